	.target	sm_103a

	.elftype	@"ET_EXEC"


//--------------------- .note.nv.tkinfo           --------------------------
	.section	.note.nv.tkinfo,"",@"SHT_NOTE"
	.sectionflags	@"SHF_NOTE_NV_TKINFO"
	.tkinfo
        /*0018*/ 	.word	0x00000002
        /*0030*/ 	.string	""
        /*0030*/ 	.string	"ptxas"
        /*0030*/ 	.string	"Cuda compilation tools, release 13.0, V13.0.88"
        /*0030*/ 	.string	"Build cuda_13.0.r13.0/compiler.36424714_0"
        /*0030*/ 	.string	"-arch sm_103a -m 64 "



//--------------------- .note.nv.cuinfo           --------------------------
	.section	.note.nv.cuinfo,"",@"SHT_NOTE"
	.sectionflags	@"SHF_NOTE_NV_CUINFO"
        /*0018*/ 	.short	0x0002
        /*001a*/ 	.short	0x0067
        /*001c*/ 	.short	0x0082
	.zero		2


//--------------------- .nv.info                  --------------------------
	.section	.nv.info,"",@"SHT_CUDA_INFO"
	.align	4


	//----- nvinfo : EIATTR_REGCOUNT
	.align		4
        /*0000*/ 	.byte	0x04, 0x2f
        /*0002*/ 	.short	(.L_31 - .L_30)
	.align		4
.L_30:
        /*0004*/ 	.word	index@(_ZN50_GLOBAL__N__f31458b2_17_RangeFactories_cu_38772b0829elementwise_kernel_with_indexIiZZZN2at6native17linspace_cuda_outERKN3c106ScalarES6_lRNS1_6TensorEENKUlvE_clEvENKUlvE_clEvEUllE_EEvT_T0_PN15function_traitsISD_E11result_typeE)
        /*0008*/ 	.word	0x00000009


	//----- nvinfo : EIATTR_FRAME_SIZE
	.align		4
.L_31:
        /*000c*/ 	.byte	0x04, 0x11
        /*000e*/ 	.short	(.L_33 - .L_32)
	.align		4
.L_32:
        /*0010*/ 	.word	index@(_ZN50_GLOBAL__N__f31458b2_17_RangeFactories_cu_38772b0829elementwise_kernel_with_indexIiZZZN2at6native17linspace_cuda_outERKN3c106ScalarES6_lRNS1_6TensorEENKUlvE_clEvENKUlvE_clEvEUllE_EEvT_T0_PN15function_traitsISD_E11result_typeE)
        /*0014*/ 	.word	0x00000000


	//----- nvinfo : EIATTR_REGCOUNT
	.align		4
.L_33:
        /*0018*/ 	.byte	0x04, 0x2f
        /*001a*/ 	.short	(.L_35 - .L_34)
	.align		4
.L_34:
        /*001c*/ 	.word	index@(_ZN50_GLOBAL__N__f31458b2_17_RangeFactories_cu_38772b0829elementwise_kernel_with_indexIlZZZN2at6native17linspace_cuda_outERKN3c106ScalarES6_lRNS1_6TensorEENKUlvE_clEvENKUlvE_clEvEUllE_EEvT_T0_PN15function_traitsISD_E11result_typeE)
        /*0020*/ 	.word	0x00000008


	//----- nvinfo : EIATTR_FRAME_SIZE
	.align		4
.L_35:
        /*0024*/ 	.byte	0x04, 0x11
        /*0026*/ 	.short	(.L_37 - .L_36)
	.align		4
.L_36:
        /*0028*/ 	.word	index@(_ZN50_GLOBAL__N__f31458b2_17_RangeFactories_cu_38772b0829elementwise_kernel_with_indexIlZZZN2at6native17linspace_cuda_outERKN3c106ScalarES6_lRNS1_6TensorEENKUlvE_clEvENKUlvE_clEvEUllE_EEvT_T0_PN15function_traitsISD_E11result_typeE)
        /*002c*/ 	.word	0x00000000


	//----- nvinfo : EIATTR_REGCOUNT
	.align		4
.L_37:
        /*0030*/ 	.byte	0x04, 0x2f
        /*0032*/ 	.short	(.L_39 - .L_38)
	.align		4
.L_38:
        /*0034*/ 	.word	index@(_ZN50_GLOBAL__N__f31458b2_17_RangeFactories_cu_38772b0829elementwise_kernel_with_indexIiZZZN2at6native17linspace_cuda_outERKN3c106ScalarES6_lRNS1_6TensorEENKUlvE_clEvENKUlvE0_clEvEUllE_EEvT_T0_PN15function_traitsISD_E11result_typeE)
        /*0038*/ 	.word	0x00000009


	//----- nvinfo : EIATTR_FRAME_SIZE
	.align		4
.L_39:
        /*003c*/ 	.byte	0x04, 0x11
        /*003e*/ 	.short	(.L_41 - .L_40)
	.align		4
.L_40:
        /*0040*/ 	.word	index@(_ZN50_GLOBAL__N__f31458b2_17_RangeFactories_cu_38772b0829elementwise_kernel_with_indexIiZZZN2at6native17linspace_cuda_outERKN3c106ScalarES6_lRNS1_6TensorEENKUlvE_clEvENKUlvE0_clEvEUllE_EEvT_T0_PN15function_traitsISD_E11result_typeE)
        /*0044*/ 	.word	0x00000000


	//----- nvinfo : EIATTR_REGCOUNT
	.align		4
.L_41:
        /*0048*/ 	.byte	0x04, 0x2f
        /*004a*/ 	.short	(.L_43 - .L_42)
	.align		4
.L_42:
        /*004c*/ 	.word	index@(_ZN50_GLOBAL__N__f31458b2_17_RangeFactories_cu_38772b0829elementwise_kernel_with_indexIlZZZN2at6native17linspace_cuda_outERKN3c106ScalarES6_lRNS1_6TensorEENKUlvE_clEvENKUlvE0_clEvEUllE_EEvT_T0_PN15function_traitsISD_E11result_typeE)
        /*0050*/ 	.word	0x0000000a


	//----- nvinfo : EIATTR_FRAME_SIZE
	.align		4
.L_43:
        /*0054*/ 	.byte	0x04, 0x11
        /*0056*/ 	.short	(.L_45 - .L_44)
	.align		4
.L_44:
        /*0058*/ 	.word	index@(_ZN50_GLOBAL__N__f31458b2_17_RangeFactories_cu_38772b0829elementwise_kernel_with_indexIlZZZN2at6native17linspace_cuda_outERKN3c106ScalarES6_lRNS1_6TensorEENKUlvE_clEvENKUlvE0_clEvEUllE_EEvT_T0_PN15function_traitsISD_E11result_typeE)
        /*005c*/ 	.word	0x00000000


	//----- nvinfo : EIATTR_REGCOUNT
	.align		4
.L_45:
        /*0060*/ 	.byte	0x04, 0x2f
        /*0062*/ 	.short	(.L_47 - .L_46)
	.align		4
.L_46:
        /*0064*/ 	.word	index@(_ZN50_GLOBAL__N__f31458b2_17_RangeFactories_cu_38772b0829elementwise_kernel_with_indexIiZZZN2at6native17linspace_cuda_outERKN3c106ScalarES6_lRNS1_6TensorEENKUlvE_clEvENKUlvE1_clEvEUllE_EEvT_T0_PN15function_traitsISD_E11result_typeE)
        /*0068*/ 	.word	0x0000000a


	//----- nvinfo : EIATTR_FRAME_SIZE
	.align		4
.L_47:
        /*006c*/ 	.byte	0x04, 0x11
        /*006e*/ 	.short	(.L_49 - .L_48)
	.align		4
.L_48:
        /*0070*/ 	.word	index@(_ZN50_GLOBAL__N__f31458b2_17_RangeFactories_cu_38772b0829elementwise_kernel_with_indexIiZZZN2at6native17linspace_cuda_outERKN3c106ScalarES6_lRNS1_6TensorEENKUlvE_clEvENKUlvE1_clEvEUllE_EEvT_T0_PN15function_traitsISD_E11result_typeE)
        /*0074*/ 	.word	0x00000000


	//----- nvinfo : EIATTR_REGCOUNT
	.align		4
.L_49:
        /*0078*/ 	.byte	0x04, 0x2f
        /*007a*/ 	.short	(.L_51 - .L_50)
	.align		4
.L_50:
        /*007c*/ 	.word	index@(_ZN50_GLOBAL__N__f31458b2_17_RangeFactories_cu_38772b0829elementwise_kernel_with_indexIlZZZN2at6native17linspace_cuda_outERKN3c106ScalarES6_lRNS1_6TensorEENKUlvE_clEvENKUlvE1_clEvEUllE_EEvT_T0_PN15function_traitsISD_E11result_typeE)
        /*0080*/ 	.word	0x00000008


	//----- nvinfo : EIATTR_FRAME_SIZE
	.align		4
.L_51:
        /*0084*/ 	.byte	0x04, 0x11
        /*0086*/ 	.short	(.L_53 - .L_52)
	.align		4
.L_52:
        /*0088*/ 	.word	index@(_ZN50_GLOBAL__N__f31458b2_17_RangeFactories_cu_38772b0829elementwise_kernel_with_indexIlZZZN2at6native17linspace_cuda_outERKN3c106ScalarES6_lRNS1_6TensorEENKUlvE_clEvENKUlvE1_clEvEUllE_EEvT_T0_PN15function_traitsISD_E11result_typeE)
        /*008c*/ 	.word	0x00000000


	//----- nvinfo : EIATTR_REGCOUNT
	.align		4
.L_53:
        /*0090*/ 	.byte	0x04, 0x2f
        /*0092*/ 	.short	(.L_55 - .L_54)
	.align		4
.L_54:
        /*0094*/ 	.word	index@(_ZN50_GLOBAL__N__f31458b2_17_RangeFactories_cu_38772b0829elementwise_kernel_with_indexIiZZZN2at6native17linspace_cuda_outERKN3c106ScalarES6_lRNS1_6TensorEENKUlvE_clEvENKUlvE2_clEvEUllE_EEvT_T0_PN15function_traitsISD_E11result_typeE)
        /*0098*/ 	.word	0x0000000a


	//----- nvinfo : EIATTR_FRAME_SIZE
	.align		4
.L_55:
        /*009c*/ 	.byte	0x04, 0x11
        /*009e*/ 	.short	(.L_57 - .L_56)
	.align		4
.L_56:
        /*00a0*/ 	.word	index@(_ZN50_GLOBAL__N__f31458b2_17_RangeFactories_cu_38772b0829elementwise_kernel_with_indexIiZZZN2at6native17linspace_cuda_outERKN3c106ScalarES6_lRNS1_6TensorEENKUlvE_clEvENKUlvE2_clEvEUllE_EEvT_T0_PN15function_traitsISD_E11result_typeE)
        /*00a4*/ 	.word	0x00000000


	//----- nvinfo : EIATTR_REGCOUNT
	.align		4
.L_57:
        /*00a8*/ 	.byte	0x04, 0x2f
        /*00aa*/ 	.short	(.L_59 - .L_58)
	.align		4
.L_58:
        /*00ac*/ 	.word	index@(_ZN50_GLOBAL__N__f31458b2_17_RangeFactories_cu_38772b0829elementwise_kernel_with_indexIlZZZN2at6native17linspace_cuda_outERKN3c106ScalarES6_lRNS1_6TensorEENKUlvE_clEvENKUlvE2_clEvEUllE_EEvT_T0_PN15function_traitsISD_E11result_typeE)
        /*00b0*/ 	.word	0x0000000a


	//----- nvinfo : EIATTR_FRAME_SIZE
	.align		4
.L_59:
        /*00b4*/ 	.byte	0x04, 0x11
        /*00b6*/ 	.short	(.L_61 - .L_60)
	.align		4
.L_60:
        /*00b8*/ 	.word	index@(_ZN50_GLOBAL__N__f31458b2_17_RangeFactories_cu_38772b0829elementwise_kernel_with_indexIlZZZN2at6native17linspace_cuda_outERKN3c106ScalarES6_lRNS1_6TensorEENKUlvE_clEvENKUlvE2_clEvEUllE_EEvT_T0_PN15function_traitsISD_E11result_typeE)
        /*00bc*/ 	.word	0x00000000


	//----- nvinfo : EIATTR_REGCOUNT
	.align		4
.L_61:
        /*00c0*/ 	.byte	0x04, 0x2f
        /*00c2*/ 	.short	(.L_63 - .L_62)
	.align		4
.L_62:
        /*00c4*/ 	.word	index@(_ZN50_GLOBAL__N__f31458b2_17_RangeFactories_cu_38772b0829elementwise_kernel_with_indexIiZZZN2at6native17linspace_cuda_outERKN3c106ScalarES6_lRNS1_6TensorEENKUlvE_clEvENKUlvE3_clEvEUllE_EEvT_T0_PN15function_traitsISD_E11result_typeE)
        /*00c8*/ 	.word	0x0000000a


	//----- nvinfo : EIATTR_FRAME_SIZE
	.align		4
.L_63:
        /*00cc*/ 	.byte	0x04, 0x11
        /*00ce*/ 	.short	(.L_65 - .L_64)
	.align		4
.L_64:
        /*00d0*/ 	.word	index@(_ZN50_GLOBAL__N__f31458b2_17_RangeFactories_cu_38772b0829elementwise_kernel_with_indexIiZZZN2at6native17linspace_cuda_outERKN3c106ScalarES6_lRNS1_6TensorEENKUlvE_clEvENKUlvE3_clEvEUllE_EEvT_T0_PN15function_traitsISD_E11result_typeE)
        /*00d4*/ 	.word	0x00000000


	//----- nvinfo : EIATTR_REGCOUNT
	.align		4
.L_65:
        /*00d8*/ 	.byte	0x04, 0x2f
        /*00da*/ 	.short	(.L_67 - .L_66)
	.align		4
.L_66:
        /*00dc*/ 	.word	index@(_ZN50_GLOBAL__N__f31458b2_17_RangeFactories_cu_38772b0829elementwise_kernel_with_indexIlZZZN2at6native17linspace_cuda_outERKN3c106ScalarES6_lRNS1_6TensorEENKUlvE_clEvENKUlvE3_clEvEUllE_EEvT_T0_PN15function_traitsISD_E11result_typeE)
        /*00e0*/ 	.word	0x0000000a


	//----- nvinfo : EIATTR_FRAME_SIZE
	.align		4
.L_67:
        /*00e4*/ 	.byte	0x04, 0x11
        /*00e6*/ 	.short	(.L_69 - .L_68)
	.align		4
.L_68:
        /*00e8*/ 	.word	index@(_ZN50_GLOBAL__N__f31458b2_17_RangeFactories_cu_38772b0829elementwise_kernel_with_indexIlZZZN2at6native17linspace_cuda_outERKN3c106ScalarES6_lRNS1_6TensorEENKUlvE_clEvENKUlvE3_clEvEUllE_EEvT_T0_PN15function_traitsISD_E11result_typeE)
        /*00ec*/ 	.word	0x00000000


	//----- nvinfo : EIATTR_REGCOUNT
	.align		4
.L_69:
        /*00f0*/ 	.byte	0x04, 0x2f
        /*00f2*/ 	.short	(.L_71 - .L_70)
	.align		4
.L_70:
        /*00f4*/ 	.word	index@(_ZN50_GLOBAL__N__f31458b2_17_RangeFactories_cu_38772b0829elementwise_kernel_with_indexIiZZZN2at6native17linspace_cuda_outERKN3c106ScalarES6_lRNS1_6TensorEENKUlvE0_clEvENKUlvE_clEvEUllE_EEvT_T0_PN15function_traitsISD_E11result_typeE)
        /*00f8*/ 	.word	0x0000000c


	//----- nvinfo : EIATTR_FRAME_SIZE
	.align		4
.L_71:
        /*00fc*/ 	.byte	0x04, 0x11
        /*00fe*/ 	.short	(.L_73 - .L_72)
	.align		4
.L_72:
        /*0100*/ 	.word	index@(_ZN50_GLOBAL__N__f31458b2_17_RangeFactories_cu_38772b0829elementwise_kernel_with_indexIiZZZN2at6native17linspace_cuda_outERKN3c106ScalarES6_lRNS1_6TensorEENKUlvE0_clEvENKUlvE_clEvEUllE_EEvT_T0_PN15function_traitsISD_E11result_typeE)
        /*0104*/ 	.word	0x00000000


	//----- nvinfo : EIATTR_REGCOUNT
	.align		4
.L_73:
        /*0108*/ 	.byte	0x04, 0x2f
        /*010a*/ 	.short	(.L_75 - .L_74)
	.align		4
.L_74:
        /*010c*/ 	.word	index@(_ZN50_GLOBAL__N__f31458b2_17_RangeFactories_cu_38772b0829elementwise_kernel_with_indexIlZZZN2at6native17linspace_cuda_outERKN3c106ScalarES6_lRNS1_6TensorEENKUlvE0_clEvENKUlvE_clEvEUllE_EEvT_T0_PN15function_traitsISD_E11result_typeE)
        /*0110*/ 	.word	0x0000000a


	//----- nvinfo : EIATTR_FRAME_SIZE
	.align		4
.L_75:
        /*0114*/ 	.byte	0x04, 0x11
        /*0116*/ 	.short	(.L_77 - .L_76)
	.align		4
.L_76:
        /*0118*/ 	.word	index@(_ZN50_GLOBAL__N__f31458b2_17_RangeFactories_cu_38772b0829elementwise_kernel_with_indexIlZZZN2at6native17linspace_cuda_outERKN3c106ScalarES6_lRNS1_6TensorEENKUlvE0_clEvENKUlvE_clEvEUllE_EEvT_T0_PN15function_traitsISD_E11result_typeE)
        /*011c*/ 	.word	0x00000000


	//----- nvinfo : EIATTR_REGCOUNT
	.align		4
.L_77:
        /*0120*/ 	.byte	0x04, 0x2f
        /*0122*/ 	.short	(.L_79 - .L_78)
	.align		4
.L_78:
        /*0124*/ 	.word	index@(_ZN50_GLOBAL__N__f31458b2_17_RangeFactories_cu_38772b0829elementwise_kernel_with_indexIiZZZN2at6native17linspace_cuda_outERKN3c106ScalarES6_lRNS1_6TensorEENKUlvE0_clEvENKUlvE0_clEvEUllE_EEvT_T0_PN15function_traitsISD_E11result_typeE)
        /*0128*/ 	.word	0x0000000a


	//----- nvinfo : EIATTR_FRAME_SIZE
	.align		4
.L_79:
        /*012c*/ 	.byte	0x04, 0x11
        /*012e*/ 	.short	(.L_81 - .L_80)
	.align		4
.L_80:
        /*0130*/ 	.word	index@(_ZN50_GLOBAL__N__f31458b2_17_RangeFactories_cu_38772b0829elementwise_kernel_with_indexIiZZZN2at6native17linspace_cuda_outERKN3c106ScalarES6_lRNS1_6TensorEENKUlvE0_clEvENKUlvE0_clEvEUllE_EEvT_T0_PN15function_traitsISD_E11result_typeE)
        /*0134*/ 	.word	0x00000000


	//----- nvinfo : EIATTR_REGCOUNT
	.align		4
.L_81:
        /*0138*/ 	.byte	0x04, 0x2f
        /*013a*/ 	.short	(.L_83 - .L_82)
	.align		4
.L_82:
        /*013c*/ 	.word	index@(_ZN50_GLOBAL__N__f31458b2_17_RangeFactories_cu_38772b0829elementwise_kernel_with_indexIlZZZN2at6native17linspace_cuda_outERKN3c106ScalarES6_lRNS1_6TensorEENKUlvE0_clEvENKUlvE0_clEvEUllE_EEvT_T0_PN15function_traitsISD_E11result_typeE)
        /*0140*/ 	.word	0x0000000a


	//----- nvinfo : EIATTR_FRAME_SIZE
	.align		4
.L_83:
        /*0144*/ 	.byte	0x04, 0x11
        /*0146*/ 	.short	(.L_85 - .L_84)
	.align		4
.L_84:
        /*0148*/ 	.word	index@(_ZN50_GLOBAL__N__f31458b2_17_RangeFactories_cu_38772b0829elementwise_kernel_with_indexIlZZZN2at6native17linspace_cuda_outERKN3c106ScalarES6_lRNS1_6TensorEENKUlvE0_clEvENKUlvE0_clEvEUllE_EEvT_T0_PN15function_traitsISD_E11result_typeE)
        /*014c*/ 	.word	0x00000000


	//----- nvinfo : EIATTR_REGCOUNT
	.align		4
.L_85:
        /*0150*/ 	.byte	0x04, 0x2f
        /*0152*/ 	.short	(.L_87 - .L_86)
	.align		4
.L_86:
        /*0154*/ 	.word	index@(_ZN50_GLOBAL__N__f31458b2_17_RangeFactories_cu_38772b0829elementwise_kernel_with_indexIiZZZN2at6native17linspace_cuda_outERKN3c106ScalarES6_lRNS1_6TensorEENKUlvE0_clEvENKUlvE1_clEvEUllE_EEvT_T0_PN15function_traitsISD_E11result_typeE)
        /*0158*/ 	.word	0x0000000e


	//----- nvinfo : EIATTR_FRAME_SIZE
	.align		4
.L_87:
        /*015c*/ 	.byte	0x04, 0x11
        /*015e*/ 	.short	(.L_89 - .L_88)
	.align		4
.L_88:
        /*0160*/ 	.word	index@(_ZN50_GLOBAL__N__f31458b2_17_RangeFactories_cu_38772b0829elementwise_kernel_with_indexIiZZZN2at6native17linspace_cuda_outERKN3c106ScalarES6_lRNS1_6TensorEENKUlvE0_clEvENKUlvE1_clEvEUllE_EEvT_T0_PN15function_traitsISD_E11result_typeE)
        /*0164*/ 	.word	0x00000000


	//----- nvinfo : EIATTR_REGCOUNT
	.align		4
.L_89:
        /*0168*/ 	.byte	0x04, 0x2f
        /*016a*/ 	.short	(.L_91 - .L_90)
	.align		4
.L_90:
        /*016c*/ 	.word	index@(_ZN50_GLOBAL__N__f31458b2_17_RangeFactories_cu_38772b0829elementwise_kernel_with_indexIlZZZN2at6native17linspace_cuda_outERKN3c106ScalarES6_lRNS1_6TensorEENKUlvE0_clEvENKUlvE1_clEvEUllE_EEvT_T0_PN15function_traitsISD_E11result_typeE)
        /*0170*/ 	.word	0x0000000c


	//----- nvinfo : EIATTR_FRAME_SIZE
	.align		4
.L_91:
        /*0174*/ 	.byte	0x04, 0x11
        /*0176*/ 	.short	(.L_93 - .L_92)
	.align		4
.L_92:
        /*0178*/ 	.word	index@(_ZN50_GLOBAL__N__f31458b2_17_RangeFactories_cu_38772b0829elementwise_kernel_with_indexIlZZZN2at6native17linspace_cuda_outERKN3c106ScalarES6_lRNS1_6TensorEENKUlvE0_clEvENKUlvE1_clEvEUllE_EEvT_T0_PN15function_traitsISD_E11result_typeE)
        /*017c*/ 	.word	0x00000000


	//----- nvinfo : EIATTR_REGCOUNT
	.align		4
.L_93:
        /*0180*/ 	.byte	0x04, 0x2f
        /*0182*/ 	.short	(.L_95 - .L_94)
	.align		4
.L_94:
        /*0184*/ 	.word	index@(_ZN50_GLOBAL__N__f31458b2_17_RangeFactories_cu_38772b0829elementwise_kernel_with_indexIiZZZN2at6native17linspace_cuda_outERKN3c106ScalarES6_lRNS1_6TensorEENKUlvE0_clEvENKUlvE2_clEvEUllE_EEvT_T0_PN15function_traitsISD_E11result_typeE)
        /*0188*/ 	.word	0x0000000c


	//----- nvinfo : EIATTR_FRAME_SIZE
	.align		4
.L_95:
        /*018c*/ 	.byte	0x04, 0x11
        /*018e*/ 	.short	(.L_97 - .L_96)
	.align		4
.L_96:
        /*0190*/ 	.word	index@(_ZN50_GLOBAL__N__f31458b2_17_RangeFactories_cu_38772b0829elementwise_kernel_with_indexIiZZZN2at6native17linspace_cuda_outERKN3c106ScalarES6_lRNS1_6TensorEENKUlvE0_clEvENKUlvE2_clEvEUllE_EEvT_T0_PN15function_traitsISD_E11result_typeE)
        /*0194*/ 	.word	0x00000000


	//----- nvinfo : EIATTR_REGCOUNT
	.align		4
.L_97:
        /*0198*/ 	.byte	0x04, 0x2f
        /*019a*/ 	.short	(.L_99 - .L_98)
	.align		4
.L_98:
        /*019c*/ 	.word	index@(_ZN50_GLOBAL__N__f31458b2_17_RangeFactories_cu_38772b0829elementwise_kernel_with_indexIlZZZN2at6native17linspace_cuda_outERKN3c106ScalarES6_lRNS1_6TensorEENKUlvE0_clEvENKUlvE2_clEvEUllE_EEvT_T0_PN15function_traitsISD_E11result_typeE)
        /*01a0*/ 	.word	0x0000000a


	//----- nvinfo : EIATTR_FRAME_SIZE
	.align		4
.L_99:
        /*01a4*/ 	.byte	0x04, 0x11
        /*01a6*/ 	.short	(.L_101 - .L_100)
	.align		4
.L_100:
        /*01a8*/ 	.word	index@(_ZN50_GLOBAL__N__f31458b2_17_RangeFactories_cu_38772b0829elementwise_kernel_with_indexIlZZZN2at6native17linspace_cuda_outERKN3c106ScalarES6_lRNS1_6TensorEENKUlvE0_clEvENKUlvE2_clEvEUllE_EEvT_T0_PN15function_traitsISD_E11result_typeE)
        /*01ac*/ 	.word	0x00000000


	//----- nvinfo : EIATTR_REGCOUNT
	.align		4
.L_101:
        /*01b0*/ 	.byte	0x04, 0x2f
        /*01b2*/ 	.short	(.L_103 - .L_102)
	.align		4
.L_102:
        /*01b4*/ 	.word	index@(_ZN50_GLOBAL__N__f31458b2_17_RangeFactories_cu_38772b0829elementwise_kernel_with_indexIiZZZN2at6native17linspace_cuda_outERKN3c106ScalarES6_lRNS1_6TensorEENKUlvE0_clEvENKUlvE3_clEvEUllE_EEvT_T0_PN15function_traitsISD_E11result_typeE)
        /*01b8*/ 	.word	0x0000000a


	//----- nvinfo : EIATTR_FRAME_SIZE
	.align		4
.L_103:
        /*01bc*/ 	.byte	0x04, 0x11
        /*01be*/ 	.short	(.L_105 - .L_104)
	.align		4
.L_104:
        /*01c0*/ 	.word	index@(_ZN50_GLOBAL__N__f31458b2_17_RangeFactories_cu_38772b0829elementwise_kernel_with_indexIiZZZN2at6native17linspace_cuda_outERKN3c106ScalarES6_lRNS1_6TensorEENKUlvE0_clEvENKUlvE3_clEvEUllE_EEvT_T0_PN15function_traitsISD_E11result_typeE)
        /*01c4*/ 	.word	0x00000000


	//----- nvinfo : EIATTR_REGCOUNT
	.align		4
.L_105:
        /*01c8*/ 	.byte	0x04, 0x2f
        /*01ca*/ 	.short	(.L_107 - .L_106)
	.align		4
.L_106:
        /*01cc*/ 	.word	index@(_ZN50_GLOBAL__N__f31458b2_17_RangeFactories_cu_38772b0829elementwise_kernel_with_indexIlZZZN2at6native17linspace_cuda_outERKN3c106ScalarES6_lRNS1_6TensorEENKUlvE0_clEvENKUlvE3_clEvEUllE_EEvT_T0_PN15function_traitsISD_E11result_typeE)
        /*01d0*/ 	.word	0x0000000a


	//----- nvinfo : EIATTR_FRAME_SIZE
	.align		4
.L_107:
        /*01d4*/ 	.byte	0x04, 0x11
        /*01d6*/ 	.short	(.L_109 - .L_108)
	.align		4
.L_108:
        /*01d8*/ 	.word	index@(_ZN50_GLOBAL__N__f31458b2_17_RangeFactories_cu_38772b0829elementwise_kernel_with_indexIlZZZN2at6native17linspace_cuda_outERKN3c106ScalarES6_lRNS1_6TensorEENKUlvE0_clEvENKUlvE3_clEvEUllE_EEvT_T0_PN15function_traitsISD_E11result_typeE)
        /*01dc*/ 	.word	0x00000000


	//----- nvinfo : EIATTR_REGCOUNT
	.align		4
.L_109:
        /*01e0*/ 	.byte	0x04, 0x2f
        /*01e2*/ 	.short	(.L_111 - .L_110)
	.align		4
.L_110:
        /*01e4*/ 	.word	index@(_ZN50_GLOBAL__N__f31458b2_17_RangeFactories_cu_38772b0829elementwise_kernel_with_indexIiZZZN2at6native17linspace_cuda_outERKN3c106ScalarES6_lRNS1_6TensorEENKUlvE0_clEvENKUlvE4_clEvEUllE_EEvT_T0_PN15function_traitsISD_E11result_typeE)
        /*01e8*/ 	.word	0x0000000a


	//----- nvinfo : EIATTR_FRAME_SIZE
	.align		4
.L_111:
        /*01ec*/ 	.byte	0x04, 0x11
        /*01ee*/ 	.short	(.L_113 - .L_112)
	.align		4
.L_112:
        /*01f0*/ 	.word	index@(_ZN50_GLOBAL__N__f31458b2_17_RangeFactories_cu_38772b0829elementwise_kernel_with_indexIiZZZN2at6native17linspace_cuda_outERKN3c106ScalarES6_lRNS1_6TensorEENKUlvE0_clEvENKUlvE4_clEvEUllE_EEvT_T0_PN15function_traitsISD_E11result_typeE)
        /*01f4*/ 	.word	0x00000000


	//----- nvinfo : EIATTR_REGCOUNT
	.align		4
.L_113:
        /*01f8*/ 	.byte	0x04, 0x2f
        /*01fa*/ 	.short	(.L_115 - .L_114)
	.align		4
.L_114:
        /*01fc*/ 	.word	index@(_ZN50_GLOBAL__N__f31458b2_17_RangeFactories_cu_38772b0829elementwise_kernel_with_indexIlZZZN2at6native17linspace_cuda_outERKN3c106ScalarES6_lRNS1_6TensorEENKUlvE0_clEvENKUlvE4_clEvEUllE_EEvT_T0_PN15function_traitsISD_E11result_typeE)
        /*0200*/ 	.word	0x00000008


	//----- nvinfo : EIATTR_FRAME_SIZE
	.align		4
.L_115:
        /*0204*/ 	.byte	0x04, 0x11
        /*0206*/ 	.short	(.L_117 - .L_116)
	.align		4
.L_116:
        /*0208*/ 	.word	index@(_ZN50_GLOBAL__N__f31458b2_17_RangeFactories_cu_38772b0829elementwise_kernel_with_indexIlZZZN2at6native17linspace_cuda_outERKN3c106ScalarES6_lRNS1_6TensorEENKUlvE0_clEvENKUlvE4_clEvEUllE_EEvT_T0_PN15function_traitsISD_E11result_typeE)
        /*020c*/ 	.word	0x00000000


	//----- nvinfo : EIATTR_REGCOUNT
	.align		4
.L_117:
        /*0210*/ 	.byte	0x04, 0x2f
        /*0212*/ 	.short	(.L_119 - .L_118)
	.align		4
.L_118:
        /*0214*/ 	.word	index@(_ZN50_GLOBAL__N__f31458b2_17_RangeFactories_cu_38772b0829elementwise_kernel_with_indexIiZZZN2at6native17logspace_cuda_outERKN3c106ScalarES6_ldRNS1_6TensorEENKUlvE_clEvENKUlvE_clEvEUllE_EEvT_T0_PN15function_traitsISD_E11result_typeE)
        /*0218*/ 	.word	0x00000009


	//----- nvinfo : EIATTR_FRAME_SIZE
	.align		4
.L_119:
        /*021c*/ 	.byte	0x04, 0x11
        /*021e*/ 	.short	(.L_121 - .L_120)
	.align		4
.L_120:
        /*0220*/ 	.word	index@(_ZN50_GLOBAL__N__f31458b2_17_RangeFactories_cu_38772b0829elementwise_kernel_with_indexIiZZZN2at6native17logspace_cuda_outERKN3c106ScalarES6_ldRNS1_6TensorEENKUlvE_clEvENKUlvE_clEvEUllE_EEvT_T0_PN15function_traitsISD_E11result_typeE)
        /*0224*/ 	.word	0x00000000


	//----- nvinfo : EIATTR_REGCOUNT
	.align		4
.L_121:
        /*0228*/ 	.byte	0x04, 0x2f
        /*022a*/ 	.short	(.L_123 - .L_122)
	.align		4
.L_122:
        /*022c*/ 	.word	index@(_ZN50_GLOBAL__N__f31458b2_17_RangeFactories_cu_38772b0829elementwise_kernel_with_indexIlZZZN2at6native17logspace_cuda_outERKN3c106ScalarES6_ldRNS1_6TensorEENKUlvE_clEvENKUlvE_clEvEUllE_EEvT_T0_PN15function_traitsISD_E11result_typeE)
        /*0230*/ 	.word	0x00000008


	//----- nvinfo : EIATTR_FRAME_SIZE
	.align		4
.L_123:
        /*0234*/ 	.byte	0x04, 0x11
        /*0236*/ 	.short	(.L_125 - .L_124)
	.align		4
.L_124:
        /*0238*/ 	.word	index@(_ZN50_GLOBAL__N__f31458b2_17_RangeFactories_cu_38772b0829elementwise_kernel_with_indexIlZZZN2at6native17logspace_cuda_outERKN3c106ScalarES6_ldRNS1_6TensorEENKUlvE_clEvENKUlvE_clEvEUllE_EEvT_T0_PN15function_traitsISD_E11result_typeE)
        /*023c*/ 	.word	0x00000000


	//----- nvinfo : EIATTR_REGCOUNT
	.align		4
.L_125:
        /*0240*/ 	.byte	0x04, 0x2f
        /*0242*/ 	.short	(.L_127 - .L_126)
	.align		4
.L_126:
        /*0244*/ 	.word	index@(_ZN50_GLOBAL__N__f31458b2_17_RangeFactories_cu_38772b0829elementwise_kernel_with_indexIiZZZN2at6native17logspace_cuda_outERKN3c106ScalarES6_ldRNS1_6TensorEENKUlvE_clEvENKUlvE0_clEvEUllE_EEvT_T0_PN15function_traitsISD_E11result_typeE)
        /*0248*/ 	.word	0x00000009


	//----- nvinfo : EIATTR_FRAME_SIZE
	.align		4
.L_127:
        /*024c*/ 	.byte	0x04, 0x11
        /*024e*/ 	.short	(.L_129 - .L_128)
	.align		4
.L_128:
        /*0250*/ 	.word	index@(_ZN50_GLOBAL__N__f31458b2_17_RangeFactories_cu_38772b0829elementwise_kernel_with_indexIiZZZN2at6native17logspace_cuda_outERKN3c106ScalarES6_ldRNS1_6TensorEENKUlvE_clEvENKUlvE0_clEvEUllE_EEvT_T0_PN15function_traitsISD_E11result_typeE)
        /*0254*/ 	.word	0x00000000


	//----- nvinfo : EIATTR_REGCOUNT
	.align		4
.L_129:
        /*0258*/ 	.byte	0x04, 0x2f
        /*025a*/ 	.short	(.L_131 - .L_130)
	.align		4
.L_130:
        /*025c*/ 	.word	index@(_ZN50_GLOBAL__N__f31458b2_17_RangeFactories_cu_38772b0829elementwise_kernel_with_indexIlZZZN2at6native17logspace_cuda_outERKN3c106ScalarES6_ldRNS1_6TensorEENKUlvE_clEvENKUlvE0_clEvEUllE_EEvT_T0_PN15function_traitsISD_E11result_typeE)
        /*0260*/ 	.word	0x0000000a


	//----- nvinfo : EIATTR_FRAME_SIZE
	.align		4
.L_131:
        /*0264*/ 	.byte	0x04, 0x11
        /*0266*/ 	.short	(.L_133 - .L_132)
	.align		4
.L_132:
        /*0268*/ 	.word	index@(_ZN50_GLOBAL__N__f31458b2_17_RangeFactories_cu_38772b0829elementwise_kernel_with_indexIlZZZN2at6native17logspace_cuda_outERKN3c106ScalarES6_ldRNS1_6TensorEENKUlvE_clEvENKUlvE0_clEvEUllE_EEvT_T0_PN15function_traitsISD_E11result_typeE)
        /*026c*/ 	.word	0x00000000


	//----- nvinfo : EIATTR_REGCOUNT
	.align		4
.L_133:
        /*0270*/ 	.byte	0x04, 0x2f
        /*0272*/ 	.short	(.L_135 - .L_134)
	.align		4
.L_134:
        /*0274*/ 	.word	index@(_ZN50_GLOBAL__N__f31458b2_17_RangeFactories_cu_38772b0829elementwise_kernel_with_indexIiZZZN2at6native17logspace_cuda_outERKN3c106ScalarES6_ldRNS1_6TensorEENKUlvE_clEvENKUlvE1_clEvEUllE_EEvT_T0_PN15function_traitsISD_E11result_typeE)
        /*0278*/ 	.word	0x0000000a


	//----- nvinfo : EIATTR_FRAME_SIZE
	.align		4
.L_135:
        /*027c*/ 	.byte	0x04, 0x11
        /*027e*/ 	.short	(.L_137 - .L_136)
	.align		4
.L_136:
        /*0280*/ 	.word	index@(_ZN50_GLOBAL__N__f31458b2_17_RangeFactories_cu_38772b0829elementwise_kernel_with_indexIiZZZN2at6native17logspace_cuda_outERKN3c106ScalarES6_ldRNS1_6TensorEENKUlvE_clEvENKUlvE1_clEvEUllE_EEvT_T0_PN15function_traitsISD_E11result_typeE)
        /*0284*/ 	.word	0x00000000


	//----- nvinfo : EIATTR_REGCOUNT
	.align		4
.L_137:
        /*0288*/ 	.byte	0x04, 0x2f
        /*028a*/ 	.short	(.L_139 - .L_138)
	.align		4
.L_138:
        /*028c*/ 	.word	index@(_ZN50_GLOBAL__N__f31458b2_17_RangeFactories_cu_38772b0829elementwise_kernel_with_indexIlZZZN2at6native17logspace_cuda_outERKN3c106ScalarES6_ldRNS1_6TensorEENKUlvE_clEvENKUlvE1_clEvEUllE_EEvT_T0_PN15function_traitsISD_E11result_typeE)
        /*0290*/ 	.word	0x00000008


	//----- nvinfo : EIATTR_FRAME_SIZE
	.align		4
.L_139:
        /*0294*/ 	.byte	0x04, 0x11
        /*0296*/ 	.short	(.L_141 - .L_140)
	.align		4
.L_140:
        /*0298*/ 	.word	index@(_ZN50_GLOBAL__N__f31458b2_17_RangeFactories_cu_38772b0829elementwise_kernel_with_indexIlZZZN2at6native17logspace_cuda_outERKN3c106ScalarES6_ldRNS1_6TensorEENKUlvE_clEvENKUlvE1_clEvEUllE_EEvT_T0_PN15function_traitsISD_E11result_typeE)
        /*029c*/ 	.word	0x00000000


	//----- nvinfo : EIATTR_REGCOUNT
	.align		4
.L_141:
        /*02a0*/ 	.byte	0x04, 0x2f
        /*02a2*/ 	.short	(.L_143 - .L_142)
	.align		4
.L_142:
        /*02a4*/ 	.word	index@(_ZN50_GLOBAL__N__f31458b2_17_RangeFactories_cu_38772b0829elementwise_kernel_with_indexIiZZZN2at6native17logspace_cuda_outERKN3c106ScalarES6_ldRNS1_6TensorEENKUlvE_clEvENKUlvE2_clEvEUllE_EEvT_T0_PN15function_traitsISD_E11result_typeE)
        /*02a8*/ 	.word	0x0000000a


	//----- nvinfo : EIATTR_FRAME_SIZE
	.align		4
.L_143:
        /*02ac*/ 	.byte	0x04, 0x11
        /*02ae*/ 	.short	(.L_145 - .L_144)
	.align		4
.L_144:
        /*02b0*/ 	.word	index@(_ZN50_GLOBAL__N__f31458b2_17_RangeFactories_cu_38772b0829elementwise_kernel_with_indexIiZZZN2at6native17logspace_cuda_outERKN3c106ScalarES6_ldRNS1_6TensorEENKUlvE_clEvENKUlvE2_clEvEUllE_EEvT_T0_PN15function_traitsISD_E11result_typeE)
        /*02b4*/ 	.word	0x00000000


	//----- nvinfo : EIATTR_REGCOUNT
	.align		4
.L_145:
        /*02b8*/ 	.byte	0x04, 0x2f
        /*02ba*/ 	.short	(.L_147 - .L_146)
	.align		4
.L_146:
        /*02bc*/ 	.word	index@(_ZN50_GLOBAL__N__f31458b2_17_RangeFactories_cu_38772b0829elementwise_kernel_with_indexIlZZZN2at6native17logspace_cuda_outERKN3c106ScalarES6_ldRNS1_6TensorEENKUlvE_clEvENKUlvE2_clEvEUllE_EEvT_T0_PN15function_traitsISD_E11result_typeE)
        /*02c0*/ 	.word	0x0000000a


	//----- nvinfo : EIATTR_FRAME_SIZE
	.align		4
.L_147:
        /*02c4*/ 	.byte	0x04, 0x11
        /*02c6*/ 	.short	(.L_149 - .L_148)
	.align		4
.L_148:
        /*02c8*/ 	.word	index@(_ZN50_GLOBAL__N__f31458b2_17_RangeFactories_cu_38772b0829elementwise_kernel_with_indexIlZZZN2at6native17logspace_cuda_outERKN3c106ScalarES6_ldRNS1_6TensorEENKUlvE_clEvENKUlvE2_clEvEUllE_EEvT_T0_PN15function_traitsISD_E11result_typeE)
        /*02cc*/ 	.word	0x00000000


	//----- nvinfo : EIATTR_REGCOUNT
	.align		4
.L_149:
        /*02d0*/ 	.byte	0x04, 0x2f
        /*02d2*/ 	.short	(.L_151 - .L_150)
	.align		4
.L_150:
        /*02d4*/ 	.word	index@(_ZN50_GLOBAL__N__f31458b2_17_RangeFactories_cu_38772b0829elementwise_kernel_with_indexIiZZZN2at6native17logspace_cuda_outERKN3c106ScalarES6_ldRNS1_6TensorEENKUlvE_clEvENKUlvE3_clEvEUllE_EEvT_T0_PN15function_traitsISD_E11result_typeE)
        /*02d8*/ 	.word	0x0000000a


	//----- nvinfo : EIATTR_FRAME_SIZE
	.align		4
.L_151:
        /*02dc*/ 	.byte	0x04, 0x11
        /*02de*/ 	.short	(.L_153 - .L_152)
	.align		4
.L_152:
        /*02e0*/ 	.word	index@(_ZN50_GLOBAL__N__f31458b2_17_RangeFactories_cu_38772b0829elementwise_kernel_with_indexIiZZZN2at6native17logspace_cuda_outERKN3c106ScalarES6_ldRNS1_6TensorEENKUlvE_clEvENKUlvE3_clEvEUllE_EEvT_T0_PN15function_traitsISD_E11result_typeE)
        /*02e4*/ 	.word	0x00000000


	//----- nvinfo : EIATTR_REGCOUNT
	.align		4
.L_153:
        /*02e8*/ 	.byte	0x04, 0x2f
        /*02ea*/ 	.short	(.L_155 - .L_154)
	.align		4
.L_154:
        /*02ec*/ 	.word	index@(_ZN50_GLOBAL__N__f31458b2_17_RangeFactories_cu_38772b0829elementwise_kernel_with_indexIlZZZN2at6native17logspace_cuda_outERKN3c106ScalarES6_ldRNS1_6TensorEENKUlvE_clEvENKUlvE3_clEvEUllE_EEvT_T0_PN15function_traitsISD_E11result_typeE)
        /*02f0*/ 	.word	0x0000000a


	//----- nvinfo : EIATTR_FRAME_SIZE
	.align		4
.L_155:
        /*02f4*/ 	.byte	0x04, 0x11
        /*02f6*/ 	.short	(.L_157 - .L_156)
	.align		4
.L_156:
        /*02f8*/ 	.word	index@(_ZN50_GLOBAL__N__f31458b2_17_RangeFactories_cu_38772b0829elementwise_kernel_with_indexIlZZZN2at6native17logspace_cuda_outERKN3c106ScalarES6_ldRNS1_6TensorEENKUlvE_clEvENKUlvE3_clEvEUllE_EEvT_T0_PN15function_traitsISD_E11result_typeE)
        /*02fc*/ 	.word	0x00000000


	//----- nvinfo : EIATTR_REGCOUNT
	.align		4
.L_157:
        /*0300*/ 	.byte	0x04, 0x2f
        /*0302*/ 	.short	(.L_159 - .L_158)
	.align		4
.L_158:
        /*0304*/ 	.word	index@(_ZN50_GLOBAL__N__f31458b2_17_RangeFactories_cu_38772b0829elementwise_kernel_with_indexIiZZZN2at6native17logspace_cuda_outERKN3c106ScalarES6_ldRNS1_6TensorEENKUlvE0_clEvENKUlvE_clEvEUllE_EEvT_T0_PN15function_traitsISD_E11result_typeE)
        /*0308*/ 	.word	0x0000001e


	//----- nvinfo : EIATTR_FRAME_SIZE
	.align		4
.L_159:
        /*030c*/ 	.byte	0x04, 0x11
        /*030e*/ 	.short	(.L_161 - .L_160)
	.align		4
.L_160:
        /*0310*/ 	.word	index@($_ZN50_GLOBAL__N__f31458b2_17_RangeFactories_cu_38772b0829elementwise_kernel_with_indexIiZZZN2at6native17logspace_cuda_outERKN3c106ScalarES6_ldRNS1_6TensorEENKUlvE0_clEvENKUlvE_clEvEUllE_EEvT_T0_PN15function_traitsISD_E11result_typeE$__internal_accurate_pow)
        /*0314*/ 	.word	0x00000000


	//----- nvinfo : EIATTR_FRAME_SIZE
	.align		4
.L_161:
        /*0318*/ 	.byte	0x04, 0x11
        /*031a*/ 	.short	(.L_163 - .L_162)
	.align		4
.L_162:
        /*031c*/ 	.word	index@(_ZN50_GLOBAL__N__f31458b2_17_RangeFactories_cu_38772b0829elementwise_kernel_with_indexIiZZZN2at6native17logspace_cuda_outERKN3c106ScalarES6_ldRNS1_6TensorEENKUlvE0_clEvENKUlvE_clEvEUllE_EEvT_T0_PN15function_traitsISD_E11result_typeE)
        /*0320*/ 	.word	0x00000000


	//----- nvinfo : EIATTR_REGCOUNT
	.align		4
.L_163:
        /*0324*/ 	.byte	0x04, 0x2f
        /*0326*/ 	.short	(.L_165 - .L_164)
	.align		4
.L_164:
        /*0328*/ 	.word	index@(_ZN50_GLOBAL__N__f31458b2_17_RangeFactories_cu_38772b0829elementwise_kernel_with_indexIlZZZN2at6native17logspace_cuda_outERKN3c106ScalarES6_ldRNS1_6TensorEENKUlvE0_clEvENKUlvE_clEvEUllE_EEvT_T0_PN15function_traitsISD_E11result_typeE)
        /*032c*/ 	.word	0x0000001c


	//----- nvinfo : EIATTR_FRAME_SIZE
	.align		4
.L_165:
        /*0330*/ 	.byte	0x04, 0x11
        /*0332*/ 	.short	(.L_167 - .L_166)
	.align		4
.L_166:
        /*0334*/ 	.word	index@($_ZN50_GLOBAL__N__f31458b2_17_RangeFactories_cu_38772b0829elementwise_kernel_with_indexIlZZZN2at6native17logspace_cuda_outERKN3c106ScalarES6_ldRNS1_6TensorEENKUlvE0_clEvENKUlvE_clEvEUllE_EEvT_T0_PN15function_traitsISD_E11result_typeE$__internal_accurate_pow)
        /*0338*/ 	.word	0x00000000


	//----- nvinfo : EIATTR_FRAME_SIZE
	.align		4
.L_167:
        /*033c*/ 	.byte	0x04, 0x11
        /*033e*/ 	.short	(.L_169 - .L_168)
	.align		4
.L_168:
        /*0340*/ 	.word	index@(_ZN50_GLOBAL__N__f31458b2_17_RangeFactories_cu_38772b0829elementwise_kernel_with_indexIlZZZN2at6native17logspace_cuda_outERKN3c106ScalarES6_ldRNS1_6TensorEENKUlvE0_clEvENKUlvE_clEvEUllE_EEvT_T0_PN15function_traitsISD_E11result_typeE)
        /*0344*/ 	.word	0x00000000


	//----- nvinfo : EIATTR_REGCOUNT
	.align		4
.L_169:
        /*0348*/ 	.byte	0x04, 0x2f
        /*034a*/ 	.short	(.L_171 - .L_170)
	.align		4
.L_170:
        /*034c*/ 	.word	index@(_ZN50_GLOBAL__N__f31458b2_17_RangeFactories_cu_38772b0829elementwise_kernel_with_indexIiZZZN2at6native17logspace_cuda_outERKN3c106ScalarES6_ldRNS1_6TensorEENKUlvE0_clEvENKUlvE0_clEvEUllE_EEvT_T0_PN15function_traitsISD_E11result_typeE)
        /*0350*/ 	.word	0x0000000a


	//----- nvinfo : EIATTR_FRAME_SIZE
	.align		4
.L_171:
        /*0354*/ 	.byte	0x04, 0x11
        /*0356*/ 	.short	(.L_173 - .L_172)
	.align		4
.L_172:
        /*0358*/ 	.word	index@(_ZN50_GLOBAL__N__f31458b2_17_RangeFactories_cu_38772b0829elementwise_kernel_with_indexIiZZZN2at6native17logspace_cuda_outERKN3c106ScalarES6_ldRNS1_6TensorEENKUlvE0_clEvENKUlvE0_clEvEUllE_EEvT_T0_PN15function_traitsISD_E11result_typeE)
        /*035c*/ 	.word	0x00000000


	//----- nvinfo : EIATTR_REGCOUNT
	.align		4
.L_173:
        /*0360*/ 	.byte	0x04, 0x2f
        /*0362*/ 	.short	(.L_175 - .L_174)
	.align		4
.L_174:
        /*0364*/ 	.word	index@(_ZN50_GLOBAL__N__f31458b2_17_RangeFactories_cu_38772b0829elementwise_kernel_with_indexIlZZZN2at6native17logspace_cuda_outERKN3c106ScalarES6_ldRNS1_6TensorEENKUlvE0_clEvENKUlvE0_clEvEUllE_EEvT_T0_PN15function_traitsISD_E11result_typeE)
        /*0368*/ 	.word	0x0000000a


	//----- nvinfo : EIATTR_FRAME_SIZE
	.align		4
.L_175:
        /*036c*/ 	.byte	0x04, 0x11
        /*036e*/ 	.short	(.L_177 - .L_176)
	.align		4
.L_176:
        /*0370*/ 	.word	index@(_ZN50_GLOBAL__N__f31458b2_17_RangeFactories_cu_38772b0829elementwise_kernel_with_indexIlZZZN2at6native17logspace_cuda_outERKN3c106ScalarES6_ldRNS1_6TensorEENKUlvE0_clEvENKUlvE0_clEvEUllE_EEvT_T0_PN15function_traitsISD_E11result_typeE)
        /*0374*/ 	.word	0x00000000


	//----- nvinfo : EIATTR_REGCOUNT
	.align		4
.L_177:
        /*0378*/ 	.byte	0x04, 0x2f
        /*037a*/ 	.short	(.L_179 - .L_178)
	.align		4
.L_178:
        /*037c*/ 	.word	index@(_ZN50_GLOBAL__N__f31458b2_17_RangeFactories_cu_38772b0829elementwise_kernel_with_indexIiZZZN2at6native17logspace_cuda_outERKN3c106ScalarES6_ldRNS1_6TensorEENKUlvE0_clEvENKUlvE1_clEvEUllE_EEvT_T0_PN15function_traitsISD_E11result_typeE)
        /*0380*/ 	.word	0x0000002c


	//----- nvinfo : EIATTR_FRAME_SIZE
	.align		4
.L_179:
        /*0384*/ 	.byte	0x04, 0x11
        /*0386*/ 	.short	(.L_181 - .L_180)
	.align		4
.L_180:
        /*0388*/ 	.word	index@($_ZN50_GLOBAL__N__f31458b2_17_RangeFactories_cu_38772b0829elementwise_kernel_with_indexIiZZZN2at6native17logspace_cuda_outERKN3c106ScalarES6_ldRNS1_6TensorEENKUlvE0_clEvENKUlvE1_clEvEUllE_EEvT_T0_PN15function_traitsISD_E11result_typeE$__internal_trig_reduction_slowpathd)
        /*038c*/ 	.word	0x00000028


	//----- nvinfo : EIATTR_FRAME_SIZE
	.align		4
.L_181:
        /*0390*/ 	.byte	0x04, 0x11
        /*0392*/ 	.short	(.L_183 - .L_182)
	.align		4
.L_182:
        /*0394*/ 	.word	index@($__internal_3_$__cuda_sm20_div_rn_f64_full)
        /*0398*/ 	.word	0x00000028


	//----- nvinfo : EIATTR_FRAME_SIZE
	.align		4
.L_183:
        /*039c*/ 	.byte	0x04, 0x11
        /*039e*/ 	.short	(.L_185 - .L_184)
	.align		4
.L_184:
        /*03a0*/ 	.word	index@(_ZN50_GLOBAL__N__f31458b2_17_RangeFactories_cu_38772b0829elementwise_kernel_with_indexIiZZZN2at6native17logspace_cuda_outERKN3c106ScalarES6_ldRNS1_6TensorEENKUlvE0_clEvENKUlvE1_clEvEUllE_EEvT_T0_PN15function_traitsISD_E11result_typeE)
        /*03a4*/ 	.word	0x00000028


	//----- nvinfo : EIATTR_REGCOUNT
	.align		4
.L_185:
        /*03a8*/ 	.byte	0x04, 0x2f
        /*03aa*/ 	.short	(.L_187 - .L_186)
	.align		4
.L_186:
        /*03ac*/ 	.word	index@(_ZN50_GLOBAL__N__f31458b2_17_RangeFactories_cu_38772b0829elementwise_kernel_with_indexIlZZZN2at6native17logspace_cuda_outERKN3c106ScalarES6_ldRNS1_6TensorEENKUlvE0_clEvENKUlvE1_clEvEUllE_EEvT_T0_PN15function_traitsISD_E11result_typeE)
        /*03b0*/ 	.word	0x0000002a


	//----- nvinfo : EIATTR_FRAME_SIZE
	.align		4
.L_187:
        /*03b4*/ 	.byte	0x04, 0x11
        /*03b6*/ 	.short	(.L_189 - .L_188)
	.align		4
.L_188:
        /*03b8*/ 	.word	index@($_ZN50_GLOBAL__N__f31458b2_17_RangeFactories_cu_38772b0829elementwise_kernel_with_indexIlZZZN2at6native17logspace_cuda_outERKN3c106ScalarES6_ldRNS1_6TensorEENKUlvE0_clEvENKUlvE1_clEvEUllE_EEvT_T0_PN15function_traitsISD_E11result_typeE$__internal_trig_reduction_slowpathd)
        /*03bc*/ 	.word	0x00000028


	//----- nvinfo : EIATTR_FRAME_SIZE
	.align		4
.L_189:
        /*03c0*/ 	.byte	0x04, 0x11
        /*03c2*/ 	.short	(.L_191 - .L_190)
	.align		4
.L_190:
        /*03c4*/ 	.word	index@($__internal_2_$__cuda_sm20_div_rn_f64_full)
        /*03c8*/ 	.word	0x00000028


	//----- nvinfo : EIATTR_FRAME_SIZE
	.align		4
.L_191:
        /*03cc*/ 	.byte	0x04, 0x11
        /*03ce*/ 	.short	(.L_193 - .L_192)
	.align		4
.L_192:
        /*03d0*/ 	.word	index@(_ZN50_GLOBAL__N__f31458b2_17_RangeFactories_cu_38772b0829elementwise_kernel_with_indexIlZZZN2at6native17logspace_cuda_outERKN3c106ScalarES6_ldRNS1_6TensorEENKUlvE0_clEvENKUlvE1_clEvEUllE_EEvT_T0_PN15function_traitsISD_E11result_typeE)
        /*03d4*/ 	.word	0x00000028


	//----- nvinfo : EIATTR_REGCOUNT
	.align		4
.L_193:
        /*03d8*/ 	.byte	0x04, 0x2f
        /*03da*/ 	.short	(.L_195 - .L_194)
	.align		4
.L_194:
        /*03dc*/ 	.word	index@(_ZN50_GLOBAL__N__f31458b2_17_RangeFactories_cu_38772b0829elementwise_kernel_with_indexIiZZZN2at6native17logspace_cuda_outERKN3c106ScalarES6_ldRNS1_6TensorEENKUlvE0_clEvENKUlvE2_clEvEUllE_EEvT_T0_PN15function_traitsISD_E11result_typeE)
        /*03e0*/ 	.word	0x00000026


	//----- nvinfo : EIATTR_FRAME_SIZE
	.align		4
.L_195:
        /*03e4*/ 	.byte	0x04, 0x11
        /*03e6*/ 	.short	(.L_197 - .L_196)
	.align		4
.L_196:
        /*03e8*/ 	.word	index@($__internal_1_$__cuda_sm3x_div_rn_ftz_f32_slowpath)
        /*03ec*/ 	.word	0x00000000


	//----- nvinfo : EIATTR_FRAME_SIZE
	.align		4
.L_197:
        /*03f0*/ 	.byte	0x04, 0x11
        /*03f2*/ 	.short	(.L_199 - .L_198)
	.align		4
.L_198:
        /*03f4*/ 	.word	index@(_ZN50_GLOBAL__N__f31458b2_17_RangeFactories_cu_38772b0829elementwise_kernel_with_indexIiZZZN2at6native17logspace_cuda_outERKN3c106ScalarES6_ldRNS1_6TensorEENKUlvE0_clEvENKUlvE2_clEvEUllE_EEvT_T0_PN15function_traitsISD_E11result_typeE)
        /*03f8*/ 	.word	0x00000000


	//----- nvinfo : EIATTR_REGCOUNT
	.align		4
.L_199:
        /*03fc*/ 	.byte	0x04, 0x2f
        /*03fe*/ 	.short	(.L_201 - .L_200)
	.align		4
.L_200:
        /*0400*/ 	.word	index@(_ZN50_GLOBAL__N__f31458b2_17_RangeFactories_cu_38772b0829elementwise_kernel_with_indexIlZZZN2at6native17logspace_cuda_outERKN3c106ScalarES6_ldRNS1_6TensorEENKUlvE0_clEvENKUlvE2_clEvEUllE_EEvT_T0_PN15function_traitsISD_E11result_typeE)
        /*0404*/ 	.word	0x00000024


	//----- nvinfo : EIATTR_FRAME_SIZE
	.align		4
.L_201:
        /*0408*/ 	.byte	0x04, 0x11
        /*040a*/ 	.short	(.L_203 - .L_202)
	.align		4
.L_202:
        /*040c*/ 	.word	index@($__internal_0_$__cuda_sm3x_div_rn_ftz_f32_slowpath)
        /*0410*/ 	.word	0x00000000


	//----- nvinfo : EIATTR_FRAME_SIZE
	.align		4
.L_203:
        /*0414*/ 	.byte	0x04, 0x11
        /*0416*/ 	.short	(.L_205 - .L_204)
	.align		4
.L_204:
        /*0418*/ 	.word	index@(_ZN50_GLOBAL__N__f31458b2_17_RangeFactories_cu_38772b0829elementwise_kernel_with_indexIlZZZN2at6native17logspace_cuda_outERKN3c106ScalarES6_ldRNS1_6TensorEENKUlvE0_clEvENKUlvE2_clEvEUllE_EEvT_T0_PN15function_traitsISD_E11result_typeE)
        /*041c*/ 	.word	0x00000000


	//----- nvinfo : EIATTR_REGCOUNT
	.align		4
.L_205:
        /*0420*/ 	.byte	0x04, 0x2f
        /*0422*/ 	.short	(.L_207 - .L_206)
	.align		4
.L_206:
        /*0424*/ 	.word	index@(_ZN50_GLOBAL__N__f31458b2_17_RangeFactories_cu_38772b0829elementwise_kernel_with_indexIiZZZN2at6native17logspace_cuda_outERKN3c106ScalarES6_ldRNS1_6TensorEENKUlvE0_clEvENKUlvE3_clEvEUllE_EEvT_T0_PN15function_traitsISD_E11result_typeE)
        /*0428*/ 	.word	0x0000000c


	//----- nvinfo : EIATTR_FRAME_SIZE
	.align		4
.L_207:
        /*042c*/ 	.byte	0x04, 0x11
        /*042e*/ 	.short	(.L_209 - .L_208)
	.align		4
.L_208:
        /*0430*/ 	.word	index@(_ZN50_GLOBAL__N__f31458b2_17_RangeFactories_cu_38772b0829elementwise_kernel_with_indexIiZZZN2at6native17logspace_cuda_outERKN3c106ScalarES6_ldRNS1_6TensorEENKUlvE0_clEvENKUlvE3_clEvEUllE_EEvT_T0_PN15function_traitsISD_E11result_typeE)
        /*0434*/ 	.word	0x00000000


	//----- nvinfo : EIATTR_REGCOUNT
	.align		4
.L_209:
        /*0438*/ 	.byte	0x04, 0x2f
        /*043a*/ 	.short	(.L_211 - .L_210)
	.align		4
.L_210:
        /*043c*/ 	.word	index@(_ZN50_GLOBAL__N__f31458b2_17_RangeFactories_cu_38772b0829elementwise_kernel_with_indexIlZZZN2at6native17logspace_cuda_outERKN3c106ScalarES6_ldRNS1_6TensorEENKUlvE0_clEvENKUlvE3_clEvEUllE_EEvT_T0_PN15function_traitsISD_E11result_typeE)
        /*0440*/ 	.word	0x0000000a


	//----- nvinfo : EIATTR_FRAME_SIZE
	.align		4
.L_211:
        /*0444*/ 	.byte	0x04, 0x11
        /*0446*/ 	.short	(.L_213 - .L_212)
	.align		4
.L_212:
        /*0448*/ 	.word	index@(_ZN50_GLOBAL__N__f31458b2_17_RangeFactories_cu_38772b0829elementwise_kernel_with_indexIlZZZN2at6native17logspace_cuda_outERKN3c106ScalarES6_ldRNS1_6TensorEENKUlvE0_clEvENKUlvE3_clEvEUllE_EEvT_T0_PN15function_traitsISD_E11result_typeE)
        /*044c*/ 	.word	0x00000000


	//----- nvinfo : EIATTR_REGCOUNT
	.align		4
.L_213:
        /*0450*/ 	.byte	0x04, 0x2f
        /*0452*/ 	.short	(.L_215 - .L_214)
	.align		4
.L_214:
        /*0454*/ 	.word	index@(_ZN50_GLOBAL__N__f31458b2_17_RangeFactories_cu_38772b0829elementwise_kernel_with_indexIiZZZN2at6native17logspace_cuda_outERKN3c106ScalarES6_ldRNS1_6TensorEENKUlvE0_clEvENKUlvE4_clEvEUllE_EEvT_T0_PN15function_traitsISD_E11result_typeE)
        /*0458*/ 	.word	0x0000000a


	//----- nvinfo : EIATTR_FRAME_SIZE
	.align		4
.L_215:
        /*045c*/ 	.byte	0x04, 0x11
        /*045e*/ 	.short	(.L_217 - .L_216)
	.align		4
.L_216:
        /*0460*/ 	.word	index@(_ZN50_GLOBAL__N__f31458b2_17_RangeFactories_cu_38772b0829elementwise_kernel_with_indexIiZZZN2at6native17logspace_cuda_outERKN3c106ScalarES6_ldRNS1_6TensorEENKUlvE0_clEvENKUlvE4_clEvEUllE_EEvT_T0_PN15function_traitsISD_E11result_typeE)
        /*0464*/ 	.word	0x00000000


	//----- nvinfo : EIATTR_REGCOUNT
	.align		4
.L_217:
        /*0468*/ 	.byte	0x04, 0x2f
        /*046a*/ 	.short	(.L_219 - .L_218)
	.align		4
.L_218:
        /*046c*/ 	.word	index@(_ZN50_GLOBAL__N__f31458b2_17_RangeFactories_cu_38772b0829elementwise_kernel_with_indexIlZZZN2at6native17logspace_cuda_outERKN3c106ScalarES6_ldRNS1_6TensorEENKUlvE0_clEvENKUlvE4_clEvEUllE_EEvT_T0_PN15function_traitsISD_E11result_typeE)
        /*0470*/ 	.word	0x00000009


	//----- nvinfo : EIATTR_FRAME_SIZE
	.align		4
.L_219:
        /*0474*/ 	.byte	0x04, 0x11
        /*0476*/ 	.short	(.L_221 - .L_220)
	.align		4
.L_220:
        /*0478*/ 	.word	index@(_ZN50_GLOBAL__N__f31458b2_17_RangeFactories_cu_38772b0829elementwise_kernel_with_indexIlZZZN2at6native17logspace_cuda_outERKN3c106ScalarES6_ldRNS1_6TensorEENKUlvE0_clEvENKUlvE4_clEvEUllE_EEvT_T0_PN15function_traitsISD_E11result_typeE)
        /*047c*/ 	.word	0x00000000


	//----- nvinfo : EIATTR_REGCOUNT
	.align		4
.L_221:
        /*0480*/ 	.byte	0x04, 0x2f
        /*0482*/ 	.short	(.L_223 - .L_222)
	.align		4
.L_222:
        /*0484*/ 	.word	index@(_ZN50_GLOBAL__N__f31458b2_17_RangeFactories_cu_38772b0829elementwise_kernel_with_indexIiZZZN2at6native14range_cuda_outERKN3c106ScalarES6_S6_RNS1_6TensorEENKUlvE_clEvENKUlvE_clEvEUllE_EEvT_T0_PN15function_traitsISD_E11result_typeE)
        /*0488*/ 	.word	0x00000008


	//----- nvinfo : EIATTR_FRAME_SIZE
	.align		4
.L_223:
        /*048c*/ 	.byte	0x04, 0x11
        /*048e*/ 	.short	(.L_225 - .L_224)
	.align		4
.L_224:
        /*0490*/ 	.word	index@(_ZN50_GLOBAL__N__f31458b2_17_RangeFactories_cu_38772b0829elementwise_kernel_with_indexIiZZZN2at6native14range_cuda_outERKN3c106ScalarES6_S6_RNS1_6TensorEENKUlvE_clEvENKUlvE_clEvEUllE_EEvT_T0_PN15function_traitsISD_E11result_typeE)
        /*0494*/ 	.word	0x00000000


	//----- nvinfo : EIATTR_REGCOUNT
	.align		4
.L_225:
        /*0498*/ 	.byte	0x04, 0x2f
        /*049a*/ 	.short	(.L_227 - .L_226)
	.align		4
.L_226:
        /*049c*/ 	.word	index@(_ZN50_GLOBAL__N__f31458b2_17_RangeFactories_cu_38772b0829elementwise_kernel_with_indexIlZZZN2at6native14range_cuda_outERKN3c106ScalarES6_S6_RNS1_6TensorEENKUlvE_clEvENKUlvE_clEvEUllE_EEvT_T0_PN15function_traitsISD_E11result_typeE)
        /*04a0*/ 	.word	0x00000008


	//----- nvinfo : EIATTR_FRAME_SIZE
	.align		4
.L_227:
        /*04a4*/ 	.byte	0x04, 0x11
        /*04a6*/ 	.short	(.L_229 - .L_228)
	.align		4
.L_228:
        /*04a8*/ 	.word	index@(_ZN50_GLOBAL__N__f31458b2_17_RangeFactories_cu_38772b0829elementwise_kernel_with_indexIlZZZN2at6native14range_cuda_outERKN3c106ScalarES6_S6_RNS1_6TensorEENKUlvE_clEvENKUlvE_clEvEUllE_EEvT_T0_PN15function_traitsISD_E11result_typeE)
        /*04ac*/ 	.word	0x00000000


	//----- nvinfo : EIATTR_REGCOUNT
	.align		4
.L_229:
        /*04b0*/ 	.byte	0x04, 0x2f
        /*04b2*/ 	.short	(.L_231 - .L_230)
	.align		4
.L_230:
        /*04b4*/ 	.word	index@(_ZN50_GLOBAL__N__f31458b2_17_RangeFactories_cu_38772b0829elementwise_kernel_with_indexIiZZZN2at6native14range_cuda_outERKN3c106ScalarES6_S6_RNS1_6TensorEENKUlvE_clEvENKUlvE0_clEvEUllE_EEvT_T0_PN15function_traitsISD_E11result_typeE)
        /*04b8*/ 	.word	0x00000008


	//----- nvinfo : EIATTR_FRAME_SIZE
	.align		4
.L_231:
        /*04bc*/ 	.byte	0x04, 0x11
        /*04be*/ 	.short	(.L_233 - .L_232)
	.align		4
.L_232:
        /*04c0*/ 	.word	index@(_ZN50_GLOBAL__N__f31458b2_17_RangeFactories_cu_38772b0829elementwise_kernel_with_indexIiZZZN2at6native14range_cuda_outERKN3c106ScalarES6_S6_RNS1_6TensorEENKUlvE_clEvENKUlvE0_clEvEUllE_EEvT_T0_PN15function_traitsISD_E11result_typeE)
        /*04c4*/ 	.word	0x00000000


	//----- nvinfo : EIATTR_REGCOUNT
	.align		4
.L_233:
        /*04c8*/ 	.byte	0x04, 0x2f
        /*04ca*/ 	.short	(.L_235 - .L_234)
	.align		4
.L_234:
        /*04cc*/ 	.word	index@(_ZN50_GLOBAL__N__f31458b2_17_RangeFactories_cu_38772b0829elementwise_kernel_with_indexIlZZZN2at6native14range_cuda_outERKN3c106ScalarES6_S6_RNS1_6TensorEENKUlvE_clEvENKUlvE0_clEvEUllE_EEvT_T0_PN15function_traitsISD_E11result_typeE)
        /*04d0*/ 	.word	0x00000008


	//----- nvinfo : EIATTR_FRAME_SIZE
	.align		4
.L_235:
        /*04d4*/ 	.byte	0x04, 0x11
        /*04d6*/ 	.short	(.L_237 - .L_236)
	.align		4
.L_236:
        /*04d8*/ 	.word	index@(_ZN50_GLOBAL__N__f31458b2_17_RangeFactories_cu_38772b0829elementwise_kernel_with_indexIlZZZN2at6native14range_cuda_outERKN3c106ScalarES6_S6_RNS1_6TensorEENKUlvE_clEvENKUlvE0_clEvEUllE_EEvT_T0_PN15function_traitsISD_E11result_typeE)
        /*04dc*/ 	.word	0x00000000


	//----- nvinfo : EIATTR_REGCOUNT
	.align		4
.L_237:
        /*04e0*/ 	.byte	0x04, 0x2f
        /*04e2*/ 	.short	(.L_239 - .L_238)
	.align		4
.L_238:
        /*04e4*/ 	.word	index@(_ZN50_GLOBAL__N__f31458b2_17_RangeFactories_cu_38772b0829elementwise_kernel_with_indexIiZZZN2at6native14range_cuda_outERKN3c106ScalarES6_S6_RNS1_6TensorEENKUlvE_clEvENKUlvE1_clEvEUllE_EEvT_T0_PN15function_traitsISD_E11result_typeE)
        /*04e8*/ 	.word	0x0000000a


	//----- nvinfo : EIATTR_FRAME_SIZE
	.align		4
.L_239:
        /*04ec*/ 	.byte	0x04, 0x11
        /*04ee*/ 	.short	(.L_241 - .L_240)
	.align		4
.L_240:
        /*04f0*/ 	.word	index@(_ZN50_GLOBAL__N__f31458b2_17_RangeFactories_cu_38772b0829elementwise_kernel_with_indexIiZZZN2at6native14range_cuda_outERKN3c106ScalarES6_S6_RNS1_6TensorEENKUlvE_clEvENKUlvE1_clEvEUllE_EEvT_T0_PN15function_traitsISD_E11result_typeE)
        /*04f4*/ 	.word	0x00000000


	//----- nvinfo : EIATTR_REGCOUNT
	.align		4
.L_241:
        /*04f8*/ 	.byte	0x04, 0x2f
        /*04fa*/ 	.short	(.L_243 - .L_242)
	.align		4
.L_242:
        /*04fc*/ 	.word	index@(_ZN50_GLOBAL__N__f31458b2_17_RangeFactories_cu_38772b0829elementwise_kernel_with_indexIlZZZN2at6native14range_cuda_outERKN3c106ScalarES6_S6_RNS1_6TensorEENKUlvE_clEvENKUlvE1_clEvEUllE_EEvT_T0_PN15function_traitsISD_E11result_typeE)
        /*0500*/ 	.word	0x00000008


	//----- nvinfo : EIATTR_FRAME_SIZE
	.align		4
.L_243:
        /*0504*/ 	.byte	0x04, 0x11
        /*0506*/ 	.short	(.L_245 - .L_244)
	.align		4
.L_244:
        /*0508*/ 	.word	index@(_ZN50_GLOBAL__N__f31458b2_17_RangeFactories_cu_38772b0829elementwise_kernel_with_indexIlZZZN2at6native14range_cuda_outERKN3c106ScalarES6_S6_RNS1_6TensorEENKUlvE_clEvENKUlvE1_clEvEUllE_EEvT_T0_PN15function_traitsISD_E11result_typeE)
        /*050c*/ 	.word	0x00000000


	//----- nvinfo : EIATTR_REGCOUNT
	.align		4
.L_245:
        /*0510*/ 	.byte	0x04, 0x2f
        /*0512*/ 	.short	(.L_247 - .L_246)
	.align		4
.L_246:
        /*0514*/ 	.word	index@(_ZN50_GLOBAL__N__f31458b2_17_RangeFactories_cu_38772b0829elementwise_kernel_with_indexIiZZZN2at6native14range_cuda_outERKN3c106ScalarES6_S6_RNS1_6TensorEENKUlvE_clEvENKUlvE2_clEvEUllE_EEvT_T0_PN15function_traitsISD_E11result_typeE)
        /*0518*/ 	.word	0x0000000c


	//----- nvinfo : EIATTR_FRAME_SIZE
	.align		4
.L_247:
        /*051c*/ 	.byte	0x04, 0x11
        /*051e*/ 	.short	(.L_249 - .L_248)
	.align		4
.L_248:
        /*0520*/ 	.word	index@(_ZN50_GLOBAL__N__f31458b2_17_RangeFactories_cu_38772b0829elementwise_kernel_with_indexIiZZZN2at6native14range_cuda_outERKN3c106ScalarES6_S6_RNS1_6TensorEENKUlvE_clEvENKUlvE2_clEvEUllE_EEvT_T0_PN15function_traitsISD_E11result_typeE)
        /*0524*/ 	.word	0x00000000


	//----- nvinfo : EIATTR_REGCOUNT
	.align		4
.L_249:
        /*0528*/ 	.byte	0x04, 0x2f
        /*052a*/ 	.short	(.L_251 - .L_250)
	.align		4
.L_250:
        /*052c*/ 	.word	index@(_ZN50_GLOBAL__N__f31458b2_17_RangeFactories_cu_38772b0829elementwise_kernel_with_indexIlZZZN2at6native14range_cuda_outERKN3c106ScalarES6_S6_RNS1_6TensorEENKUlvE_clEvENKUlvE2_clEvEUllE_EEvT_T0_PN15function_traitsISD_E11result_typeE)
        /*0530*/ 	.word	0x00000008


	//----- nvinfo : EIATTR_FRAME_SIZE
	.align		4
.L_251:
        /*0534*/ 	.byte	0x04, 0x11
        /*0536*/ 	.short	(.L_253 - .L_252)
	.align		4
.L_252:
        /*0538*/ 	.word	index@(_ZN50_GLOBAL__N__f31458b2_17_RangeFactories_cu_38772b0829elementwise_kernel_with_indexIlZZZN2at6native14range_cuda_outERKN3c106ScalarES6_S6_RNS1_6TensorEENKUlvE_clEvENKUlvE2_clEvEUllE_EEvT_T0_PN15function_traitsISD_E11result_typeE)
        /*053c*/ 	.word	0x00000000


	//----- nvinfo : EIATTR_REGCOUNT
	.align		4
.L_253:
        /*0540*/ 	.byte	0x04, 0x2f
        /*0542*/ 	.short	(.L_255 - .L_254)
	.align		4
.L_254:
        /*0544*/ 	.word	index@(_ZN50_GLOBAL__N__f31458b2_17_RangeFactories_cu_38772b0829elementwise_kernel_with_indexIiZZZN2at6native14range_cuda_outERKN3c106ScalarES6_S6_RNS1_6TensorEENKUlvE_clEvENKUlvE3_clEvEUllE_EEvT_T0_PN15function_traitsISD_E11result_typeE)
        /*0548*/ 	.word	0x0000000a


	//----- nvinfo : EIATTR_FRAME_SIZE
	.align		4
.L_255:
        /*054c*/ 	.byte	0x04, 0x11
        /*054e*/ 	.short	(.L_257 - .L_256)
	.align		4
.L_256:
        /*0550*/ 	.word	index@(_ZN50_GLOBAL__N__f31458b2_17_RangeFactories_cu_38772b0829elementwise_kernel_with_indexIiZZZN2at6native14range_cuda_outERKN3c106ScalarES6_S6_RNS1_6TensorEENKUlvE_clEvENKUlvE3_clEvEUllE_EEvT_T0_PN15function_traitsISD_E11result_typeE)
        /*0554*/ 	.word	0x00000000


	//----- nvinfo : EIATTR_REGCOUNT
	.align		4
.L_257:
        /*0558*/ 	.byte	0x04, 0x2f
        /*055a*/ 	.short	(.L_259 - .L_258)
	.align		4
.L_258:
        /*055c*/ 	.word	index@(_ZN50_GLOBAL__N__f31458b2_17_RangeFactories_cu_38772b0829elementwise_kernel_with_indexIlZZZN2at6native14range_cuda_outERKN3c106ScalarES6_S6_RNS1_6TensorEENKUlvE_clEvENKUlvE3_clEvEUllE_EEvT_T0_PN15function_traitsISD_E11result_typeE)
        /*0560*/ 	.word	0x00000008


	//----- nvinfo : EIATTR_FRAME_SIZE
	.align		4
.L_259:
        /*0564*/ 	.byte	0x04, 0x11
        /*0566*/ 	.short	(.L_261 - .L_260)
	.align		4
.L_260:
        /*0568*/ 	.word	index@(_ZN50_GLOBAL__N__f31458b2_17_RangeFactories_cu_38772b0829elementwise_kernel_with_indexIlZZZN2at6native14range_cuda_outERKN3c106ScalarES6_S6_RNS1_6TensorEENKUlvE_clEvENKUlvE3_clEvEUllE_EEvT_T0_PN15function_traitsISD_E11result_typeE)
        /*056c*/ 	.word	0x00000000


	//----- nvinfo : EIATTR_REGCOUNT
	.align		4
.L_261:
        /*0570*/ 	.byte	0x04, 0x2f
        /*0572*/ 	.short	(.L_263 - .L_262)
	.align		4
.L_262:
        /*0574*/ 	.word	index@(_ZN50_GLOBAL__N__f31458b2_17_RangeFactories_cu_38772b0829elementwise_kernel_with_indexIiZZZN2at6native14range_cuda_outERKN3c106ScalarES6_S6_RNS1_6TensorEENKUlvE_clEvENKUlvE4_clEvEUllE_EEvT_T0_PN15function_traitsISD_E11result_typeE)
        /*0578*/ 	.word	0x0000000c


	//----- nvinfo : EIATTR_FRAME_SIZE
	.align		4
.L_263:
        /*057c*/ 	.byte	0x04, 0x11
        /*057e*/ 	.short	(.L_265 - .L_264)
	.align		4
.L_264:
        /*0580*/ 	.word	index@(_ZN50_GLOBAL__N__f31458b2_17_RangeFactories_cu_38772b0829elementwise_kernel_with_indexIiZZZN2at6native14range_cuda_outERKN3c106ScalarES6_S6_RNS1_6TensorEENKUlvE_clEvENKUlvE4_clEvEUllE_EEvT_T0_PN15function_traitsISD_E11result_typeE)
        /*0584*/ 	.word	0x00000000


	//----- nvinfo : EIATTR_REGCOUNT
	.align		4
.L_265:
        /*0588*/ 	.byte	0x04, 0x2f
        /*058a*/ 	.short	(.L_267 - .L_266)
	.align		4
.L_266:
        /*058c*/ 	.word	index@(_ZN50_GLOBAL__N__f31458b2_17_RangeFactories_cu_38772b0829elementwise_kernel_with_indexIlZZZN2at6native14range_cuda_outERKN3c106ScalarES6_S6_RNS1_6TensorEENKUlvE_clEvENKUlvE4_clEvEUllE_EEvT_T0_PN15function_traitsISD_E11result_typeE)
        /*0590*/ 	.word	0x0000000a


	//----- nvinfo : EIATTR_FRAME_SIZE
	.align		4
.L_267:
        /*0594*/ 	.byte	0x04, 0x11
        /*0596*/ 	.short	(.L_269 - .L_268)
	.align		4
.L_268:
        /*0598*/ 	.word	index@(_ZN50_GLOBAL__N__f31458b2_17_RangeFactories_cu_38772b0829elementwise_kernel_with_indexIlZZZN2at6native14range_cuda_outERKN3c106ScalarES6_S6_RNS1_6TensorEENKUlvE_clEvENKUlvE4_clEvEUllE_EEvT_T0_PN15function_traitsISD_E11result_typeE)
        /*059c*/ 	.word	0x00000000


	//----- nvinfo : EIATTR_REGCOUNT
	.align		4
.L_269:
        /*05a0*/ 	.byte	0x04, 0x2f
        /*05a2*/ 	.short	(.L_271 - .L_270)
	.align		4
.L_270:
        /*05a4*/ 	.word	index@(_ZN50_GLOBAL__N__f31458b2_17_RangeFactories_cu_38772b0829elementwise_kernel_with_indexIiZZZN2at6native14range_cuda_outERKN3c106ScalarES6_S6_RNS1_6TensorEENKUlvE_clEvENKUlvE5_clEvEUllE_EEvT_T0_PN15function_traitsISD_E11result_typeE)
        /*05a8*/ 	.word	0x0000000c


	//----- nvinfo : EIATTR_FRAME_SIZE
	.align		4
.L_271:
        /*05ac*/ 	.byte	0x04, 0x11
        /*05ae*/ 	.short	(.L_273 - .L_272)
	.align		4
.L_272:
        /*05b0*/ 	.word	index@(_ZN50_GLOBAL__N__f31458b2_17_RangeFactories_cu_38772b0829elementwise_kernel_with_indexIiZZZN2at6native14range_cuda_outERKN3c106ScalarES6_S6_RNS1_6TensorEENKUlvE_clEvENKUlvE5_clEvEUllE_EEvT_T0_PN15function_traitsISD_E11result_typeE)
        /*05b4*/ 	.word	0x00000000


	//----- nvinfo : EIATTR_REGCOUNT
	.align		4
.L_273:
        /*05b8*/ 	.byte	0x04, 0x2f
        /*05ba*/ 	.short	(.L_275 - .L_274)
	.align		4
.L_274:
        /*05bc*/ 	.word	index@(_ZN50_GLOBAL__N__f31458b2_17_RangeFactories_cu_38772b0829elementwise_kernel_with_indexIlZZZN2at6native14range_cuda_outERKN3c106ScalarES6_S6_RNS1_6TensorEENKUlvE_clEvENKUlvE5_clEvEUllE_EEvT_T0_PN15function_traitsISD_E11result_typeE)
        /*05c0*/ 	.word	0x0000000a


	//----- nvinfo : EIATTR_FRAME_SIZE
	.align		4
.L_275:
        /*05c4*/ 	.byte	0x04, 0x11
        /*05c6*/ 	.short	(.L_277 - .L_276)
	.align		4
.L_276:
        /*05c8*/ 	.word	index@(_ZN50_GLOBAL__N__f31458b2_17_RangeFactories_cu_38772b0829elementwise_kernel_with_indexIlZZZN2at6native14range_cuda_outERKN3c106ScalarES6_S6_RNS1_6TensorEENKUlvE_clEvENKUlvE5_clEvEUllE_EEvT_T0_PN15function_traitsISD_E11result_typeE)
        /*05cc*/ 	.word	0x00000000


	//----- nvinfo : EIATTR_REGCOUNT
	.align		4
.L_277:
        /*05d0*/ 	.byte	0x04, 0x2f
        /*05d2*/ 	.short	(.L_279 - .L_278)
	.align		4
.L_278:
        /*05d4*/ 	.word	index@(_ZN50_GLOBAL__N__f31458b2_17_RangeFactories_cu_38772b0829elementwise_kernel_with_indexIiZZZN2at6native14range_cuda_outERKN3c106ScalarES6_S6_RNS1_6TensorEENKUlvE_clEvENKUlvE6_clEvEUllE_EEvT_T0_PN15function_traitsISD_E11result_typeE)
        /*05d8*/ 	.word	0x0000000c


	//----- nvinfo : EIATTR_FRAME_SIZE
	.align		4
.L_279:
        /*05dc*/ 	.byte	0x04, 0x11
        /*05de*/ 	.short	(.L_281 - .L_280)
	.align		4
.L_280:
        /*05e0*/ 	.word	index@(_ZN50_GLOBAL__N__f31458b2_17_RangeFactories_cu_38772b0829elementwise_kernel_with_indexIiZZZN2at6native14range_cuda_outERKN3c106ScalarES6_S6_RNS1_6TensorEENKUlvE_clEvENKUlvE6_clEvEUllE_EEvT_T0_PN15function_traitsISD_E11result_typeE)
        /*05e4*/ 	.word	0x00000000


	//----- nvinfo : EIATTR_REGCOUNT
	.align		4
.L_281:
        /*05e8*/ 	.byte	0x04, 0x2f
        /*05ea*/ 	.short	(.L_283 - .L_282)
	.align		4
.L_282:
        /*05ec*/ 	.word	index@(_ZN50_GLOBAL__N__f31458b2_17_RangeFactories_cu_38772b0829elementwise_kernel_with_indexIlZZZN2at6native14range_cuda_outERKN3c106ScalarES6_S6_RNS1_6TensorEENKUlvE_clEvENKUlvE6_clEvEUllE_EEvT_T0_PN15function_traitsISD_E11result_typeE)
        /*05f0*/ 	.word	0x00000008


	//----- nvinfo : EIATTR_FRAME_SIZE
	.align		4
.L_283:
        /*05f4*/ 	.byte	0x04, 0x11
        /*05f6*/ 	.short	(.L_285 - .L_284)
	.align		4
.L_284:
        /*05f8*/ 	.word	index@(_ZN50_GLOBAL__N__f31458b2_17_RangeFactories_cu_38772b0829elementwise_kernel_with_indexIlZZZN2at6native14range_cuda_outERKN3c106ScalarES6_S6_RNS1_6TensorEENKUlvE_clEvENKUlvE6_clEvEUllE_EEvT_T0_PN15function_traitsISD_E11result_typeE)
        /*05fc*/ 	.word	0x00000000


	//----- nvinfo : EIATTR_REGCOUNT
	.align		4
.L_285:
        /*0600*/ 	.byte	0x04, 0x2f
        /*0602*/ 	.short	(.L_287 - .L_286)
	.align		4
.L_286:
        /*0604*/ 	.word	index@(_ZN50_GLOBAL__N__f31458b2_17_RangeFactories_cu_38772b0829elementwise_kernel_with_indexIiZZZN2at6native15arange_cuda_outERKN3c106ScalarES6_S6_RNS1_6TensorEENKUlvE_clEvENKUlvE_clEvEUllE_EEvT_T0_PN15function_traitsISD_E11result_typeE)
        /*0608*/ 	.word	0x00000008


	//----- nvinfo : EIATTR_FRAME_SIZE
	.align		4
.L_287:
        /*060c*/ 	.byte	0x04, 0x11
        /*060e*/ 	.short	(.L_289 - .L_288)
	.align		4
.L_288:
        /*0610*/ 	.word	index@(_ZN50_GLOBAL__N__f31458b2_17_RangeFactories_cu_38772b0829elementwise_kernel_with_indexIiZZZN2at6native15arange_cuda_outERKN3c106ScalarES6_S6_RNS1_6TensorEENKUlvE_clEvENKUlvE_clEvEUllE_EEvT_T0_PN15function_traitsISD_E11result_typeE)
        /*0614*/ 	.word	0x00000000


	//----- nvinfo : EIATTR_REGCOUNT
	.align		4
.L_289:
        /*0618*/ 	.byte	0x04, 0x2f
        /*061a*/ 	.short	(.L_291 - .L_290)
	.align		4
.L_290:
        /*061c*/ 	.word	index@(_ZN50_GLOBAL__N__f31458b2_17_RangeFactories_cu_38772b0829elementwise_kernel_with_indexIlZZZN2at6native15arange_cuda_outERKN3c106ScalarES6_S6_RNS1_6TensorEENKUlvE_clEvENKUlvE_clEvEUllE_EEvT_T0_PN15function_traitsISD_E11result_typeE)
        /*0620*/ 	.word	0x00000008


	//----- nvinfo : EIATTR_FRAME_SIZE
	.align		4
.L_291:
        /*0624*/ 	.byte	0x04, 0x11
        /*0626*/ 	.short	(.L_293 - .L_292)
	.align		4
.L_292:
        /*0628*/ 	.word	index@(_ZN50_GLOBAL__N__f31458b2_17_RangeFactories_cu_38772b0829elementwise_kernel_with_indexIlZZZN2at6native15arange_cuda_outERKN3c106ScalarES6_S6_RNS1_6TensorEENKUlvE_clEvENKUlvE_clEvEUllE_EEvT_T0_PN15function_traitsISD_E11result_typeE)
        /*062c*/ 	.word	0x00000000


	//----- nvinfo : EIATTR_REGCOUNT
	.align		4
.L_293:
        /*0630*/ 	.byte	0x04, 0x2f
        /*0632*/ 	.short	(.L_295 - .L_294)
	.align		4
.L_294:
        /*0634*/ 	.word	index@(_ZN50_GLOBAL__N__f31458b2_17_RangeFactories_cu_38772b0829elementwise_kernel_with_indexIiZZZN2at6native15arange_cuda_outERKN3c106ScalarES6_S6_RNS1_6TensorEENKUlvE_clEvENKUlvE0_clEvEUllE_EEvT_T0_PN15function_traitsISD_E11result_typeE)
        /*0638*/ 	.word	0x00000008


	//----- nvinfo : EIATTR_FRAME_SIZE
	.align		4
.L_295:
        /*063c*/ 	.byte	0x04, 0x11
        /*063e*/ 	.short	(.L_297 - .L_296)
	.align		4
.L_296:
        /*0640*/ 	.word	index@(_ZN50_GLOBAL__N__f31458b2_17_RangeFactories_cu_38772b0829elementwise_kernel_with_indexIiZZZN2at6native15arange_cuda_outERKN3c106ScalarES6_S6_RNS1_6TensorEENKUlvE_clEvENKUlvE0_clEvEUllE_EEvT_T0_PN15function_traitsISD_E11result_typeE)
        /*0644*/ 	.word	0x00000000


	//----- nvinfo : EIATTR_REGCOUNT
	.align		4
.L_297:
        /*0648*/ 	.byte	0x04, 0x2f
        /*064a*/ 	.short	(.L_299 - .L_298)
	.align		4
.L_298:
        /*064c*/ 	.word	index@(_ZN50_GLOBAL__N__f31458b2_17_RangeFactories_cu_38772b0829elementwise_kernel_with_indexIlZZZN2at6native15arange_cuda_outERKN3c106ScalarES6_S6_RNS1_6TensorEENKUlvE_clEvENKUlvE0_clEvEUllE_EEvT_T0_PN15function_traitsISD_E11result_typeE)
        /*0650*/ 	.word	0x00000008


	//----- nvinfo : EIATTR_FRAME_SIZE
	.align		4
.L_299:
        /*0654*/ 	.byte	0x04, 0x11
        /*0656*/ 	.short	(.L_301 - .L_300)
	.align		4
.L_300:
        /*0658*/ 	.word	index@(_ZN50_GLOBAL__N__f31458b2_17_RangeFactories_cu_38772b0829elementwise_kernel_with_indexIlZZZN2at6native15arange_cuda_outERKN3c106ScalarES6_S6_RNS1_6TensorEENKUlvE_clEvENKUlvE0_clEvEUllE_EEvT_T0_PN15function_traitsISD_E11result_typeE)
        /*065c*/ 	.word	0x00000000


	//----- nvinfo : EIATTR_REGCOUNT
	.align		4
.L_301:
        /*0660*/ 	.byte	0x04, 0x2f
        /*0662*/ 	.short	(.L_303 - .L_302)
	.align		4
.L_302:
        /*0664*/ 	.word	index@(_ZN50_GLOBAL__N__f31458b2_17_RangeFactories_cu_38772b0829elementwise_kernel_with_indexIiZZZN2at6native15arange_cuda_outERKN3c106ScalarES6_S6_RNS1_6TensorEENKUlvE_clEvENKUlvE1_clEvEUllE_EEvT_T0_PN15function_traitsISD_E11result_typeE)
        /*0668*/ 	.word	0x0000000a


	//----- nvinfo : EIATTR_FRAME_SIZE
	.align		4
.L_303:
        /*066c*/ 	.byte	0x04, 0x11
        /*066e*/ 	.short	(.L_305 - .L_304)
	.align		4
.L_304:
        /*0670*/ 	.word	index@(_ZN50_GLOBAL__N__f31458b2_17_RangeFactories_cu_38772b0829elementwise_kernel_with_indexIiZZZN2at6native15arange_cuda_outERKN3c106ScalarES6_S6_RNS1_6TensorEENKUlvE_clEvENKUlvE1_clEvEUllE_EEvT_T0_PN15function_traitsISD_E11result_typeE)
        /*0674*/ 	.word	0x00000000


	//----- nvinfo : EIATTR_REGCOUNT
	.align		4
.L_305:
        /*0678*/ 	.byte	0x04, 0x2f
        /*067a*/ 	.short	(.L_307 - .L_306)
	.align		4
.L_306:
        /*067c*/ 	.word	index@(_ZN50_GLOBAL__N__f31458b2_17_RangeFactories_cu_38772b0829elementwise_kernel_with_indexIlZZZN2at6native15arange_cuda_outERKN3c106ScalarES6_S6_RNS1_6TensorEENKUlvE_clEvENKUlvE1_clEvEUllE_EEvT_T0_PN15function_traitsISD_E11result_typeE)
        /*0680*/ 	.word	0x00000008


	//----- nvinfo : EIATTR_FRAME_SIZE
	.align		4
.L_307:
        /*0684*/ 	.byte	0x04, 0x11
        /*0686*/ 	.short	(.L_309 - .L_308)
	.align		4
.L_308:
        /*0688*/ 	.word	index@(_ZN50_GLOBAL__N__f31458b2_17_RangeFactories_cu_38772b0829elementwise_kernel_with_indexIlZZZN2at6native15arange_cuda_outERKN3c106ScalarES6_S6_RNS1_6TensorEENKUlvE_clEvENKUlvE1_clEvEUllE_EEvT_T0_PN15function_traitsISD_E11result_typeE)
        /*068c*/ 	.word	0x00000000


	//----- nvinfo : EIATTR_REGCOUNT
	.align		4
.L_309:
        /*0690*/ 	.byte	0x04, 0x2f
        /*0692*/ 	.short	(.L_311 - .L_310)
	.align		4
.L_310:
        /*0694*/ 	.word	index@(_ZN50_GLOBAL__N__f31458b2_17_RangeFactories_cu_38772b0829elementwise_kernel_with_indexIiZZZN2at6native15arange_cuda_outERKN3c106ScalarES6_S6_RNS1_6TensorEENKUlvE_clEvENKUlvE2_clEvEUllE_EEvT_T0_PN15function_traitsISD_E11result_typeE)
        /*0698*/ 	.word	0x0000000c


	//----- nvinfo : EIATTR_FRAME_SIZE
	.align		4
.L_311:
        /*069c*/ 	.byte	0x04, 0x11
        /*069e*/ 	.short	(.L_313 - .L_312)
	.align		4
.L_312:
        /*06a0*/ 	.word	index@(_ZN50_GLOBAL__N__f31458b2_17_RangeFactories_cu_38772b0829elementwise_kernel_with_indexIiZZZN2at6native15arange_cuda_outERKN3c106ScalarES6_S6_RNS1_6TensorEENKUlvE_clEvENKUlvE2_clEvEUllE_EEvT_T0_PN15function_traitsISD_E11result_typeE)
        /*06a4*/ 	.word	0x00000000


	//----- nvinfo : EIATTR_REGCOUNT
	.align		4
.L_313:
        /*06a8*/ 	.byte	0x04, 0x2f
        /*06aa*/ 	.short	(.L_315 - .L_314)
	.align		4
.L_314:
        /*06ac*/ 	.word	index@(_ZN50_GLOBAL__N__f31458b2_17_RangeFactories_cu_38772b0829elementwise_kernel_with_indexIlZZZN2at6native15arange_cuda_outERKN3c106ScalarES6_S6_RNS1_6TensorEENKUlvE_clEvENKUlvE2_clEvEUllE_EEvT_T0_PN15function_traitsISD_E11result_typeE)
        /*06b0*/ 	.word	0x00000008


	//----- nvinfo : EIATTR_FRAME_SIZE
	.align		4
.L_315:
        /*06b4*/ 	.byte	0x04, 0x11
        /*06b6*/ 	.short	(.L_317 - .L_316)
	.align		4
.L_316:
        /*06b8*/ 	.word	index@(_ZN50_GLOBAL__N__f31458b2_17_RangeFactories_cu_38772b0829elementwise_kernel_with_indexIlZZZN2at6native15arange_cuda_outERKN3c106ScalarES6_S6_RNS1_6TensorEENKUlvE_clEvENKUlvE2_clEvEUllE_EEvT_T0_PN15function_traitsISD_E11result_typeE)
        /*06bc*/ 	.word	0x00000000


	//----- nvinfo : EIATTR_REGCOUNT
	.align		4
.L_317:
        /*06c0*/ 	.byte	0x04, 0x2f
        /*06c2*/ 	.short	(.L_319 - .L_318)
	.align		4
.L_318:
        /*06c4*/ 	.word	index@(_ZN50_GLOBAL__N__f31458b2_17_RangeFactories_cu_38772b0829elementwise_kernel_with_indexIiZZZN2at6native15arange_cuda_outERKN3c106ScalarES6_S6_RNS1_6TensorEENKUlvE_clEvENKUlvE3_clEvEUllE_EEvT_T0_PN15function_traitsISD_E11result_typeE)
        /*06c8*/ 	.word	0x0000000a


	//----- nvinfo : EIATTR_FRAME_SIZE
	.align		4
.L_319:
        /*06cc*/ 	.byte	0x04, 0x11
        /*06ce*/ 	.short	(.L_321 - .L_320)
	.align		4
.L_320:
        /*06d0*/ 	.word	index@(_ZN50_GLOBAL__N__f31458b2_17_RangeFactories_cu_38772b0829elementwise_kernel_with_indexIiZZZN2at6native15arange_cuda_outERKN3c106ScalarES6_S6_RNS1_6TensorEENKUlvE_clEvENKUlvE3_clEvEUllE_EEvT_T0_PN15function_traitsISD_E11result_typeE)
        /*06d4*/ 	.word	0x00000000


	//----- nvinfo : EIATTR_REGCOUNT
	.align		4
.L_321:
        /*06d8*/ 	.byte	0x04, 0x2f
        /*06da*/ 	.short	(.L_323 - .L_322)
	.align		4
.L_322:
        /*06dc*/ 	.word	index@(_ZN50_GLOBAL__N__f31458b2_17_RangeFactories_cu_38772b0829elementwise_kernel_with_indexIlZZZN2at6native15arange_cuda_outERKN3c106ScalarES6_S6_RNS1_6TensorEENKUlvE_clEvENKUlvE3_clEvEUllE_EEvT_T0_PN15function_traitsISD_E11result_typeE)
        /*06e0*/ 	.word	0x00000008


	//----- nvinfo : EIATTR_FRAME_SIZE
	.align		4
.L_323:
        /*06e4*/ 	.byte	0x04, 0x11
        /*06e6*/ 	.short	(.L_325 - .L_324)
	.align		4
.L_324:
        /*06e8*/ 	.word	index@(_ZN50_GLOBAL__N__f31458b2_17_RangeFactories_cu_38772b0829elementwise_kernel_with_indexIlZZZN2at6native15arange_cuda_outERKN3c106ScalarES6_S6_RNS1_6TensorEENKUlvE_clEvENKUlvE3_clEvEUllE_EEvT_T0_PN15function_traitsISD_E11result_typeE)
        /*06ec*/ 	.word	0x00000000


	//----- nvinfo : EIATTR_REGCOUNT
	.align		4
.L_325:
        /*06f0*/ 	.byte	0x04, 0x2f
        /*06f2*/ 	.short	(.L_327 - .L_326)
	.align		4
.L_326:
        /*06f4*/ 	.word	index@(_ZN50_GLOBAL__N__f31458b2_17_RangeFactories_cu_38772b0829elementwise_kernel_with_indexIiZZZN2at6native15arange_cuda_outERKN3c106ScalarES6_S6_RNS1_6TensorEENKUlvE_clEvENKUlvE4_clEvEUllE_EEvT_T0_PN15function_traitsISD_E11result_typeE)
        /*06f8*/ 	.word	0x0000000c


	//----- nvinfo : EIATTR_FRAME_SIZE
	.align		4
.L_327:
        /*06fc*/ 	.byte	0x04, 0x11
        /*06fe*/ 	.short	(.L_329 - .L_328)
	.align		4
.L_328:
        /*0700*/ 	.word	index@(_ZN50_GLOBAL__N__f31458b2_17_RangeFactories_cu_38772b0829elementwise_kernel_with_indexIiZZZN2at6native15arange_cuda_outERKN3c106ScalarES6_S6_RNS1_6TensorEENKUlvE_clEvENKUlvE4_clEvEUllE_EEvT_T0_PN15function_traitsISD_E11result_typeE)
        /*0704*/ 	.word	0x00000000


	//----- nvinfo : EIATTR_REGCOUNT
	.align		4
.L_329:
        /*0708*/ 	.byte	0x04, 0x2f
        /*070a*/ 	.short	(.L_331 - .L_330)
	.align		4
.L_330:
        /*070c*/ 	.word	index@(_ZN50_GLOBAL__N__f31458b2_17_RangeFactories_cu_38772b0829elementwise_kernel_with_indexIlZZZN2at6native15arange_cuda_outERKN3c106ScalarES6_S6_RNS1_6TensorEENKUlvE_clEvENKUlvE4_clEvEUllE_EEvT_T0_PN15function_traitsISD_E11result_typeE)
        /*0710*/ 	.word	0x0000000a


	//----- nvinfo : EIATTR_FRAME_SIZE
	.align		4
.L_331:
        /*0714*/ 	.byte	0x04, 0x11
        /*0716*/ 	.short	(.L_333 - .L_332)
	.align		4
.L_332:
        /*0718*/ 	.word	index@(_ZN50_GLOBAL__N__f31458b2_17_RangeFactories_cu_38772b0829elementwise_kernel_with_indexIlZZZN2at6native15arange_cuda_outERKN3c106ScalarES6_S6_RNS1_6TensorEENKUlvE_clEvENKUlvE4_clEvEUllE_EEvT_T0_PN15function_traitsISD_E11result_typeE)
        /*071c*/ 	.word	0x00000000


	//----- nvinfo : EIATTR_REGCOUNT
	.align		4
.L_333:
        /*0720*/ 	.byte	0x04, 0x2f
        /*0722*/ 	.short	(.L_335 - .L_334)
	.align		4
.L_334:
        /*0724*/ 	.word	index@(_ZN50_GLOBAL__N__f31458b2_17_RangeFactories_cu_38772b0829elementwise_kernel_with_indexIiZZZN2at6native15arange_cuda_outERKN3c106ScalarES6_S6_RNS1_6TensorEENKUlvE_clEvENKUlvE5_clEvEUllE_EEvT_T0_PN15function_traitsISD_E11result_typeE)
        /*0728*/ 	.word	0x0000000c


	//----- nvinfo : EIATTR_FRAME_SIZE
	.align		4
.L_335:
        /*072c*/ 	.byte	0x04, 0x11
        /*072e*/ 	.short	(.L_337 - .L_336)
	.align		4
.L_336:
        /*0730*/ 	.word	index@(_ZN50_GLOBAL__N__f31458b2_17_RangeFactories_cu_38772b0829elementwise_kernel_with_indexIiZZZN2at6native15arange_cuda_outERKN3c106ScalarES6_S6_RNS1_6TensorEENKUlvE_clEvENKUlvE5_clEvEUllE_EEvT_T0_PN15function_traitsISD_E11result_typeE)
        /*0734*/ 	.word	0x00000000


	//----- nvinfo : EIATTR_REGCOUNT
	.align		4
.L_337:
        /*0738*/ 	.byte	0x04, 0x2f
        /*073a*/ 	.short	(.L_339 - .L_338)
	.align		4
.L_338:
        /*073c*/ 	.word	index@(_ZN50_GLOBAL__N__f31458b2_17_RangeFactories_cu_38772b0829elementwise_kernel_with_indexIlZZZN2at6native15arange_cuda_outERKN3c106ScalarES6_S6_RNS1_6TensorEENKUlvE_clEvENKUlvE5_clEvEUllE_EEvT_T0_PN15function_traitsISD_E11result_typeE)
        /*0740*/ 	.word	0x0000000a


	//----- nvinfo : EIATTR_FRAME_SIZE
	.align		4
.L_339:
        /*0744*/ 	.byte	0x04, 0x11
        /*0746*/ 	.short	(.L_341 - .L_340)
	.align		4
.L_340:
        /*0748*/ 	.word	index@(_ZN50_GLOBAL__N__f31458b2_17_RangeFactories_cu_38772b0829elementwise_kernel_with_indexIlZZZN2at6native15arange_cuda_outERKN3c106ScalarES6_S6_RNS1_6TensorEENKUlvE_clEvENKUlvE5_clEvEUllE_EEvT_T0_PN15function_traitsISD_E11result_typeE)
        /*074c*/ 	.word	0x00000000


	//----- nvinfo : EIATTR_REGCOUNT
	.align		4
.L_341:
        /*0750*/ 	.byte	0x04, 0x2f
        /*0752*/ 	.short	(.L_343 - .L_342)
	.align		4
.L_342:
        /*0754*/ 	.word	index@(_ZN50_GLOBAL__N__f31458b2_17_RangeFactories_cu_38772b0829elementwise_kernel_with_indexIiZZZN2at6native15arange_cuda_outERKN3c106ScalarES6_S6_RNS1_6TensorEENKUlvE_clEvENKUlvE6_clEvEUllE_EEvT_T0_PN15function_traitsISD_E11result_typeE)
        /*0758*/ 	.word	0x0000000c


	//----- nvinfo : EIATTR_FRAME_SIZE
	.align		4
.L_343:
        /*075c*/ 	.byte	0x04, 0x11
        /*075e*/ 	.short	(.L_345 - .L_344)
	.align		4
.L_344:
        /*0760*/ 	.word	index@(_ZN50_GLOBAL__N__f31458b2_17_RangeFactories_cu_38772b0829elementwise_kernel_with_indexIiZZZN2at6native15arange_cuda_outERKN3c106ScalarES6_S6_RNS1_6TensorEENKUlvE_clEvENKUlvE6_clEvEUllE_EEvT_T0_PN15function_traitsISD_E11result_typeE)
        /*0764*/ 	.word	0x00000000


	//----- nvinfo : EIATTR_REGCOUNT
	.align		4
.L_345:
        /*0768*/ 	.byte	0x04, 0x2f
        /*076a*/ 	.short	(.L_347 - .L_346)
	.align		4
.L_346:
        /*076c*/ 	.word	index@(_ZN50_GLOBAL__N__f31458b2_17_RangeFactories_cu_38772b0829elementwise_kernel_with_indexIlZZZN2at6native15arange_cuda_outERKN3c106ScalarES6_S6_RNS1_6TensorEENKUlvE_clEvENKUlvE6_clEvEUllE_EEvT_T0_PN15function_traitsISD_E11result_typeE)
        /*0770*/ 	.word	0x00000008


	//----- nvinfo : EIATTR_FRAME_SIZE
	.align		4
.L_347:
        /*0774*/ 	.byte	0x04, 0x11
        /*0776*/ 	.short	(.L_349 - .L_348)
	.align		4
.L_348:
        /*0778*/ 	.word	index@(_ZN50_GLOBAL__N__f31458b2_17_RangeFactories_cu_38772b0829elementwise_kernel_with_indexIlZZZN2at6native15arange_cuda_outERKN3c106ScalarES6_S6_RNS1_6TensorEENKUlvE_clEvENKUlvE6_clEvEUllE_EEvT_T0_PN15function_traitsISD_E11result_typeE)
        /*077c*/ 	.word	0x00000000


	//----- nvinfo : EIATTR_REGCOUNT
	.align		4
.L_349:
        /*0780*/ 	.byte	0x04, 0x2f
        /*0782*/ 	.short	(.L_351 - .L_350)
	.align		4
.L_350:
        /*0784*/ 	.word	index@(_ZN50_GLOBAL__N__f31458b2_17_RangeFactories_cu_38772b0829elementwise_kernel_with_indexIiZZZN2at6native15arange_cuda_outERKN3c106ScalarES6_S6_RNS1_6TensorEENKUlvE_clEvENKUlvE7_clEvEUllE_EEvT_T0_PN15function_traitsISD_E11result_typeE)
        /*0788*/ 	.word	0x0000000c


	//----- nvinfo : EIATTR_FRAME_SIZE
	.align		4
.L_351:
        /*078c*/ 	.byte	0x04, 0x11
        /*078e*/ 	.short	(.L_353 - .L_352)
	.align		4
.L_352:
        /*0790*/ 	.word	index@(_ZN50_GLOBAL__N__f31458b2_17_RangeFactories_cu_38772b0829elementwise_kernel_with_indexIiZZZN2at6native15arange_cuda_outERKN3c106ScalarES6_S6_RNS1_6TensorEENKUlvE_clEvENKUlvE7_clEvEUllE_EEvT_T0_PN15function_traitsISD_E11result_typeE)
        /*0794*/ 	.word	0x00000000


	//----- nvinfo : EIATTR_REGCOUNT
	.align		4
.L_353:
        /*0798*/ 	.byte	0x04, 0x2f
        /*079a*/ 	.short	(.L_355 - .L_354)
	.align		4
.L_354:
        /*079c*/ 	.word	index@(_ZN50_GLOBAL__N__f31458b2_17_RangeFactories_cu_38772b0829elementwise_kernel_with_indexIlZZZN2at6native15arange_cuda_outERKN3c106ScalarES6_S6_RNS1_6TensorEENKUlvE_clEvENKUlvE7_clEvEUllE_EEvT_T0_PN15function_traitsISD_E11result_typeE)
        /*07a0*/ 	.word	0x00000008


	//----- nvinfo : EIATTR_FRAME_SIZE
	.align		4
.L_355:
        /*07a4*/ 	.byte	0x04, 0x11
        /*07a6*/ 	.short	(.L_357 - .L_356)
	.align		4
.L_356:
        /*07a8*/ 	.word	index@(_ZN50_GLOBAL__N__f31458b2_17_RangeFactories_cu_38772b0829elementwise_kernel_with_indexIlZZZN2at6native15arange_cuda_outERKN3c106ScalarES6_S6_RNS1_6TensorEENKUlvE_clEvENKUlvE7_clEvEUllE_EEvT_T0_PN15function_traitsISD_E11result_typeE)
        /*07ac*/ 	.word	0x00000000


	//----- nvinfo : EIATTR_MIN_STACK_SIZE
	.align		4
.L_357:
        /*07b0*/ 	.byte	0x04, 0x12
        /*07b2*/ 	.short	(.L_359 - .L_358)
	.align		4
.L_358:
        /*07b4*/ 	.word	index@(_ZN50_GLOBAL__N__f31458b2_17_RangeFactories_cu_38772b0829elementwise_kernel_with_indexIlZZZN2at6native15arange_cuda_outERKN3c106ScalarES6_S6_RNS1_6TensorEENKUlvE_clEvENKUlvE7_clEvEUllE_EEvT_T0_PN15function_traitsISD_E11result_typeE)
        /*07b8*/ 	.word	0x00000000


	//----- nvinfo : EIATTR_MIN_STACK_SIZE
	.align		4
.L_359:
        /*07bc*/ 	.byte	0x04, 0x12
        /*07be*/ 	.short	(.L_361 - .L_360)
	.align		4
.L_360:
        /*07c0*/ 	.word	index@(_ZN50_GLOBAL__N__f31458b2_17_RangeFactories_cu_38772b0829elementwise_kernel_with_indexIiZZZN2at6native15arange_cuda_outERKN3c106ScalarES6_S6_RNS1_6TensorEENKUlvE_clEvENKUlvE7_clEvEUllE_EEvT_T0_PN15function_traitsISD_E11result_typeE)
        /*07c4*/ 	.word	0x00000000


	//----- nvinfo : EIATTR_MIN_STACK_SIZE
	.align		4
.L_361:
        /*07c8*/ 	.byte	0x04, 0x12
        /*07ca*/ 	.short	(.L_363 - .L_362)
	.align		4
.L_362:
        /*07cc*/ 	.word	index@(_ZN50_GLOBAL__N__f31458b2_17_RangeFactories_cu_38772b0829elementwise_kernel_with_indexIlZZZN2at6native15arange_cuda_outERKN3c106ScalarES6_S6_RNS1_6TensorEENKUlvE_clEvENKUlvE6_clEvEUllE_EEvT_T0_PN15function_traitsISD_E11result_typeE)
        /*07d0*/ 	.word	0x00000000


	//----- nvinfo : EIATTR_MIN_STACK_SIZE
	.align		4
.L_363:
        /*07d4*/ 	.byte	0x04, 0x12
        /*07d6*/ 	.short	(.L_365 - .L_364)
	.align		4
.L_364:
        /*07d8*/ 	.word	index@(_ZN50_GLOBAL__N__f31458b2_17_RangeFactories_cu_38772b0829elementwise_kernel_with_indexIiZZZN2at6native15arange_cuda_outERKN3c106ScalarES6_S6_RNS1_6TensorEENKUlvE_clEvENKUlvE6_clEvEUllE_EEvT_T0_PN15function_traitsISD_E11result_typeE)
        /*07dc*/ 	.word	0x00000000


	//----- nvinfo : EIATTR_MIN_STACK_SIZE
	.align		4
.L_365:
        /*07e0*/ 	.byte	0x04, 0x12
        /*07e2*/ 	.short	(.L_367 - .L_366)
	.align		4
.L_366:
        /*07e4*/ 	.word	index@(_ZN50_GLOBAL__N__f31458b2_17_RangeFactories_cu_38772b0829elementwise_kernel_with_indexIlZZZN2at6native15arange_cuda_outERKN3c106ScalarES6_S6_RNS1_6TensorEENKUlvE_clEvENKUlvE5_clEvEUllE_EEvT_T0_PN15function_traitsISD_E11result_typeE)
        /*07e8*/ 	.word	0x00000000


	//----- nvinfo : EIATTR_MIN_STACK_SIZE
	.align		4
.L_367:
        /*07ec*/ 	.byte	0x04, 0x12
        /*07ee*/ 	.short	(.L_369 - .L_368)
	.align		4
.L_368:
        /*07f0*/ 	.word	index@(_ZN50_GLOBAL__N__f31458b2_17_RangeFactories_cu_38772b0829elementwise_kernel_with_indexIiZZZN2at6native15arange_cuda_outERKN3c106ScalarES6_S6_RNS1_6TensorEENKUlvE_clEvENKUlvE5_clEvEUllE_EEvT_T0_PN15function_traitsISD_E11result_typeE)
        /*07f4*/ 	.word	0x00000000


	//----- nvinfo : EIATTR_MIN_STACK_SIZE
	.align		4
.L_369:
        /*07f8*/ 	.byte	0x04, 0x12
        /*07fa*/ 	.short	(.L_371 - .L_370)
	.align		4
.L_370:
        /*07fc*/ 	.word	index@(_ZN50_GLOBAL__N__f31458b2_17_RangeFactories_cu_38772b0829elementwise_kernel_with_indexIlZZZN2at6native15arange_cuda_outERKN3c106ScalarES6_S6_RNS1_6TensorEENKUlvE_clEvENKUlvE4_clEvEUllE_EEvT_T0_PN15function_traitsISD_E11result_typeE)
        /*0800*/ 	.word	0x00000000


	//----- nvinfo : EIATTR_MIN_STACK_SIZE
	.align		4
.L_371:
        /*0804*/ 	.byte	0x04, 0x12
        /*0806*/ 	.short	(.L_373 - .L_372)
	.align		4
.L_372:
        /*0808*/ 	.word	index@(_ZN50_GLOBAL__N__f31458b2_17_RangeFactories_cu_38772b0829elementwise_kernel_with_indexIiZZZN2at6native15arange_cuda_outERKN3c106ScalarES6_S6_RNS1_6TensorEENKUlvE_clEvENKUlvE4_clEvEUllE_EEvT_T0_PN15function_traitsISD_E11result_typeE)
        /*080c*/ 	.word	0x00000000


	//----- nvinfo : EIATTR_MIN_STACK_SIZE
	.align		4
.L_373:
        /*0810*/ 	.byte	0x04, 0x12
        /*0812*/ 	.short	(.L_375 - .L_374)
	.align		4
.L_374:
        /*0814*/ 	.word	index@(_ZN50_GLOBAL__N__f31458b2_17_RangeFactories_cu_38772b0829elementwise_kernel_with_indexIlZZZN2at6native15arange_cuda_outERKN3c106ScalarES6_S6_RNS1_6TensorEENKUlvE_clEvENKUlvE3_clEvEUllE_EEvT_T0_PN15function_traitsISD_E11result_typeE)
        /*0818*/ 	.word	0x00000000


	//----- nvinfo : EIATTR_MIN_STACK_SIZE
	.align		4
.L_375:
        /*081c*/ 	.byte	0x04, 0x12
        /*081e*/ 	.short	(.L_377 - .L_376)
	.align		4
.L_376:
        /*0820*/ 	.word	index@(_ZN50_GLOBAL__N__f31458b2_17_RangeFactories_cu_38772b0829elementwise_kernel_with_indexIiZZZN2at6native15arange_cuda_outERKN3c106ScalarES6_S6_RNS1_6TensorEENKUlvE_clEvENKUlvE3_clEvEUllE_EEvT_T0_PN15function_traitsISD_E11result_typeE)
        /*0824*/ 	.word	0x00000000


	//----- nvinfo : EIATTR_MIN_STACK_SIZE
	.align		4
.L_377:
        /*0828*/ 	.byte	0x04, 0x12
        /*082a*/ 	.short	(.L_379 - .L_378)
	.align		4
.L_378:
        /*082c*/ 	.word	index@(_ZN50_GLOBAL__N__f31458b2_17_RangeFactories_cu_38772b0829elementwise_kernel_with_indexIlZZZN2at6native15arange_cuda_outERKN3c106ScalarES6_S6_RNS1_6TensorEENKUlvE_clEvENKUlvE2_clEvEUllE_EEvT_T0_PN15function_traitsISD_E11result_typeE)
        /*0830*/ 	.word	0x00000000


	//----- nvinfo : EIATTR_MIN_STACK_SIZE
	.align		4
.L_379:
        /*0834*/ 	.byte	0x04, 0x12
        /*0836*/ 	.short	(.L_381 - .L_380)
	.align		4
.L_380:
        /*0838*/ 	.word	index@(_ZN50_GLOBAL__N__f31458b2_17_RangeFactories_cu_38772b0829elementwise_kernel_with_indexIiZZZN2at6native15arange_cuda_outERKN3c106ScalarES6_S6_RNS1_6TensorEENKUlvE_clEvENKUlvE2_clEvEUllE_EEvT_T0_PN15function_traitsISD_E11result_typeE)
        /*083c*/ 	.word	0x00000000


	//----- nvinfo : EIATTR_MIN_STACK_SIZE
	.align		4
.L_381:
        /*0840*/ 	.byte	0x04, 0x12
        /*0842*/ 	.short	(.L_383 - .L_382)
	.align		4
.L_382:
        /*0844*/ 	.word	index@(_ZN50_GLOBAL__N__f31458b2_17_RangeFactories_cu_38772b0829elementwise_kernel_with_indexIlZZZN2at6native15arange_cuda_outERKN3c106ScalarES6_S6_RNS1_6TensorEENKUlvE_clEvENKUlvE1_clEvEUllE_EEvT_T0_PN15function_traitsISD_E11result_typeE)
        /*0848*/ 	.word	0x00000000


	//----- nvinfo : EIATTR_MIN_STACK_SIZE
	.align		4
.L_383:
        /*084c*/ 	.byte	0x04, 0x12
        /*084e*/ 	.short	(.L_385 - .L_384)
	.align		4
.L_384:
        /*0850*/ 	.word	index@(_ZN50_GLOBAL__N__f31458b2_17_RangeFactories_cu_38772b0829elementwise_kernel_with_indexIiZZZN2at6native15arange_cuda_outERKN3c106ScalarES6_S6_RNS1_6TensorEENKUlvE_clEvENKUlvE1_clEvEUllE_EEvT_T0_PN15function_traitsISD_E11result_typeE)
        /*0854*/ 	.word	0x00000000


	//----- nvinfo : EIATTR_MIN_STACK_SIZE
	.align		4
.L_385:
        /*0858*/ 	.byte	0x04, 0x12
        /*085a*/ 	.short	(.L_387 - .L_386)
	.align		4
.L_386:
        /*085c*/ 	.word	index@(_ZN50_GLOBAL__N__f31458b2_17_RangeFactories_cu_38772b0829elementwise_kernel_with_indexIlZZZN2at6native15arange_cuda_outERKN3c106ScalarES6_S6_RNS1_6TensorEENKUlvE_clEvENKUlvE0_clEvEUllE_EEvT_T0_PN15function_traitsISD_E11result_typeE)
        /*0860*/ 	.word	0x00000000


	//----- nvinfo : EIATTR_MIN_STACK_SIZE
	.align		4
.L_387:
        /*0864*/ 	.byte	0x04, 0x12
        /*0866*/ 	.short	(.L_389 - .L_388)
	.align		4
.L_388:
        /*0868*/ 	.word	index@(_ZN50_GLOBAL__N__f31458b2_17_RangeFactories_cu_38772b0829elementwise_kernel_with_indexIiZZZN2at6native15arange_cuda_outERKN3c106ScalarES6_S6_RNS1_6TensorEENKUlvE_clEvENKUlvE0_clEvEUllE_EEvT_T0_PN15function_traitsISD_E11result_typeE)
        /*086c*/ 	.word	0x00000000


	//----- nvinfo : EIATTR_MIN_STACK_SIZE
	.align		4
.L_389:
        /*0870*/ 	.byte	0x04, 0x12
        /*0872*/ 	.short	(.L_391 - .L_390)
	.align		4
.L_390:
        /*0874*/ 	.word	index@(_ZN50_GLOBAL__N__f31458b2_17_RangeFactories_cu_38772b0829elementwise_kernel_with_indexIlZZZN2at6native15arange_cuda_outERKN3c106ScalarES6_S6_RNS1_6TensorEENKUlvE_clEvENKUlvE_clEvEUllE_EEvT_T0_PN15function_traitsISD_E11result_typeE)
        /*0878*/ 	.word	0x00000000


	//----- nvinfo : EIATTR_MIN_STACK_SIZE
	.align		4
.L_391:
        /*087c*/ 	.byte	0x04, 0x12
        /*087e*/ 	.short	(.L_393 - .L_392)
	.align		4
.L_392:
        /*0880*/ 	.word	index@(_ZN50_GLOBAL__N__f31458b2_17_RangeFactories_cu_38772b0829elementwise_kernel_with_indexIiZZZN2at6native15arange_cuda_outERKN3c106ScalarES6_S6_RNS1_6TensorEENKUlvE_clEvENKUlvE_clEvEUllE_EEvT_T0_PN15function_traitsISD_E11result_typeE)
        /*0884*/ 	.word	0x00000000


	//----- nvinfo : EIATTR_MIN_STACK_SIZE
	.align		4
.L_393:
        /*0888*/ 	.byte	0x04, 0x12
        /*088a*/ 	.short	(.L_395 - .L_394)
	.align		4
.L_394:
        /*088c*/ 	.word	index@(_ZN50_GLOBAL__N__f31458b2_17_RangeFactories_cu_38772b0829elementwise_kernel_with_indexIlZZZN2at6native14range_cuda_outERKN3c106ScalarES6_S6_RNS1_6TensorEENKUlvE_clEvENKUlvE6_clEvEUllE_EEvT_T0_PN15function_traitsISD_E11result_typeE)
        /*0890*/ 	.word	0x00000000


	//----- nvinfo : EIATTR_MIN_STACK_SIZE
	.align		4
.L_395:
        /*0894*/ 	.byte	0x04, 0x12
        /*0896*/ 	.short	(.L_397 - .L_396)
	.align		4
.L_396:
        /*0898*/ 	.word	index@(_ZN50_GLOBAL__N__f31458b2_17_RangeFactories_cu_38772b0829elementwise_kernel_with_indexIiZZZN2at6native14range_cuda_outERKN3c106ScalarES6_S6_RNS1_6TensorEENKUlvE_clEvENKUlvE6_clEvEUllE_EEvT_T0_PN15function_traitsISD_E11result_typeE)
        /*089c*/ 	.word	0x00000000


	//----- nvinfo : EIATTR_MIN_STACK_SIZE
	.align		4
.L_397:
        /*08a0*/ 	.byte	0x04, 0x12
        /*08a2*/ 	.short	(.L_399 - .L_398)
	.align		4
.L_398:
        /*08a4*/ 	.word	index@(_ZN50_GLOBAL__N__f31458b2_17_RangeFactories_cu_38772b0829elementwise_kernel_with_indexIlZZZN2at6native14range_cuda_outERKN3c106ScalarES6_S6_RNS1_6TensorEENKUlvE_clEvENKUlvE5_clEvEUllE_EEvT_T0_PN15function_traitsISD_E11result_typeE)
        /*08a8*/ 	.word	0x00000000


	//----- nvinfo : EIATTR_MIN_STACK_SIZE
	.align		4
.L_399:
        /*08ac*/ 	.byte	0x04, 0x12
        /*08ae*/ 	.short	(.L_401 - .L_400)
	.align		4
.L_400:
        /*08b0*/ 	.word	index@(_ZN50_GLOBAL__N__f31458b2_17_RangeFactories_cu_38772b0829elementwise_kernel_with_indexIiZZZN2at6native14range_cuda_outERKN3c106ScalarES6_S6_RNS1_6TensorEENKUlvE_clEvENKUlvE5_clEvEUllE_EEvT_T0_PN15function_traitsISD_E11result_typeE)
        /*08b4*/ 	.word	0x00000000


	//----- nvinfo : EIATTR_MIN_STACK_SIZE
	.align		4
.L_401:
        /*08b8*/ 	.byte	0x04, 0x12
        /*08ba*/ 	.short	(.L_403 - .L_402)
	.align		4
.L_402:
        /*08bc*/ 	.word	index@(_ZN50_GLOBAL__N__f31458b2_17_RangeFactories_cu_38772b0829elementwise_kernel_with_indexIlZZZN2at6native14range_cuda_outERKN3c106ScalarES6_S6_RNS1_6TensorEENKUlvE_clEvENKUlvE4_clEvEUllE_EEvT_T0_PN15function_traitsISD_E11result_typeE)
        /*08c0*/ 	.word	0x00000000


	//----- nvinfo : EIATTR_MIN_STACK_SIZE
	.align		4
.L_403:
        /*08c4*/ 	.byte	0x04, 0x12
        /*08c6*/ 	.short	(.L_405 - .L_404)
	.align		4
.L_404:
        /*08c8*/ 	.word	index@(_ZN50_GLOBAL__N__f31458b2_17_RangeFactories_cu_38772b0829elementwise_kernel_with_indexIiZZZN2at6native14range_cuda_outERKN3c106ScalarES6_S6_RNS1_6TensorEENKUlvE_clEvENKUlvE4_clEvEUllE_EEvT_T0_PN15function_traitsISD_E11result_typeE)
        /*08cc*/ 	.word	0x00000000


	//----- nvinfo : EIATTR_MIN_STACK_SIZE
	.align		4
.L_405:
        /*08d0*/ 	.byte	0x04, 0x12
        /*08d2*/ 	.short	(.L_407 - .L_406)
	.align		4
.L_406:
        /*08d4*/ 	.word	index@(_ZN50_GLOBAL__N__f31458b2_17_RangeFactories_cu_38772b0829elementwise_kernel_with_indexIlZZZN2at6native14range_cuda_outERKN3c106ScalarES6_S6_RNS1_6TensorEENKUlvE_clEvENKUlvE3_clEvEUllE_EEvT_T0_PN15function_traitsISD_E11result_typeE)
        /*08d8*/ 	.word	0x00000000


	//----- nvinfo : EIATTR_MIN_STACK_SIZE
	.align		4
.L_407:
        /*08dc*/ 	.byte	0x04, 0x12
        /*08de*/ 	.short	(.L_409 - .L_408)
	.align		4
.L_408:
        /*08e0*/ 	.word	index@(_ZN50_GLOBAL__N__f31458b2_17_RangeFactories_cu_38772b0829elementwise_kernel_with_indexIiZZZN2at6native14range_cuda_outERKN3c106ScalarES6_S6_RNS1_6TensorEENKUlvE_clEvENKUlvE3_clEvEUllE_EEvT_T0_PN15function_traitsISD_E11result_typeE)
        /*08e4*/ 	.word	0x00000000


	//----- nvinfo : EIATTR_MIN_STACK_SIZE
	.align		4
.L_409:
        /*08e8*/ 	.byte	0x04, 0x12
        /*08ea*/ 	.short	(.L_411 - .L_410)
	.align		4
.L_410:
        /*08ec*/ 	.word	index@(_ZN50_GLOBAL__N__f31458b2_17_RangeFactories_cu_38772b0829elementwise_kernel_with_indexIlZZZN2at6native14range_cuda_outERKN3c106ScalarES6_S6_RNS1_6TensorEENKUlvE_clEvENKUlvE2_clEvEUllE_EEvT_T0_PN15function_traitsISD_E11result_typeE)
        /*08f0*/ 	.word	0x00000000


	//----- nvinfo : EIATTR_MIN_STACK_SIZE
	.align		4
.L_411:
        /*08f4*/ 	.byte	0x04, 0x12
        /*08f6*/ 	.short	(.L_413 - .L_412)
	.align		4
.L_412:
        /*08f8*/ 	.word	index@(_ZN50_GLOBAL__N__f31458b2_17_RangeFactories_cu_38772b0829elementwise_kernel_with_indexIiZZZN2at6native14range_cuda_outERKN3c106ScalarES6_S6_RNS1_6TensorEENKUlvE_clEvENKUlvE2_clEvEUllE_EEvT_T0_PN15function_traitsISD_E11result_typeE)
        /*08fc*/ 	.word	0x00000000


	//----- nvinfo : EIATTR_MIN_STACK_SIZE
	.align		4
.L_413:
        /*0900*/ 	.byte	0x04, 0x12
        /*0902*/ 	.short	(.L_415 - .L_414)
	.align		4
.L_414:
        /*0904*/ 	.word	index@(_ZN50_GLOBAL__N__f31458b2_17_RangeFactories_cu_38772b0829elementwise_kernel_with_indexIlZZZN2at6native14range_cuda_outERKN3c106ScalarES6_S6_RNS1_6TensorEENKUlvE_clEvENKUlvE1_clEvEUllE_EEvT_T0_PN15function_traitsISD_E11result_typeE)
        /*0908*/ 	.word	0x00000000


	//----- nvinfo : EIATTR_MIN_STACK_SIZE
	.align		4
.L_415:
        /*090c*/ 	.byte	0x04, 0x12
        /*090e*/ 	.short	(.L_417 - .L_416)
	.align		4
.L_416:
        /*0910*/ 	.word	index@(_ZN50_GLOBAL__N__f31458b2_17_RangeFactories_cu_38772b0829elementwise_kernel_with_indexIiZZZN2at6native14range_cuda_outERKN3c106ScalarES6_S6_RNS1_6TensorEENKUlvE_clEvENKUlvE1_clEvEUllE_EEvT_T0_PN15function_traitsISD_E11result_typeE)
        /*0914*/ 	.word	0x00000000


	//----- nvinfo : EIATTR_MIN_STACK_SIZE
	.align		4
.L_417:
        /*0918*/ 	.byte	0x04, 0x12
        /*091a*/ 	.short	(.L_419 - .L_418)
	.align		4
.L_418:
        /*091c*/ 	.word	index@(_ZN50_GLOBAL__N__f31458b2_17_RangeFactories_cu_38772b0829elementwise_kernel_with_indexIlZZZN2at6native14range_cuda_outERKN3c106ScalarES6_S6_RNS1_6TensorEENKUlvE_clEvENKUlvE0_clEvEUllE_EEvT_T0_PN15function_traitsISD_E11result_typeE)
        /*0920*/ 	.word	0x00000000


	//----- nvinfo : EIATTR_MIN_STACK_SIZE
	.align		4
.L_419:
        /*0924*/ 	.byte	0x04, 0x12
        /*0926*/ 	.short	(.L_421 - .L_420)
	.align		4
.L_420:
        /*0928*/ 	.word	index@(_ZN50_GLOBAL__N__f31458b2_17_RangeFactories_cu_38772b0829elementwise_kernel_with_indexIiZZZN2at6native14range_cuda_outERKN3c106ScalarES6_S6_RNS1_6TensorEENKUlvE_clEvENKUlvE0_clEvEUllE_EEvT_T0_PN15function_traitsISD_E11result_typeE)
        /*092c*/ 	.word	0x00000000


	//----- nvinfo : EIATTR_MIN_STACK_SIZE
	.align		4
.L_421:
        /*0930*/ 	.byte	0x04, 0x12
        /*0932*/ 	.short	(.L_423 - .L_422)
	.align		4
.L_422:
        /*0934*/ 	.word	index@(_ZN50_GLOBAL__N__f31458b2_17_RangeFactories_cu_38772b0829elementwise_kernel_with_indexIlZZZN2at6native14range_cuda_outERKN3c106ScalarES6_S6_RNS1_6TensorEENKUlvE_clEvENKUlvE_clEvEUllE_EEvT_T0_PN15function_traitsISD_E11result_typeE)
        /*0938*/ 	.word	0x00000000


	//----- nvinfo : EIATTR_MIN_STACK_SIZE
	.align		4
.L_423:
        /*093c*/ 	.byte	0x04, 0x12
        /*093e*/ 	.short	(.L_425 - .L_424)
	.align		4
.L_424:
        /*0940*/ 	.word	index@(_ZN50_GLOBAL__N__f31458b2_17_RangeFactories_cu_38772b0829elementwise_kernel_with_indexIiZZZN2at6native14range_cuda_outERKN3c106ScalarES6_S6_RNS1_6TensorEENKUlvE_clEvENKUlvE_clEvEUllE_EEvT_T0_PN15function_traitsISD_E11result_typeE)
        /*0944*/ 	.word	0x00000000


	//----- nvinfo : EIATTR_MIN_STACK_SIZE
	.align		4
.L_425:
        /*0948*/ 	.byte	0x04, 0x12
        /*094a*/ 	.short	(.L_427 - .L_426)
	.align		4
.L_426:
        /*094c*/ 	.word	index@(_ZN50_GLOBAL__N__f31458b2_17_RangeFactories_cu_38772b0829elementwise_kernel_with_indexIlZZZN2at6native17logspace_cuda_outERKN3c106ScalarES6_ldRNS1_6TensorEENKUlvE0_clEvENKUlvE4_clEvEUllE_EEvT_T0_PN15function_traitsISD_E11result_typeE)
        /*0950*/ 	.word	0x00000000


	//----- nvinfo : EIATTR_MIN_STACK_SIZE
	.align		4
.L_427:
        /*0954*/ 	.byte	0x04, 0x12
        /*0956*/ 	.short	(.L_429 - .L_428)
	.align		4
.L_428:
        /*0958*/ 	.word	index@(_ZN50_GLOBAL__N__f31458b2_17_RangeFactories_cu_38772b0829elementwise_kernel_with_indexIiZZZN2at6native17logspace_cuda_outERKN3c106ScalarES6_ldRNS1_6TensorEENKUlvE0_clEvENKUlvE4_clEvEUllE_EEvT_T0_PN15function_traitsISD_E11result_typeE)
        /*095c*/ 	.word	0x00000000


	//----- nvinfo : EIATTR_MIN_STACK_SIZE
	.align		4
.L_429:
        /*0960*/ 	.byte	0x04, 0x12
        /*0962*/ 	.short	(.L_431 - .L_430)
	.align		4
.L_430:
        /*0964*/ 	.word	index@(_ZN50_GLOBAL__N__f31458b2_17_RangeFactories_cu_38772b0829elementwise_kernel_with_indexIlZZZN2at6native17logspace_cuda_outERKN3c106ScalarES6_ldRNS1_6TensorEENKUlvE0_clEvENKUlvE3_clEvEUllE_EEvT_T0_PN15function_traitsISD_E11result_typeE)
        /*0968*/ 	.word	0x00000000


	//----- nvinfo : EIATTR_MIN_STACK_SIZE
	.align		4
.L_431:
        /*096c*/ 	.byte	0x04, 0x12
        /*096e*/ 	.short	(.L_433 - .L_432)
	.align		4
.L_432:
        /*0970*/ 	.word	index@(_ZN50_GLOBAL__N__f31458b2_17_RangeFactories_cu_38772b0829elementwise_kernel_with_indexIiZZZN2at6native17logspace_cuda_outERKN3c106ScalarES6_ldRNS1_6TensorEENKUlvE0_clEvENKUlvE3_clEvEUllE_EEvT_T0_PN15function_traitsISD_E11result_typeE)
        /*0974*/ 	.word	0x00000000


	//----- nvinfo : EIATTR_MIN_STACK_SIZE
	.align		4
.L_433:
        /*0978*/ 	.byte	0x04, 0x12
        /*097a*/ 	.short	(.L_435 - .L_434)
	.align		4
.L_434:
        /*097c*/ 	.word	index@(_ZN50_GLOBAL__N__f31458b2_17_RangeFactories_cu_38772b0829elementwise_kernel_with_indexIlZZZN2at6native17logspace_cuda_outERKN3c106ScalarES6_ldRNS1_6TensorEENKUlvE0_clEvENKUlvE2_clEvEUllE_EEvT_T0_PN15function_traitsISD_E11result_typeE)
        /*0980*/ 	.word	0x00000000


	//----- nvinfo : EIATTR_MIN_STACK_SIZE
	.align		4
.L_435:
        /*0984*/ 	.byte	0x04, 0x12
        /*0986*/ 	.short	(.L_437 - .L_436)
	.align		4
.L_436:
        /*0988*/ 	.word	index@(_ZN50_GLOBAL__N__f31458b2_17_RangeFactories_cu_38772b0829elementwise_kernel_with_indexIiZZZN2at6native17logspace_cuda_outERKN3c106ScalarES6_ldRNS1_6TensorEENKUlvE0_clEvENKUlvE2_clEvEUllE_EEvT_T0_PN15function_traitsISD_E11result_typeE)
        /*098c*/ 	.word	0x00000000


	//----- nvinfo : EIATTR_MIN_STACK_SIZE
	.align		4
.L_437:
        /*0990*/ 	.byte	0x04, 0x12
        /*0992*/ 	.short	(.L_439 - .L_438)
	.align		4
.L_438:
        /*0994*/ 	.word	index@(_ZN50_GLOBAL__N__f31458b2_17_RangeFactories_cu_38772b0829elementwise_kernel_with_indexIlZZZN2at6native17logspace_cuda_outERKN3c106ScalarES6_ldRNS1_6TensorEENKUlvE0_clEvENKUlvE1_clEvEUllE_EEvT_T0_PN15function_traitsISD_E11result_typeE)
        /*0998*/ 	.word	0x00000028


	//----- nvinfo : EIATTR_MIN_STACK_SIZE
	.align		4
.L_439:
        /*099c*/ 	.byte	0x04, 0x12
        /*099e*/ 	.short	(.L_441 - .L_440)
	.align		4
.L_440:
        /*09a0*/ 	.word	index@(_ZN50_GLOBAL__N__f31458b2_17_RangeFactories_cu_38772b0829elementwise_kernel_with_indexIiZZZN2at6native17logspace_cuda_outERKN3c106ScalarES6_ldRNS1_6TensorEENKUlvE0_clEvENKUlvE1_clEvEUllE_EEvT_T0_PN15function_traitsISD_E11result_typeE)
        /*09a4*/ 	.word	0x00000028


	//----- nvinfo : EIATTR_MIN_STACK_SIZE
	.align		4
.L_441:
        /*09a8*/ 	.byte	0x04, 0x12
        /*09aa*/ 	.short	(.L_443 - .L_442)
	.align		4
.L_442:
        /*09ac*/ 	.word	index@(_ZN50_GLOBAL__N__f31458b2_17_RangeFactories_cu_38772b0829elementwise_kernel_with_indexIlZZZN2at6native17logspace_cuda_outERKN3c106ScalarES6_ldRNS1_6TensorEENKUlvE0_clEvENKUlvE0_clEvEUllE_EEvT_T0_PN15function_traitsISD_E11result_typeE)
        /*09b0*/ 	.word	0x00000000


	//----- nvinfo : EIATTR_MIN_STACK_SIZE
	.align		4
.L_443:
        /*09b4*/ 	.byte	0x04, 0x12
        /*09b6*/ 	.short	(.L_445 - .L_444)
	.align		4
.L_444:
        /*09b8*/ 	.word	index@(_ZN50_GLOBAL__N__f31458b2_17_RangeFactories_cu_38772b0829elementwise_kernel_with_indexIiZZZN2at6native17logspace_cuda_outERKN3c106ScalarES6_ldRNS1_6TensorEENKUlvE0_clEvENKUlvE0_clEvEUllE_EEvT_T0_PN15function_traitsISD_E11result_typeE)
        /*09bc*/ 	.word	0x00000000


	//----- nvinfo : EIATTR_MIN_STACK_SIZE
	.align		4
.L_445:
        /*09c0*/ 	.byte	0x04, 0x12
        /*09c2*/ 	.short	(.L_447 - .L_446)
	.align		4
.L_446:
        /*09c4*/ 	.word	index@(_ZN50_GLOBAL__N__f31458b2_17_RangeFactories_cu_38772b0829elementwise_kernel_with_indexIlZZZN2at6native17logspace_cuda_outERKN3c106ScalarES6_ldRNS1_6TensorEENKUlvE0_clEvENKUlvE_clEvEUllE_EEvT_T0_PN15function_traitsISD_E11result_typeE)
        /*09c8*/ 	.word	0x00000000


	//----- nvinfo : EIATTR_MIN_STACK_SIZE
	.align		4
.L_447:
        /*09cc*/ 	.byte	0x04, 0x12
        /*09ce*/ 	.short	(.L_449 - .L_448)
	.align		4
.L_448:
        /*09d0*/ 	.word	index@(_ZN50_GLOBAL__N__f31458b2_17_RangeFactories_cu_38772b0829elementwise_kernel_with_indexIiZZZN2at6native17logspace_cuda_outERKN3c106ScalarES6_ldRNS1_6TensorEENKUlvE0_clEvENKUlvE_clEvEUllE_EEvT_T0_PN15function_traitsISD_E11result_typeE)
        /*09d4*/ 	.word	0x00000000


	//----- nvinfo : EIATTR_MIN_STACK_SIZE
	.align		4
.L_449:
        /*09d8*/ 	.byte	0x04, 0x12
        /*09da*/ 	.short	(.L_451 - .L_450)
	.align		4
.L_450:
        /*09dc*/ 	.word	index@(_ZN50_GLOBAL__N__f31458b2_17_RangeFactories_cu_38772b0829elementwise_kernel_with_indexIlZZZN2at6native17logspace_cuda_outERKN3c106ScalarES6_ldRNS1_6TensorEENKUlvE_clEvENKUlvE3_clEvEUllE_EEvT_T0_PN15function_traitsISD_E11result_typeE)
        /*09e0*/ 	.word	0x00000000


	//----- nvinfo : EIATTR_MIN_STACK_SIZE
	.align		4
.L_451:
        /*09e4*/ 	.byte	0x04, 0x12
        /*09e6*/ 	.short	(.L_453 - .L_452)
	.align		4
.L_452:
        /*09e8*/ 	.word	index@(_ZN50_GLOBAL__N__f31458b2_17_RangeFactories_cu_38772b0829elementwise_kernel_with_indexIiZZZN2at6native17logspace_cuda_outERKN3c106ScalarES6_ldRNS1_6TensorEENKUlvE_clEvENKUlvE3_clEvEUllE_EEvT_T0_PN15function_traitsISD_E11result_typeE)
        /*09ec*/ 	.word	0x00000000


	//----- nvinfo : EIATTR_MIN_STACK_SIZE
	.align		4
.L_453:
        /*09f0*/ 	.byte	0x04, 0x12
        /*09f2*/ 	.short	(.L_455 - .L_454)
	.align		4
.L_454:
        /*09f4*/ 	.word	index@(_ZN50_GLOBAL__N__f31458b2_17_RangeFactories_cu_38772b0829elementwise_kernel_with_indexIlZZZN2at6native17logspace_cuda_outERKN3c106ScalarES6_ldRNS1_6TensorEENKUlvE_clEvENKUlvE2_clEvEUllE_EEvT_T0_PN15function_traitsISD_E11result_typeE)
        /*09f8*/ 	.word	0x00000000


	//----- nvinfo : EIATTR_MIN_STACK_SIZE
	.align		4
.L_455:
        /*09fc*/ 	.byte	0x04, 0x12
        /*09fe*/ 	.short	(.L_457 - .L_456)
	.align		4
.L_456:
        /*0a00*/ 	.word	index@(_ZN50_GLOBAL__N__f31458b2_17_RangeFactories_cu_38772b0829elementwise_kernel_with_indexIiZZZN2at6native17logspace_cuda_outERKN3c106ScalarES6_ldRNS1_6TensorEENKUlvE_clEvENKUlvE2_clEvEUllE_EEvT_T0_PN15function_traitsISD_E11result_typeE)
        /*0a04*/ 	.word	0x00000000


	//----- nvinfo : EIATTR_MIN_STACK_SIZE
	.align		4
.L_457:
        /*0a08*/ 	.byte	0x04, 0x12
        /*0a0a*/ 	.short	(.L_459 - .L_458)
	.align		4
.L_458:
        /*0a0c*/ 	.word	index@(_ZN50_GLOBAL__N__f31458b2_17_RangeFactories_cu_38772b0829elementwise_kernel_with_indexIlZZZN2at6native17logspace_cuda_outERKN3c106ScalarES6_ldRNS1_6TensorEENKUlvE_clEvENKUlvE1_clEvEUllE_EEvT_T0_PN15function_traitsISD_E11result_typeE)
        /*0a10*/ 	.word	0x00000000


	//----- nvinfo : EIATTR_MIN_STACK_SIZE
	.align		4
.L_459:
        /*0a14*/ 	.byte	0x04, 0x12
        /*0a16*/ 	.short	(.L_461 - .L_460)
	.align		4
.L_460:
        /*0a18*/ 	.word	index@(_ZN50_GLOBAL__N__f31458b2_17_RangeFactories_cu_38772b0829elementwise_kernel_with_indexIiZZZN2at6native17logspace_cuda_outERKN3c106ScalarES6_ldRNS1_6TensorEENKUlvE_clEvENKUlvE1_clEvEUllE_EEvT_T0_PN15function_traitsISD_E11result_typeE)
        /*0a1c*/ 	.word	0x00000000


	//----- nvinfo : EIATTR_MIN_STACK_SIZE
	.align		4
.L_461:
        /*0a20*/ 	.byte	0x04, 0x12
        /*0a22*/ 	.short	(.L_463 - .L_462)
	.align		4
.L_462:
        /*0a24*/ 	.word	index@(_ZN50_GLOBAL__N__f31458b2_17_RangeFactories_cu_38772b0829elementwise_kernel_with_indexIlZZZN2at6native17logspace_cuda_outERKN3c106ScalarES6_ldRNS1_6TensorEENKUlvE_clEvENKUlvE0_clEvEUllE_EEvT_T0_PN15function_traitsISD_E11result_typeE)
        /*0a28*/ 	.word	0x00000000


	//----- nvinfo : EIATTR_MIN_STACK_SIZE
	.align		4
.L_463:
        /*0a2c*/ 	.byte	0x04, 0x12
        /*0a2e*/ 	.short	(.L_465 - .L_464)
	.align		4
.L_464:
        /*0a30*/ 	.word	index@(_ZN50_GLOBAL__N__f31458b2_17_RangeFactories_cu_38772b0829elementwise_kernel_with_indexIiZZZN2at6native17logspace_cuda_outERKN3c106ScalarES6_ldRNS1_6TensorEENKUlvE_clEvENKUlvE0_clEvEUllE_EEvT_T0_PN15function_traitsISD_E11result_typeE)
        /*0a34*/ 	.word	0x00000000


	//----- nvinfo : EIATTR_MIN_STACK_SIZE
	.align		4
.L_465:
        /*0a38*/ 	.byte	0x04, 0x12
        /*0a3a*/ 	.short	(.L_467 - .L_466)
	.align		4
.L_466:
        /*0a3c*/ 	.word	index@(_ZN50_GLOBAL__N__f31458b2_17_RangeFactories_cu_38772b0829elementwise_kernel_with_indexIlZZZN2at6native17logspace_cuda_outERKN3c106ScalarES6_ldRNS1_6TensorEENKUlvE_clEvENKUlvE_clEvEUllE_EEvT_T0_PN15function_traitsISD_E11result_typeE)
        /*0a40*/ 	.word	0x00000000


	//----- nvinfo : EIATTR_MIN_STACK_SIZE
	.align		4
.L_467:
        /*0a44*/ 	.byte	0x04, 0x12
        /*0a46*/ 	.short	(.L_469 - .L_468)
	.align		4
.L_468:
        /*0a48*/ 	.word	index@(_ZN50_GLOBAL__N__f31458b2_17_RangeFactories_cu_38772b0829elementwise_kernel_with_indexIiZZZN2at6native17logspace_cuda_outERKN3c106ScalarES6_ldRNS1_6TensorEENKUlvE_clEvENKUlvE_clEvEUllE_EEvT_T0_PN15function_traitsISD_E11result_typeE)
        /*0a4c*/ 	.word	0x00000000


	//----- nvinfo : EIATTR_MIN_STACK_SIZE
	.align		4
.L_469:
        /*0a50*/ 	.byte	0x04, 0x12
        /*0a52*/ 	.short	(.L_471 - .L_470)
	.align		4
.L_470:
        /*0a54*/ 	.word	index@(_ZN50_GLOBAL__N__f31458b2_17_RangeFactories_cu_38772b0829elementwise_kernel_with_indexIlZZZN2at6native17linspace_cuda_outERKN3c106ScalarES6_lRNS1_6TensorEENKUlvE0_clEvENKUlvE4_clEvEUllE_EEvT_T0_PN15function_traitsISD_E11result_typeE)
        /*0a58*/ 	.word	0x00000000


	//----- nvinfo : EIATTR_MIN_STACK_SIZE
	.align		4
.L_471:
        /*0a5c*/ 	.byte	0x04, 0x12
        /*0a5e*/ 	.short	(.L_473 - .L_472)
	.align		4
.L_472:
        /*0a60*/ 	.word	index@(_ZN50_GLOBAL__N__f31458b2_17_RangeFactories_cu_38772b0829elementwise_kernel_with_indexIiZZZN2at6native17linspace_cuda_outERKN3c106ScalarES6_lRNS1_6TensorEENKUlvE0_clEvENKUlvE4_clEvEUllE_EEvT_T0_PN15function_traitsISD_E11result_typeE)
        /*0a64*/ 	.word	0x00000000


	//----- nvinfo : EIATTR_MIN_STACK_SIZE
	.align		4
.L_473:
        /*0a68*/ 	.byte	0x04, 0x12
        /*0a6a*/ 	.short	(.L_475 - .L_474)
	.align		4
.L_474:
        /*0a6c*/ 	.word	index@(_ZN50_GLOBAL__N__f31458b2_17_RangeFactories_cu_38772b0829elementwise_kernel_with_indexIlZZZN2at6native17linspace_cuda_outERKN3c106ScalarES6_lRNS1_6TensorEENKUlvE0_clEvENKUlvE3_clEvEUllE_EEvT_T0_PN15function_traitsISD_E11result_typeE)
        /*0a70*/ 	.word	0x00000000


	//----- nvinfo : EIATTR_MIN_STACK_SIZE
	.align		4
.L_475:
        /*0a74*/ 	.byte	0x04, 0x12
        /*0a76*/ 	.short	(.L_477 - .L_476)
	.align		4
.L_476:
        /*0a78*/ 	.word	index@(_ZN50_GLOBAL__N__f31458b2_17_RangeFactories_cu_38772b0829elementwise_kernel_with_indexIiZZZN2at6native17linspace_cuda_outERKN3c106ScalarES6_lRNS1_6TensorEENKUlvE0_clEvENKUlvE3_clEvEUllE_EEvT_T0_PN15function_traitsISD_E11result_typeE)
        /*0a7c*/ 	.word	0x00000000


	//----- nvinfo : EIATTR_MIN_STACK_SIZE
	.align		4
.L_477:
        /*0a80*/ 	.byte	0x04, 0x12
        /*0a82*/ 	.short	(.L_479 - .L_478)
	.align		4
.L_478:
        /*0a84*/ 	.word	index@(_ZN50_GLOBAL__N__f31458b2_17_RangeFactories_cu_38772b0829elementwise_kernel_with_indexIlZZZN2at6native17linspace_cuda_outERKN3c106ScalarES6_lRNS1_6TensorEENKUlvE0_clEvENKUlvE2_clEvEUllE_EEvT_T0_PN15function_traitsISD_E11result_typeE)
        /*0a88*/ 	.word	0x00000000


	//----- nvinfo : EIATTR_MIN_STACK_SIZE
	.align		4
.L_479:
        /*0a8c*/ 	.byte	0x04, 0x12
        /*0a8e*/ 	.short	(.L_481 - .L_480)
	.align		4
.L_480:
        /*0a90*/ 	.word	index@(_ZN50_GLOBAL__N__f31458b2_17_RangeFactories_cu_38772b0829elementwise_kernel_with_indexIiZZZN2at6native17linspace_cuda_outERKN3c106ScalarES6_lRNS1_6TensorEENKUlvE0_clEvENKUlvE2_clEvEUllE_EEvT_T0_PN15function_traitsISD_E11result_typeE)
        /*0a94*/ 	.word	0x00000000


	//----- nvinfo : EIATTR_MIN_STACK_SIZE
	.align		4
.L_481:
        /*0a98*/ 	.byte	0x04, 0x12
        /*0a9a*/ 	.short	(.L_483 - .L_482)
	.align		4
.L_482:
        /*0a9c*/ 	.word	index@(_ZN50_GLOBAL__N__f31458b2_17_RangeFactories_cu_38772b0829elementwise_kernel_with_indexIlZZZN2at6native17linspace_cuda_outERKN3c106ScalarES6_lRNS1_6TensorEENKUlvE0_clEvENKUlvE1_clEvEUllE_EEvT_T0_PN15function_traitsISD_E11result_typeE)
        /*0aa0*/ 	.word	0x00000000


	//----- nvinfo : EIATTR_MIN_STACK_SIZE
	.align		4
.L_483:
        /*0aa4*/ 	.byte	0x04, 0x12
        /*0aa6*/ 	.short	(.L_485 - .L_484)
	.align		4
.L_484:
        /*0aa8*/ 	.word	index@(_ZN50_GLOBAL__N__f31458b2_17_RangeFactories_cu_38772b0829elementwise_kernel_with_indexIiZZZN2at6native17linspace_cuda_outERKN3c106ScalarES6_lRNS1_6TensorEENKUlvE0_clEvENKUlvE1_clEvEUllE_EEvT_T0_PN15function_traitsISD_E11result_typeE)
        /*0aac*/ 	.word	0x00000000


	//----- nvinfo : EIATTR_MIN_STACK_SIZE
	.align		4
.L_485:
        /*0ab0*/ 	.byte	0x04, 0x12
        /*0ab2*/ 	.short	(.L_487 - .L_486)
	.align		4
.L_486:
        /*0ab4*/ 	.word	index@(_ZN50_GLOBAL__N__f31458b2_17_RangeFactories_cu_38772b0829elementwise_kernel_with_indexIlZZZN2at6native17linspace_cuda_outERKN3c106ScalarES6_lRNS1_6TensorEENKUlvE0_clEvENKUlvE0_clEvEUllE_EEvT_T0_PN15function_traitsISD_E11result_typeE)
        /*0ab8*/ 	.word	0x00000000


	//----- nvinfo : EIATTR_MIN_STACK_SIZE
	.align		4
.L_487:
        /*0abc*/ 	.byte	0x04, 0x12
        /*0abe*/ 	.short	(.L_489 - .L_488)
	.align		4
.L_488:
        /*0ac0*/ 	.word	index@(_ZN50_GLOBAL__N__f31458b2_17_RangeFactories_cu_38772b0829elementwise_kernel_with_indexIiZZZN2at6native17linspace_cuda_outERKN3c106ScalarES6_lRNS1_6TensorEENKUlvE0_clEvENKUlvE0_clEvEUllE_EEvT_T0_PN15function_traitsISD_E11result_typeE)
        /*0ac4*/ 	.word	0x00000000


	//----- nvinfo : EIATTR_MIN_STACK_SIZE
	.align		4
.L_489:
        /*0ac8*/ 	.byte	0x04, 0x12
        /*0aca*/ 	.short	(.L_491 - .L_490)
	.align		4
.L_490:
        /*0acc*/ 	.word	index@(_ZN50_GLOBAL__N__f31458b2_17_RangeFactories_cu_38772b0829elementwise_kernel_with_indexIlZZZN2at6native17linspace_cuda_outERKN3c106ScalarES6_lRNS1_6TensorEENKUlvE0_clEvENKUlvE_clEvEUllE_EEvT_T0_PN15function_traitsISD_E11result_typeE)
        /*0ad0*/ 	.word	0x00000000


	//----- nvinfo : EIATTR_MIN_STACK_SIZE
	.align		4
.L_491:
        /*0ad4*/ 	.byte	0x04, 0x12
        /*0ad6*/ 	.short	(.L_493 - .L_492)
	.align		4
.L_492:
        /*0ad8*/ 	.word	index@(_ZN50_GLOBAL__N__f31458b2_17_RangeFactories_cu_38772b0829elementwise_kernel_with_indexIiZZZN2at6native17linspace_cuda_outERKN3c106ScalarES6_lRNS1_6TensorEENKUlvE0_clEvENKUlvE_clEvEUllE_EEvT_T0_PN15function_traitsISD_E11result_typeE)
        /*0adc*/ 	.word	0x00000000


	//----- nvinfo : EIATTR_MIN_STACK_SIZE
	.align		4
.L_493:
        /*0ae0*/ 	.byte	0x04, 0x12
        /*0ae2*/ 	.short	(.L_495 - .L_494)
	.align		4
.L_494:
        /*0ae4*/ 	.word	index@(_ZN50_GLOBAL__N__f31458b2_17_RangeFactories_cu_38772b0829elementwise_kernel_with_indexIlZZZN2at6native17linspace_cuda_outERKN3c106ScalarES6_lRNS1_6TensorEENKUlvE_clEvENKUlvE3_clEvEUllE_EEvT_T0_PN15function_traitsISD_E11result_typeE)
        /*0ae8*/ 	.word	0x00000000


	//----- nvinfo : EIATTR_MIN_STACK_SIZE
	.align		4
.L_495:
        /*0aec*/ 	.byte	0x04, 0x12
        /*0aee*/ 	.short	(.L_497 - .L_496)
	.align		4
.L_496:
        /*0af0*/ 	.word	index@(_ZN50_GLOBAL__N__f31458b2_17_RangeFactories_cu_38772b0829elementwise_kernel_with_indexIiZZZN2at6native17linspace_cuda_outERKN3c106ScalarES6_lRNS1_6TensorEENKUlvE_clEvENKUlvE3_clEvEUllE_EEvT_T0_PN15function_traitsISD_E11result_typeE)
        /*0af4*/ 	.word	0x00000000


	//----- nvinfo : EIATTR_MIN_STACK_SIZE
	.align		4
.L_497:
        /*0af8*/ 	.byte	0x04, 0x12
        /*0afa*/ 	.short	(.L_499 - .L_498)
	.align		4
.L_498:
        /*0afc*/ 	.word	index@(_ZN50_GLOBAL__N__f31458b2_17_RangeFactories_cu_38772b0829elementwise_kernel_with_indexIlZZZN2at6native17linspace_cuda_outERKN3c106ScalarES6_lRNS1_6TensorEENKUlvE_clEvENKUlvE2_clEvEUllE_EEvT_T0_PN15function_traitsISD_E11result_typeE)
        /*0b00*/ 	.word	0x00000000


	//----- nvinfo : EIATTR_MIN_STACK_SIZE
	.align		4
.L_499:
        /*0b04*/ 	.byte	0x04, 0x12
        /*0b06*/ 	.short	(.L_501 - .L_500)
	.align		4
.L_500:
        /*0b08*/ 	.word	index@(_ZN50_GLOBAL__N__f31458b2_17_RangeFactories_cu_38772b0829elementwise_kernel_with_indexIiZZZN2at6native17linspace_cuda_outERKN3c106ScalarES6_lRNS1_6TensorEENKUlvE_clEvENKUlvE2_clEvEUllE_EEvT_T0_PN15function_traitsISD_E11result_typeE)
        /*0b0c*/ 	.word	0x00000000


	//----- nvinfo : EIATTR_MIN_STACK_SIZE
	.align		4
.L_501:
        /*0b10*/ 	.byte	0x04, 0x12
        /*0b12*/ 	.short	(.L_503 - .L_502)
	.align		4
.L_502:
        /*0b14*/ 	.word	index@(_ZN50_GLOBAL__N__f31458b2_17_RangeFactories_cu_38772b0829elementwise_kernel_with_indexIlZZZN2at6native17linspace_cuda_outERKN3c106ScalarES6_lRNS1_6TensorEENKUlvE_clEvENKUlvE1_clEvEUllE_EEvT_T0_PN15function_traitsISD_E11result_typeE)
        /*0b18*/ 	.word	0x00000000


	//----- nvinfo : EIATTR_MIN_STACK_SIZE
	.align		4
.L_503:
        /*0b1c*/ 	.byte	0x04, 0x12
        /*0b1e*/ 	.short	(.L_505 - .L_504)
	.align		4
.L_504:
        /*0b20*/ 	.word	index@(_ZN50_GLOBAL__N__f31458b2_17_RangeFactories_cu_38772b0829elementwise_kernel_with_indexIiZZZN2at6native17linspace_cuda_outERKN3c106ScalarES6_lRNS1_6TensorEENKUlvE_clEvENKUlvE1_clEvEUllE_EEvT_T0_PN15function_traitsISD_E11result_typeE)
        /*0b24*/ 	.word	0x00000000


	//----- nvinfo : EIATTR_MIN_STACK_SIZE
	.align		4
.L_505:
        /*0b28*/ 	.byte	0x04, 0x12
        /*0b2a*/ 	.short	(.L_507 - .L_506)
	.align		4
.L_506:
        /*0b2c*/ 	.word	index@(_ZN50_GLOBAL__N__f31458b2_17_RangeFactories_cu_38772b0829elementwise_kernel_with_indexIlZZZN2at6native17linspace_cuda_outERKN3c106ScalarES6_lRNS1_6TensorEENKUlvE_clEvENKUlvE0_clEvEUllE_EEvT_T0_PN15function_traitsISD_E11result_typeE)
        /*0b30*/ 	.word	0x00000000


	//----- nvinfo : EIATTR_MIN_STACK_SIZE
	.align		4
.L_507:
        /*0b34*/ 	.byte	0x04, 0x12
        /*0b36*/ 	.short	(.L_509 - .L_508)
	.align		4
.L_508:
        /*0b38*/ 	.word	index@(_ZN50_GLOBAL__N__f31458b2_17_RangeFactories_cu_38772b0829elementwise_kernel_with_indexIiZZZN2at6native17linspace_cuda_outERKN3c106ScalarES6_lRNS1_6TensorEENKUlvE_clEvENKUlvE0_clEvEUllE_EEvT_T0_PN15function_traitsISD_E11result_typeE)
        /*0b3c*/ 	.word	0x00000000


	//----- nvinfo : EIATTR_MIN_STACK_SIZE
	.align		4
.L_509:
        /*0b40*/ 	.byte	0x04, 0x12
        /*0b42*/ 	.short	(.L_511 - .L_510)
	.align		4
.L_510:
        /*0b44*/ 	.word	index@(_ZN50_GLOBAL__N__f31458b2_17_RangeFactories_cu_38772b0829elementwise_kernel_with_indexIlZZZN2at6native17linspace_cuda_outERKN3c106ScalarES6_lRNS1_6TensorEENKUlvE_clEvENKUlvE_clEvEUllE_EEvT_T0_PN15function_traitsISD_E11result_typeE)
        /*0b48*/ 	.word	0x00000000


	//----- nvinfo : EIATTR_MIN_STACK_SIZE
	.align		4
.L_511:
        /*0b4c*/ 	.byte	0x04, 0x12
        /*0b4e*/ 	.short	(.L_513 - .L_512)
	.align		4
.L_512:
        /*0b50*/ 	.word	index@(_ZN50_GLOBAL__N__f31458b2_17_RangeFactories_cu_38772b0829elementwise_kernel_with_indexIiZZZN2at6native17linspace_cuda_outERKN3c106ScalarES6_lRNS1_6TensorEENKUlvE_clEvENKUlvE_clEvEUllE_EEvT_T0_PN15function_traitsISD_E11result_typeE)
        /*0b54*/ 	.word	0x00000000
.L_513:


//--------------------- .nv.compat                --------------------------
	.section	.nv.compat,"",@"SHT_CUDA_COMPAT_INFO"
	.align	4
        /*0000*/ 	.byte	0x02, 0x09, 0x01, 0x00, 0x02, 0x02, 0x01, 0x00, 0x02, 0x05, 0x05, 0x00, 0x03, 0x07, 0x01, 0x01
        /*0010*/ 	.byte	0x02, 0x03, 0x00, 0x00, 0x02, 0x06, 0x01, 0x00, 0x04, 0x0b, 0x08, 0x00, 0x00, 0x00, 0x00, 0x00
        /*0020*/ 	.byte	0x00, 0x00, 0x00, 0x00


//--------------------- .nv.info._ZN50_GLOBAL__N__f31458b2_17_RangeFactories_cu_38772b0829elementwise_kernel_with_indexIlZZZN2at6native15arange_cuda_outERKN3c106ScalarES6_S6_RNS1_6TensorEENKUlvE_clEvENKUlvE7_clEvEUllE_EEvT_T0_PN15function_traitsISD_E11result_typeE --------------------------
	.section	.nv.info._ZN50_GLOBAL__N__f31458b2_17_RangeFactories_cu_38772b0829elementwise_kernel_with_indexIlZZZN2at6native15arange_cuda_outERKN3c106ScalarES6_S6_RNS1_6TensorEENKUlvE_clEvENKUlvE7_clEvEUllE_EEvT_T0_PN15function_traitsISD_E11result_typeE,"",@"SHT_CUDA_INFO"
	.sectionflags	@""
	.align	4


	//----- nvinfo : EIATTR_CUDA_API_VERSION
	.align		4
        /*0000*/ 	.byte	0x04, 0x37
        /*0002*/ 	.short	(.L_515 - .L_514)
.L_514:
        /*0004*/ 	.word	0x00000082


	//----- nvinfo : EIATTR_KPARAM_INFO
	.align		4
.L_515:
        /*0008*/ 	.byte	0x04, 0x17
        /*000a*/ 	.short	(.L_517 - .L_516)
.L_516:
        /*000c*/ 	.word	0x00000000
        /*0010*/ 	.short	0x0002
        /*0012*/ 	.short	0x0018
        /*0014*/ 	.byte	0x00, 0xf5, 0x21, 0x00


	//----- nvinfo : EIATTR_KPARAM_INFO
	.align		4
.L_517:
        /*0018*/ 	.byte	0x04, 0x17
        /*001a*/ 	.short	(.L_519 - .L_518)
.L_518:
        /*001c*/ 	.word	0x00000000
        /*0020*/ 	.short	0x0001
        /*0022*/ 	.short	0x0008
        /*0024*/ 	.byte	0x00, 0xf0, 0x41, 0x00


	//----- nvinfo : EIATTR_KPARAM_INFO
	.align		4
.L_519:
        /*0028*/ 	.byte	0x04, 0x17
        /*002a*/ 	.short	(.L_521 - .L_520)
.L_520:
        /*002c*/ 	.word	0x00000000
        /*0030*/ 	.short	0x0000
        /*0032*/ 	.short	0x0000
        /*0034*/ 	.byte	0x00, 0xf0, 0x21, 0x00


	//----- nvinfo : EIATTR_SPARSE_MMA_MASK
	.align		4
.L_521:
        /*0038*/ 	.byte	0x03, 0x50
        /*003a*/ 	.short	0x0000


	//----- nvinfo : EIATTR_MAXREG_COUNT
	.align		4
        /*003c*/ 	.byte	0x03, 0x1b
        /*003e*/ 	.short	0x00ff


	//----- nvinfo : EIATTR_MERCURY_ISA_VERSION
	.align		4
        /*0040*/ 	.byte	0x03, 0x5f
        /*0042*/ 	.short	0x0101


	//----- nvinfo : EIATTR_VRC_CTA_INIT_COUNT
	.align		4
        /*0044*/ 	.byte	0x02, 0x4a
	.zero		1
	.zero		1


	//----- nvinfo : EIATTR_EXIT_INSTR_OFFSETS
	.align		4
        /*0048*/ 	.byte	0x04, 0x1c
        /*004a*/ 	.short	(.L_523 - .L_522)


	//   ....[0]....
.L_522:
        /*004c*/ 	.word	0x00000080


	//   ....[1]....
        /*0050*/ 	.word	0x00000120


	//----- nvinfo : EIATTR_MAX_THREADS
	.align		4
.L_523:
        /*0054*/ 	.byte	0x04, 0x05
        /*0056*/ 	.short	(.L_525 - .L_524)
.L_524:
        /*0058*/ 	.word	0x00000040
        /*005c*/ 	.word	0x00000001
        /*0060*/ 	.word	0x00000001


	//----- nvinfo : EIATTR_CBANK_PARAM_SIZE
	.align		4
.L_525:
        /*0064*/ 	.byte	0x03, 0x19
        /*0066*/ 	.short	0x0020


	//----- nvinfo : EIATTR_PARAM_CBANK
	.align		4
        /*0068*/ 	.byte	0x04, 0x0a
        /*006a*/ 	.short	(.L_527 - .L_526)
	.align		4
.L_526:
        /*006c*/ 	.word	index@(.nv.constant0._ZN50_GLOBAL__N__f31458b2_17_RangeFactories_cu_38772b0829elementwise_kernel_with_indexIlZZZN2at6native15arange_cuda_outERKN3c106ScalarES6_S6_RNS1_6TensorEENKUlvE_clEvENKUlvE7_clEvEUllE_EEvT_T0_PN15function_traitsISD_E11result_typeE)
        /*0070*/ 	.short	0x0380
        /*0072*/ 	.short	0x0020


	//----- nvinfo : EIATTR_SW_WAR
	.align		4
.L_527:
        /*0074*/ 	.byte	0x04, 0x36
        /*0076*/ 	.short	(.L_529 - .L_528)
.L_528:
        /*0078*/ 	.word	0x00000008
.L_529:


//--------------------- .nv.info._ZN50_GLOBAL__N__f31458b2_17_RangeFactories_cu_38772b0829elementwise_kernel_with_indexIiZZZN2at6native15arange_cuda_outERKN3c106ScalarES6_S6_RNS1_6TensorEENKUlvE_clEvENKUlvE7_clEvEUllE_EEvT_T0_PN15function_traitsISD_E11result_typeE --------------------------
	.section	.nv.info._ZN50_GLOBAL__N__f31458b2_17_RangeFactories_cu_38772b0829elementwise_kernel_with_indexIiZZZN2at6native15arange_cuda_outERKN3c106ScalarES6_S6_RNS1_6TensorEENKUlvE_clEvENKUlvE7_clEvEUllE_EEvT_T0_PN15function_traitsISD_E11result_typeE,"",@"SHT_CUDA_INFO"
	.sectionflags	@""
	.align	4


	//----- nvinfo : EIATTR_CUDA_API_VERSION
	.align		4
        /*0000*/ 	.byte	0x04, 0x37
        /*0002*/ 	.short	(.L_531 - .L_530)
.L_530:
        /*0004*/ 	.word	0x00000082


	//----- nvinfo : EIATTR_KPARAM_INFO
	.align		4
.L_531:
        /*0008*/ 	.byte	0x04, 0x17
        /*000a*/ 	.short	(.L_533 - .L_532)
.L_532:
        /*000c*/ 	.word	0x00000000
        /*0010*/ 	.short	0x0002
        /*0012*/ 	.short	0x0018
        /*0014*/ 	.byte	0x00, 0xf5, 0x21, 0x00


	//----- nvinfo : EIATTR_KPARAM_INFO
	.align		4
.L_533:
        /*0018*/ 	.byte	0x04, 0x17
        /*001a*/ 	.short	(.L_535 - .L_534)
.L_534:
        /*001c*/ 	.word	0x00000000
        /*0020*/ 	.short	0x0001
        /*0022*/ 	.short	0x0008
        /*0024*/ 	.byte	0x00, 0xf0, 0x41, 0x00


	//----- nvinfo : EIATTR_KPARAM_INFO
	.align		4
.L_535:
        /*0028*/ 	.byte	0x04, 0x17
        /*002a*/ 	.short	(.L_537 - .L_536)
.L_536:
        /*002c*/ 	.word	0x00000000
        /*0030*/ 	.short	0x0000
        /*0032*/ 	.short	0x0000
        /*0034*/ 	.byte	0x00, 0xf0, 0x11, 0x00


	//----- nvinfo : EIATTR_SPARSE_MMA_MASK
	.align		4
.L_537:
        /*0038*/ 	.byte	0x03, 0x50
        /*003a*/ 	.short	0x0000


	//----- nvinfo : EIATTR_MAXREG_COUNT
	.align		4
        /*003c*/ 	.byte	0x03, 0x1b
        /*003e*/ 	.short	0x00ff


	//----- nvinfo : EIATTR_MERCURY_ISA_VERSION
	.align		4
        /*0040*/ 	.byte	0x03, 0x5f
        /*0042*/ 	.short	0x0101


	//----- nvinfo : EIATTR_VRC_CTA_INIT_COUNT
	.align		4
        /*0044*/ 	.byte	0x02, 0x4a
	.zero		1
	.zero		1


	//----- nvinfo : EIATTR_EXIT_INSTR_OFFSETS
	.align		4
        /*0048*/ 	.byte	0x04, 0x1c
        /*004a*/ 	.short	(.L_539 - .L_538)


	//   ....[0]....
.L_538:
        /*004c*/ 	.word	0x00000070


	//   ....[1]....
        /*0050*/ 	.word	0x00000100


	//----- nvinfo : EIATTR_MAX_THREADS
	.align		4
.L_539:
        /*0054*/ 	.byte	0x04, 0x05
        /*0056*/ 	.short	(.L_541 - .L_540)
.L_540:
        /*0058*/ 	.word	0x00000040
        /*005c*/ 	.word	0x00000001
        /*0060*/ 	.word	0x00000001


	//----- nvinfo : EIATTR_CBANK_PARAM_SIZE
	.align		4
.L_541:
        /*0064*/ 	.byte	0x03, 0x19
        /*0066*/ 	.short	0x0020


	//----- nvinfo : EIATTR_PARAM_CBANK
	.align		4
        /*0068*/ 	.byte	0x04, 0x0a
        /*006a*/ 	.short	(.L_543 - .L_542)
	.align		4
.L_542:
        /*006c*/ 	.word	index@(.nv.constant0._ZN50_GLOBAL__N__f31458b2_17_RangeFactories_cu_38772b0829elementwise_kernel_with_indexIiZZZN2at6native15arange_cuda_outERKN3c106ScalarES6_S6_RNS1_6TensorEENKUlvE_clEvENKUlvE7_clEvEUllE_EEvT_T0_PN15function_traitsISD_E11result_typeE)
        /*0070*/ 	.short	0x0380
        /*0072*/ 	.short	0x0020


	//----- nvinfo : EIATTR_SW_WAR
	.align		4
.L_543:
        /*0074*/ 	.byte	0x04, 0x36
        /*0076*/ 	.short	(.L_545 - .L_544)
.L_544:
        /*0078*/ 	.word	0x00000008
.L_545:


//--------------------- .nv.info._ZN50_GLOBAL__N__f31458b2_17_RangeFactories_cu_38772b0829elementwise_kernel_with_indexIlZZZN2at6native15arange_cuda_outERKN3c106ScalarES6_S6_RNS1_6TensorEENKUlvE_clEvENKUlvE6_clEvEUllE_EEvT_T0_PN15function_traitsISD_E11result_typeE --------------------------
	.section	.nv.info._ZN50_GLOBAL__N__f31458b2_17_RangeFactories_cu_38772b0829elementwise_kernel_with_indexIlZZZN2at6native15arange_cuda_outERKN3c106ScalarES6_S6_RNS1_6TensorEENKUlvE_clEvENKUlvE6_clEvEUllE_EEvT_T0_PN15function_traitsISD_E11result_typeE,"",@"SHT_CUDA_INFO"
	.sectionflags	@""
	.align	4


	//----- nvinfo : EIATTR_CUDA_API_VERSION
	.align		4
        /*0000*/ 	.byte	0x04, 0x37
        /*0002*/ 	.short	(.L_547 - .L_546)
.L_546:
        /*0004*/ 	.word	0x00000082


	//----- nvinfo : EIATTR_KPARAM_INFO
	.align		4
.L_547:
        /*0008*/ 	.byte	0x04, 0x17
        /*000a*/ 	.short	(.L_549 - .L_548)
.L_548:
        /*000c*/ 	.word	0x00000000
        /*0010*/ 	.short	0x0002
        /*0012*/ 	.short	0x0018
        /*0014*/ 	.byte	0x00, 0xf5, 0x21, 0x00


	//----- nvinfo : EIATTR_KPARAM_INFO
	.align		4
.L_549:
        /*0018*/ 	.byte	0x04, 0x17
        /*001a*/ 	.short	(.L_551 - .L_550)
.L_550:
        /*001c*/ 	.word	0x00000000
        /*0020*/ 	.short	0x0001
        /*0022*/ 	.short	0x0008
        /*0024*/ 	.byte	0x00, 0xf0, 0x41, 0x00


	//----- nvinfo : EIATTR_KPARAM_INFO
	.align		4
.L_551:
        /*0028*/ 	.byte	0x04, 0x17
        /*002a*/ 	.short	(.L_553 - .L_552)
.L_552:
        /*002c*/ 	.word	0x00000000
        /*0030*/ 	.short	0x0000
        /*0032*/ 	.short	0x0000
        /*0034*/ 	.byte	0x00, 0xf0, 0x21, 0x00


	//----- nvinfo : EIATTR_SPARSE_MMA_MASK
	.align		4
.L_553:
        /*0038*/ 	.byte	0x03, 0x50
        /*003a*/ 	.short	0x0000


	//----- nvinfo : EIATTR_MAXREG_COUNT
	.align		4
        /*003c*/ 	.byte	0x03, 0x1b
        /*003e*/ 	.short	0x00ff


	//----- nvinfo : EIATTR_MERCURY_ISA_VERSION
	.align		4
        /*0040*/ 	.byte	0x03, 0x5f
        /*0042*/ 	.short	0x0101


	//----- nvinfo : EIATTR_VRC_CTA_INIT_COUNT
	.align		4
        /*0044*/ 	.byte	0x02, 0x4a
	.zero		1
	.zero		1


	//----- nvinfo : EIATTR_EXIT_INSTR_OFFSETS
	.align		4
        /*0048*/ 	.byte	0x04, 0x1c
        /*004a*/ 	.short	(.L_555 - .L_554)


	//   ....[0]....
.L_554:
        /*004c*/ 	.word	0x00000080


	//   ....[1]....
        /*0050*/ 	.word	0x00000120


	//----- nvinfo : EIATTR_MAX_THREADS
	.align		4
.L_555:
        /*0054*/ 	.byte	0x04, 0x05
        /*0056*/ 	.short	(.L_557 - .L_556)
.L_556:
        /*0058*/ 	.word	0x00000040
        /*005c*/ 	.word	0x00000001
        /*0060*/ 	.word	0x00000001


	//----- nvinfo : EIATTR_CBANK_PARAM_SIZE
	.align		4
.L_557:
        /*0064*/ 	.byte	0x03, 0x19
        /*0066*/ 	.short	0x0020


	//----- nvinfo : EIATTR_PARAM_CBANK
	.align		4
        /*0068*/ 	.byte	0x04, 0x0a
        /*006a*/ 	.short	(.L_559 - .L_558)
	.align		4
.L_558:
        /*006c*/ 	.word	index@(.nv.constant0._ZN50_GLOBAL__N__f31458b2_17_RangeFactories_cu_38772b0829elementwise_kernel_with_indexIlZZZN2at6native15arange_cuda_outERKN3c106ScalarES6_S6_RNS1_6TensorEENKUlvE_clEvENKUlvE6_clEvEUllE_EEvT_T0_PN15function_traitsISD_E11result_typeE)
        /*0070*/ 	.short	0x0380
        /*0072*/ 	.short	0x0020


	//----- nvinfo : EIATTR_SW_WAR
	.align		4
.L_559:
        /*0074*/ 	.byte	0x04, 0x36
        /*0076*/ 	.short	(.L_561 - .L_560)
.L_560:
        /*0078*/ 	.word	0x00000008
.L_561:


//--------------------- .nv.info._ZN50_GLOBAL__N__f31458b2_17_RangeFactories_cu_38772b0829elementwise_kernel_with_indexIiZZZN2at6native15arange_cuda_outERKN3c106ScalarES6_S6_RNS1_6TensorEENKUlvE_clEvENKUlvE6_clEvEUllE_EEvT_T0_PN15function_traitsISD_E11result_typeE --------------------------
	.section	.nv.info._ZN50_GLOBAL__N__f31458b2_17_RangeFactories_cu_38772b0829elementwise_kernel_with_indexIiZZZN2at6native15arange_cuda_outERKN3c106ScalarES6_S6_RNS1_6TensorEENKUlvE_clEvENKUlvE6_clEvEUllE_EEvT_T0_PN15function_traitsISD_E11result_typeE,"",@"SHT_CUDA_INFO"
	.sectionflags	@""
	.align	4


	//----- nvinfo : EIATTR_CUDA_API_VERSION
	.align		4
        /*0000*/ 	.byte	0x04, 0x37
        /*0002*/ 	.short	(.L_563 - .L_562)
.L_562:
        /*0004*/ 	.word	0x00000082


	//----- nvinfo : EIATTR_KPARAM_INFO
	.align		4
.L_563:
        /*0008*/ 	.byte	0x04, 0x17
        /*000a*/ 	.short	(.L_565 - .L_564)
.L_564:
        /*000c*/ 	.word	0x00000000
        /*0010*/ 	.short	0x0002
        /*0012*/ 	.short	0x0018
        /*0014*/ 	.byte	0x00, 0xf5, 0x21, 0x00


	//----- nvinfo : EIATTR_KPARAM_INFO
	.align		4
.L_565:
        /*0018*/ 	.byte	0x04, 0x17
        /*001a*/ 	.short	(.L_567 - .L_566)
.L_566:
        /*001c*/ 	.word	0x00000000
        /*0020*/ 	.short	0x0001
        /*0022*/ 	.short	0x0008
        /*0024*/ 	.byte	0x00, 0xf0, 0x41, 0x00


	//----- nvinfo : EIATTR_KPARAM_INFO
	.align		4
.L_567:
        /*0028*/ 	.byte	0x04, 0x17
        /*002a*/ 	.short	(.L_569 - .L_568)
.L_568:
        /*002c*/ 	.word	0x00000000
        /*0030*/ 	.short	0x0000
        /*0032*/ 	.short	0x0000
        /*0034*/ 	.byte	0x00, 0xf0, 0x11, 0x00


	//----- nvinfo : EIATTR_SPARSE_MMA_MASK
	.align		4
.L_569:
        /*0038*/ 	.byte	0x03, 0x50
        /*003a*/ 	.short	0x0000


	//----- nvinfo : EIATTR_MAXREG_COUNT
	.align		4
        /*003c*/ 	.byte	0x03, 0x1b
        /*003e*/ 	.short	0x00ff


	//----- nvinfo : EIATTR_MERCURY_ISA_VERSION
	.align		4
        /*0040*/ 	.byte	0x03, 0x5f
        /*0042*/ 	.short	0x0101


	//----- nvinfo : EIATTR_VRC_CTA_INIT_COUNT
	.align		4
        /*0044*/ 	.byte	0x02, 0x4a
	.zero		1
	.zero		1


	//----- nvinfo : EIATTR_EXIT_INSTR_OFFSETS
	.align		4
        /*0048*/ 	.byte	0x04, 0x1c
        /*004a*/ 	.short	(.L_571 - .L_570)


	//   ....[0]....
.L_570:
        /*004c*/ 	.word	0x00000070


	//   ....[1]....
        /*0050*/ 	.word	0x00000100


	//----- nvinfo : EIATTR_MAX_THREADS
	.align		4
.L_571:
        /*0054*/ 	.byte	0x04, 0x05
        /*0056*/ 	.short	(.L_573 - .L_572)
.L_572:
        /*0058*/ 	.word	0x00000040
        /*005c*/ 	.word	0x00000001
        /*0060*/ 	.word	0x00000001


	//----- nvinfo : EIATTR_CBANK_PARAM_SIZE
	.align		4
.L_573:
        /*0064*/ 	.byte	0x03, 0x19
        /*0066*/ 	.short	0x0020


	//----- nvinfo : EIATTR_PARAM_CBANK
	.align		4
        /*0068*/ 	.byte	0x04, 0x0a
        /*006a*/ 	.short	(.L_575 - .L_574)
	.align		4
.L_574:
        /*006c*/ 	.word	index@(.nv.constant0._ZN50_GLOBAL__N__f31458b2_17_RangeFactories_cu_38772b0829elementwise_kernel_with_indexIiZZZN2at6native15arange_cuda_outERKN3c106ScalarES6_S6_RNS1_6TensorEENKUlvE_clEvENKUlvE6_clEvEUllE_EEvT_T0_PN15function_traitsISD_E11result_typeE)
        /*0070*/ 	.short	0x0380
        /*0072*/ 	.short	0x0020


	//----- nvinfo : EIATTR_SW_WAR
	.align		4
.L_575:
        /*0074*/ 	.byte	0x04, 0x36
        /*0076*/ 	.short	(.L_577 - .L_576)
.L_576:
        /*0078*/ 	.word	0x00000008
.L_577:


//--------------------- .nv.info._ZN50_GLOBAL__N__f31458b2_17_RangeFactories_cu_38772b0829elementwise_kernel_with_indexIlZZZN2at6native15arange_cuda_outERKN3c106ScalarES6_S6_RNS1_6TensorEENKUlvE_clEvENKUlvE5_clEvEUllE_EEvT_T0_PN15function_traitsISD_E11result_typeE --------------------------
	.section	.nv.info._ZN50_GLOBAL__N__f31458b2_17_RangeFactories_cu_38772b0829elementwise_kernel_with_indexIlZZZN2at6native15arange_cuda_outERKN3c106ScalarES6_S6_RNS1_6TensorEENKUlvE_clEvENKUlvE5_clEvEUllE_EEvT_T0_PN15function_traitsISD_E11result_typeE,"",@"SHT_CUDA_INFO"
	.sectionflags	@""
	.align	4


	//----- nvinfo : EIATTR_CUDA_API_VERSION
	.align		4
        /*0000*/ 	.byte	0x04, 0x37
        /*0002*/ 	.short	(.L_579 - .L_578)
.L_578:
        /*0004*/ 	.word	0x00000082


	//----- nvinfo : EIATTR_KPARAM_INFO
	.align		4
.L_579:
        /*0008*/ 	.byte	0x04, 0x17
        /*000a*/ 	.short	(.L_581 - .L_580)
.L_580:
        /*000c*/ 	.word	0x00000000
        /*0010*/ 	.short	0x0002
        /*0012*/ 	.short	0x0018
        /*0014*/ 	.byte	0x00, 0xf5, 0x21, 0x00


	//----- nvinfo : EIATTR_KPARAM_INFO
	.align		4
.L_581:
        /*0018*/ 	.byte	0x04, 0x17
        /*001a*/ 	.short	(.L_583 - .L_582)
.L_582:
        /*001c*/ 	.word	0x00000000
        /*0020*/ 	.short	0x0001
        /*0022*/ 	.short	0x0008
        /*0024*/ 	.byte	0x00, 0xf0, 0x41, 0x00


	//----- nvinfo : EIATTR_KPARAM_INFO
	.align		4
.L_583:
        /*0028*/ 	.byte	0x04, 0x17
        /*002a*/ 	.short	(.L_585 - .L_584)
.L_584:
        /*002c*/ 	.word	0x00000000
        /*0030*/ 	.short	0x0000
        /*0032*/ 	.short	0x0000
        /*0034*/ 	.byte	0x00, 0xf0, 0x21, 0x00


	//----- nvinfo : EIATTR_SPARSE_MMA_MASK
	.align		4
.L_585:
        /*0038*/ 	.byte	0x03, 0x50
        /*003a*/ 	.short	0x0000


	//----- nvinfo : EIATTR_MAXREG_COUNT
	.align		4
        /*003c*/ 	.byte	0x03, 0x1b
        /*003e*/ 	.short	0x00ff


	//----- nvinfo : EIATTR_MERCURY_ISA_VERSION
	.align		4
        /*0040*/ 	.byte	0x03, 0x5f
        /*0042*/ 	.short	0x0101


	//----- nvinfo : EIATTR_VRC_CTA_INIT_COUNT
	.align		4
        /*0044*/ 	.byte	0x02, 0x4a
	.zero		1
	.zero		1


	//----- nvinfo : EIATTR_EXIT_INSTR_OFFSETS
	.align		4
        /*0048*/ 	.byte	0x04, 0x1c
        /*004a*/ 	.short	(.L_587 - .L_586)


	//   ....[0]....
.L_586:
        /*004c*/ 	.word	0x00000080


	//   ....[1]....
        /*0050*/ 	.word	0x00000110


	//----- nvinfo : EIATTR_MAX_THREADS
	.align		4
.L_587:
        /*0054*/ 	.byte	0x04, 0x05
        /*0056*/ 	.short	(.L_589 - .L_588)
.L_588:
        /*0058*/ 	.word	0x00000040
        /*005c*/ 	.word	0x00000001
        /*0060*/ 	.word	0x00000001


	//----- nvinfo : EIATTR_CBANK_PARAM_SIZE
	.align		4
.L_589:
        /*0064*/ 	.byte	0x03, 0x19
        /*0066*/ 	.short	0x0020


	//----- nvinfo : EIATTR_PARAM_CBANK
	.align		4
        /*0068*/ 	.byte	0x04, 0x0a
        /*006a*/ 	.short	(.L_591 - .L_590)
	.align		4
.L_590:
        /*006c*/ 	.word	index@(.nv.constant0._ZN50_GLOBAL__N__f31458b2_17_RangeFactories_cu_38772b0829elementwise_kernel_with_indexIlZZZN2at6native15arange_cuda_outERKN3c106ScalarES6_S6_RNS1_6TensorEENKUlvE_clEvENKUlvE5_clEvEUllE_EEvT_T0_PN15function_traitsISD_E11result_typeE)
        /*0070*/ 	.short	0x0380
        /*0072*/ 	.short	0x0020


	//----- nvinfo : EIATTR_SW_WAR
	.align		4
.L_591:
        /*0074*/ 	.byte	0x04, 0x36
        /*0076*/ 	.short	(.L_593 - .L_592)
.L_592:
        /*0078*/ 	.word	0x00000008
.L_593:


//--------------------- .nv.info._ZN50_GLOBAL__N__f31458b2_17_RangeFactories_cu_38772b0829elementwise_kernel_with_indexIiZZZN2at6native15arange_cuda_outERKN3c106ScalarES6_S6_RNS1_6TensorEENKUlvE_clEvENKUlvE5_clEvEUllE_EEvT_T0_PN15function_traitsISD_E11result_typeE --------------------------
	.section	.nv.info._ZN50_GLOBAL__N__f31458b2_17_RangeFactories_cu_38772b0829elementwise_kernel_with_indexIiZZZN2at6native15arange_cuda_outERKN3c106ScalarES6_S6_RNS1_6TensorEENKUlvE_clEvENKUlvE5_clEvEUllE_EEvT_T0_PN15function_traitsISD_E11result_typeE,"",@"SHT_CUDA_INFO"
	.sectionflags	@""
	.align	4


	//----- nvinfo : EIATTR_CUDA_API_VERSION
	.align		4
        /*0000*/ 	.byte	0x04, 0x37
        /*0002*/ 	.short	(.L_595 - .L_594)
.L_594:
        /*0004*/ 	.word	0x00000082


	//----- nvinfo : EIATTR_KPARAM_INFO
	.align		4
.L_595:
        /*0008*/ 	.byte	0x04, 0x17
        /*000a*/ 	.short	(.L_597 - .L_596)
.L_596:
        /*000c*/ 	.word	0x00000000
        /*0010*/ 	.short	0x0002
        /*0012*/ 	.short	0x0018
        /*0014*/ 	.byte	0x00, 0xf5, 0x21, 0x00


	//----- nvinfo : EIATTR_KPARAM_INFO
	.align		4
.L_597:
        /*0018*/ 	.byte	0x04, 0x17
        /*001a*/ 	.short	(.L_599 - .L_598)
.L_598:
        /*001c*/ 	.word	0x00000000
        /*0020*/ 	.short	0x0001
        /*0022*/ 	.short	0x0008
        /*0024*/ 	.byte	0x00, 0xf0, 0x41, 0x00


	//----- nvinfo : EIATTR_KPARAM_INFO
	.align		4
.L_599:
        /*0028*/ 	.byte	0x04, 0x17
        /*002a*/ 	.short	(.L_601 - .L_600)
.L_600:
        /*002c*/ 	.word	0x00000000
        /*0030*/ 	.short	0x0000
        /*0032*/ 	.short	0x0000
        /*0034*/ 	.byte	0x00, 0xf0, 0x11, 0x00


	//----- nvinfo : EIATTR_SPARSE_MMA_MASK
	.align		4
.L_601:
        /*0038*/ 	.byte	0x03, 0x50
        /*003a*/ 	.short	0x0000


	//----- nvinfo : EIATTR_MAXREG_COUNT
	.align		4
        /*003c*/ 	.byte	0x03, 0x1b
        /*003e*/ 	.short	0x00ff


	//----- nvinfo : EIATTR_MERCURY_ISA_VERSION
	.align		4
        /*0040*/ 	.byte	0x03, 0x5f
        /*0042*/ 	.short	0x0101


	//----- nvinfo : EIATTR_VRC_CTA_INIT_COUNT
	.align		4
        /*0044*/ 	.byte	0x02, 0x4a
	.zero		1
	.zero		1


	//----- nvinfo : EIATTR_EXIT_INSTR_OFFSETS
	.align		4
        /*0048*/ 	.byte	0x04, 0x1c
        /*004a*/ 	.short	(.L_603 - .L_602)


	//   ....[0]....
.L_602:
        /*004c*/ 	.word	0x00000070


	//   ....[1]....
        /*0050*/ 	.word	0x000000f0


	//----- nvinfo : EIATTR_MAX_THREADS
	.align		4
.L_603:
        /*0054*/ 	.byte	0x04, 0x05
        /*0056*/ 	.short	(.L_605 - .L_604)
.L_604:
        /*0058*/ 	.word	0x00000040
        /*005c*/ 	.word	0x00000001
        /*0060*/ 	.word	0x00000001


	//----- nvinfo : EIATTR_CBANK_PARAM_SIZE
	.align		4
.L_605:
        /*0064*/ 	.byte	0x03, 0x19
        /*0066*/ 	.short	0x0020


	//----- nvinfo : EIATTR_PARAM_CBANK
	.align		4
        /*0068*/ 	.byte	0x04, 0x0a
        /*006a*/ 	.short	(.L_607 - .L_606)
	.align		4
.L_606:
        /*006c*/ 	.word	index@(.nv.constant0._ZN50_GLOBAL__N__f31458b2_17_RangeFactories_cu_38772b0829elementwise_kernel_with_indexIiZZZN2at6native15arange_cuda_outERKN3c106ScalarES6_S6_RNS1_6TensorEENKUlvE_clEvENKUlvE5_clEvEUllE_EEvT_T0_PN15function_traitsISD_E11result_typeE)
        /*0070*/ 	.short	0x0380
        /*0072*/ 	.short	0x0020


	//----- nvinfo : EIATTR_SW_WAR
	.align		4
.L_607:
        /*0074*/ 	.byte	0x04, 0x36
        /*0076*/ 	.short	(.L_609 - .L_608)
.L_608:
        /*0078*/ 	.word	0x00000008
.L_609:


//--------------------- .nv.info._ZN50_GLOBAL__N__f31458b2_17_RangeFactories_cu_38772b0829elementwise_kernel_with_indexIlZZZN2at6native15arange_cuda_outERKN3c106ScalarES6_S6_RNS1_6TensorEENKUlvE_clEvENKUlvE4_clEvEUllE_EEvT_T0_PN15function_traitsISD_E11result_typeE --------------------------
	.section	.nv.info._ZN50_GLOBAL__N__f31458b2_17_RangeFactories_cu_38772b0829elementwise_kernel_with_indexIlZZZN2at6native15arange_cuda_outERKN3c106ScalarES6_S6_RNS1_6TensorEENKUlvE_clEvENKUlvE4_clEvEUllE_EEvT_T0_PN15function_traitsISD_E11result_typeE,"",@"SHT_CUDA_INFO"
	.sectionflags	@""
	.align	4


	//----- nvinfo : EIATTR_CUDA_API_VERSION
	.align		4
        /*0000*/ 	.byte	0x04, 0x37
        /*0002*/ 	.short	(.L_611 - .L_610)
.L_610:
        /*0004*/ 	.word	0x00000082


	//----- nvinfo : EIATTR_KPARAM_INFO
	.align		4
.L_611:
        /*0008*/ 	.byte	0x04, 0x17
        /*000a*/ 	.short	(.L_613 - .L_612)
.L_612:
        /*000c*/ 	.word	0x00000000
        /*0010*/ 	.short	0x0002
        /*0012*/ 	.short	0x0020
        /*0014*/ 	.byte	0x00, 0xf5, 0x21, 0x00


	//----- nvinfo : EIATTR_KPARAM_INFO
	.align		4
.L_613:
        /*0018*/ 	.byte	0x04, 0x17
        /*001a*/ 	.short	(.L_615 - .L_614)
.L_614:
        /*001c*/ 	.word	0x00000000
        /*0020*/ 	.short	0x0001
        /*0022*/ 	.short	0x0008
        /*0024*/ 	.byte	0x00, 0xf0, 0x61, 0x00


	//----- nvinfo : EIATTR_KPARAM_INFO
	.align		4
.L_615:
        /*0028*/ 	.byte	0x04, 0x17
        /*002a*/ 	.short	(.L_617 - .L_616)
.L_616:
        /*002c*/ 	.word	0x00000000
        /*0030*/ 	.short	0x0000
        /*0032*/ 	.short	0x0000
        /*0034*/ 	.byte	0x00, 0xf0, 0x21, 0x00


	//----- nvinfo : EIATTR_SPARSE_MMA_MASK
	.align		4
.L_617:
        /*0038*/ 	.byte	0x03, 0x50
        /*003a*/ 	.short	0x0000


	//----- nvinfo : EIATTR_MAXREG_COUNT
	.align		4
        /*003c*/ 	.byte	0x03, 0x1b
        /*003e*/ 	.short	0x00ff


	//----- nvinfo : EIATTR_MERCURY_ISA_VERSION
	.align		4
        /*0040*/ 	.byte	0x03, 0x5f
        /*0042*/ 	.short	0x0101


	//----- nvinfo : EIATTR_VRC_CTA_INIT_COUNT
	.align		4
        /*0044*/ 	.byte	0x02, 0x4a
	.zero		1
	.zero		1


	//----- nvinfo : EIATTR_EXIT_INSTR_OFFSETS
	.align		4
        /*0048*/ 	.byte	0x04, 0x1c
        /*004a*/ 	.short	(.L_619 - .L_618)


	//   ....[0]....
.L_618:
        /*004c*/ 	.word	0x00000080


	//   ....[1]....
        /*0050*/ 	.word	0x00000150


	//----- nvinfo : EIATTR_MAX_THREADS
	.align		4
.L_619:
        /*0054*/ 	.byte	0x04, 0x05
        /*0056*/ 	.short	(.L_621 - .L_620)
.L_620:
        /*0058*/ 	.word	0x00000040
        /*005c*/ 	.word	0x00000001
        /*0060*/ 	.word	0x00000001


	//----- nvinfo : EIATTR_CBANK_PARAM_SIZE
	.align		4
.L_621:
        /*0064*/ 	.byte	0x03, 0x19
        /*0066*/ 	.short	0x0028


	//----- nvinfo : EIATTR_PARAM_CBANK
	.align		4
        /*0068*/ 	.byte	0x04, 0x0a
        /*006a*/ 	.short	(.L_623 - .L_622)
	.align		4
.L_622:
        /*006c*/ 	.word	index@(.nv.constant0._ZN50_GLOBAL__N__f31458b2_17_RangeFactories_cu_38772b0829elementwise_kernel_with_indexIlZZZN2at6native15arange_cuda_outERKN3c106ScalarES6_S6_RNS1_6TensorEENKUlvE_clEvENKUlvE4_clEvEUllE_EEvT_T0_PN15function_traitsISD_E11result_typeE)
        /*0070*/ 	.short	0x0380
        /*0072*/ 	.short	0x0028


	//----- nvinfo : EIATTR_SW_WAR
	.align		4
.L_623:
        /*0074*/ 	.byte	0x04, 0x36
        /*0076*/ 	.short	(.L_625 - .L_624)
.L_624:
        /*0078*/ 	.word	0x00000008
.L_625:


//--------------------- .nv.info._ZN50_GLOBAL__N__f31458b2_17_RangeFactories_cu_38772b0829elementwise_kernel_with_indexIiZZZN2at6native15arange_cuda_outERKN3c106ScalarES6_S6_RNS1_6TensorEENKUlvE_clEvENKUlvE4_clEvEUllE_EEvT_T0_PN15function_traitsISD_E11result_typeE --------------------------
	.section	.nv.info._ZN50_GLOBAL__N__f31458b2_17_RangeFactories_cu_38772b0829elementwise_kernel_with_indexIiZZZN2at6native15arange_cuda_outERKN3c106ScalarES6_S6_RNS1_6TensorEENKUlvE_clEvENKUlvE4_clEvEUllE_EEvT_T0_PN15function_traitsISD_E11result_typeE,"",@"SHT_CUDA_INFO"
	.sectionflags	@""
	.align	4


	//----- nvinfo : EIATTR_CUDA_API_VERSION
	.align		4
        /*0000*/ 	.byte	0x04, 0x37
        /*0002*/ 	.short	(.L_627 - .L_626)
.L_626:
        /*0004*/ 	.word	0x00000082


	//----- nvinfo : EIATTR_KPARAM_INFO
	.align		4
.L_627:
        /*0008*/ 	.byte	0x04, 0x17
        /*000a*/ 	.short	(.L_629 - .L_628)
.L_628:
        /*000c*/ 	.word	0x00000000
        /*0010*/ 	.short	0x0002
        /*0012*/ 	.short	0x0020
        /*0014*/ 	.byte	0x00, 0xf5, 0x21, 0x00


	//----- nvinfo : EIATTR_KPARAM_INFO
	.align		4
.L_629:
        /*0018*/ 	.byte	0x04, 0x17
        /*001a*/ 	.short	(.L_631 - .L_630)
.L_630:
        /*001c*/ 	.word	0x00000000
        /*0020*/ 	.short	0x0001
        /*0022*/ 	.short	0x0008
        /*0024*/ 	.byte	0x00, 0xf0, 0x61, 0x00


	//----- nvinfo : EIATTR_KPARAM_INFO
	.align		4
.L_631:
        /*0028*/ 	.byte	0x04, 0x17
        /*002a*/ 	.short	(.L_633 - .L_632)
.L_632:
        /*002c*/ 	.word	0x00000000
        /*0030*/ 	.short	0x0000
        /*0032*/ 	.short	0x0000
        /*0034*/ 	.byte	0x00, 0xf0, 0x11, 0x00


	//----- nvinfo : EIATTR_SPARSE_MMA_MASK
	.align		4
.L_633:
        /*0038*/ 	.byte	0x03, 0x50
        /*003a*/ 	.short	0x0000


	//----- nvinfo : EIATTR_MAXREG_COUNT
	.align		4
        /*003c*/ 	.byte	0x03, 0x1b
        /*003e*/ 	.short	0x00ff


	//----- nvinfo : EIATTR_MERCURY_ISA_VERSION
	.align		4
        /*0040*/ 	.byte	0x03, 0x5f
        /*0042*/ 	.short	0x0101


	//----- nvinfo : EIATTR_VRC_CTA_INIT_COUNT
	.align		4
        /*0044*/ 	.byte	0x02, 0x4a
	.zero		1
	.zero		1


	//----- nvinfo : EIATTR_EXIT_INSTR_OFFSETS
	.align		4
        /*0048*/ 	.byte	0x04, 0x1c
        /*004a*/ 	.short	(.L_635 - .L_634)


	//   ....[0]....
.L_634:
        /*004c*/ 	.word	0x00000070


	//   ....[1]....
        /*0050*/ 	.word	0x00000130


	//----- nvinfo : EIATTR_MAX_THREADS
	.align		4
.L_635:
        /*0054*/ 	.byte	0x04, 0x05
        /*0056*/ 	.short	(.L_637 - .L_636)
.L_636:
        /*0058*/ 	.word	0x00000040
        /*005c*/ 	.word	0x00000001
        /*0060*/ 	.word	0x00000001


	//----- nvinfo : EIATTR_CBANK_PARAM_SIZE
	.align		4
.L_637:
        /*0064*/ 	.byte	0x03, 0x19
        /*0066*/ 	.short	0x0028


	//----- nvinfo : EIATTR_PARAM_CBANK
	.align		4
        /*0068*/ 	.byte	0x04, 0x0a
        /*006a*/ 	.short	(.L_639 - .L_638)
	.align		4
.L_638:
        /*006c*/ 	.word	index@(.nv.constant0._ZN50_GLOBAL__N__f31458b2_17_RangeFactories_cu_38772b0829elementwise_kernel_with_indexIiZZZN2at6native15arange_cuda_outERKN3c106ScalarES6_S6_RNS1_6TensorEENKUlvE_clEvENKUlvE4_clEvEUllE_EEvT_T0_PN15function_traitsISD_E11result_typeE)
        /*0070*/ 	.short	0x0380
        /*0072*/ 	.short	0x0028


	//----- nvinfo : EIATTR_SW_WAR
	.align		4
.L_639:
        /*0074*/ 	.byte	0x04, 0x36
        /*0076*/ 	.short	(.L_641 - .L_640)
.L_640:
        /*0078*/ 	.word	0x00000008
.L_641:


//--------------------- .nv.info._ZN50_GLOBAL__N__f31458b2_17_RangeFactories_cu_38772b0829elementwise_kernel_with_indexIlZZZN2at6native15arange_cuda_outERKN3c106ScalarES6_S6_RNS1_6TensorEENKUlvE_clEvENKUlvE3_clEvEUllE_EEvT_T0_PN15function_traitsISD_E11result_typeE --------------------------
	.section	.nv.info._ZN50_GLOBAL__N__f31458b2_17_RangeFactories_cu_38772b0829elementwise_kernel_with_indexIlZZZN2at6native15arange_cuda_outERKN3c106ScalarES6_S6_RNS1_6TensorEENKUlvE_clEvENKUlvE3_clEvEUllE_EEvT_T0_PN15function_traitsISD_E11result_typeE,"",@"SHT_CUDA_INFO"
	.sectionflags	@""
	.align	4


	//----- nvinfo : EIATTR_CUDA_API_VERSION
	.align		4
        /*0000*/ 	.byte	0x04, 0x37
        /*0002*/ 	.short	(.L_643 - .L_642)
.L_642:
        /*0004*/ 	.word	0x00000082


	//----- nvinfo : EIATTR_KPARAM_INFO
	.align		4
.L_643:
        /*0008*/ 	.byte	0x04, 0x17
        /*000a*/ 	.short	(.L_645 - .L_644)
.L_644:
        /*000c*/ 	.word	0x00000000
        /*0010*/ 	.short	0x0002
        /*0012*/ 	.short	0x0020
        /*0014*/ 	.byte	0x00, 0xf5, 0x21, 0x00


	//----- nvinfo : EIATTR_KPARAM_INFO
	.align		4
.L_645:
        /*0018*/ 	.byte	0x04, 0x17
        /*001a*/ 	.short	(.L_647 - .L_646)
.L_646:
        /*001c*/ 	.word	0x00000000
        /*0020*/ 	.short	0x0001
        /*0022*/ 	.short	0x0008
        /*0024*/ 	.byte	0x00, 0xf0, 0x61, 0x00


	//----- nvinfo : EIATTR_KPARAM_INFO
	.align		4
.L_647:
        /*0028*/ 	.byte	0x04, 0x17
        /*002a*/ 	.short	(.L_649 - .L_648)
.L_648:
        /*002c*/ 	.word	0x00000000
        /*0030*/ 	.short	0x0000
        /*0032*/ 	.short	0x0000
        /*0034*/ 	.byte	0x00, 0xf0, 0x21, 0x00


	//----- nvinfo : EIATTR_SPARSE_MMA_MASK
	.align		4
.L_649:
        /*0038*/ 	.byte	0x03, 0x50
        /*003a*/ 	.short	0x0000


	//----- nvinfo : EIATTR_MAXREG_COUNT
	.align		4
        /*003c*/ 	.byte	0x03, 0x1b
        /*003e*/ 	.short	0x00ff


	//----- nvinfo : EIATTR_MERCURY_ISA_VERSION
	.align		4
        /*0040*/ 	.byte	0x03, 0x5f
        /*0042*/ 	.short	0x0101


	//----- nvinfo : EIATTR_VRC_CTA_INIT_COUNT
	.align		4
        /*0044*/ 	.byte	0x02, 0x4a
	.zero		1
	.zero		1


	//----- nvinfo : EIATTR_EXIT_INSTR_OFFSETS
	.align		4
        /*0048*/ 	.byte	0x04, 0x1c
        /*004a*/ 	.short	(.L_651 - .L_650)


	//   ....[0]....
.L_650:
        /*004c*/ 	.word	0x00000080


	//   ....[1]....
        /*0050*/ 	.word	0x00000110


	//----- nvinfo : EIATTR_MAX_THREADS
	.align		4
.L_651:
        /*0054*/ 	.byte	0x04, 0x05
        /*0056*/ 	.short	(.L_653 - .L_652)
.L_652:
        /*0058*/ 	.word	0x00000040
        /*005c*/ 	.word	0x00000001
        /*0060*/ 	.word	0x00000001


	//----- nvinfo : EIATTR_CBANK_PARAM_SIZE
	.align		4
.L_653:
        /*0064*/ 	.byte	0x03, 0x19
        /*0066*/ 	.short	0x0028


	//----- nvinfo : EIATTR_PARAM_CBANK
	.align		4
        /*0068*/ 	.byte	0x04, 0x0a
        /*006a*/ 	.short	(.L_655 - .L_654)
	.align		4
.L_654:
        /*006c*/ 	.word	index@(.nv.constant0._ZN50_GLOBAL__N__f31458b2_17_RangeFactories_cu_38772b0829elementwise_kernel_with_indexIlZZZN2at6native15arange_cuda_outERKN3c106ScalarES6_S6_RNS1_6TensorEENKUlvE_clEvENKUlvE3_clEvEUllE_EEvT_T0_PN15function_traitsISD_E11result_typeE)
        /*0070*/ 	.short	0x0380
        /*0072*/ 	.short	0x0028


	//----- nvinfo : EIATTR_SW_WAR
	.align		4
.L_655:
        /*0074*/ 	.byte	0x04, 0x36
        /*0076*/ 	.short	(.L_657 - .L_656)
.L_656:
        /*0078*/ 	.word	0x00000008
.L_657:


//--------------------- .nv.info._ZN50_GLOBAL__N__f31458b2_17_RangeFactories_cu_38772b0829elementwise_kernel_with_indexIiZZZN2at6native15arange_cuda_outERKN3c106ScalarES6_S6_RNS1_6TensorEENKUlvE_clEvENKUlvE3_clEvEUllE_EEvT_T0_PN15function_traitsISD_E11result_typeE --------------------------
	.section	.nv.info._ZN50_GLOBAL__N__f31458b2_17_RangeFactories_cu_38772b0829elementwise_kernel_with_indexIiZZZN2at6native15arange_cuda_outERKN3c106ScalarES6_S6_RNS1_6TensorEENKUlvE_clEvENKUlvE3_clEvEUllE_EEvT_T0_PN15function_traitsISD_E11result_typeE,"",@"SHT_CUDA_INFO"
	.sectionflags	@""
	.align	4


	//----- nvinfo : EIATTR_CUDA_API_VERSION
	.align		4
        /*0000*/ 	.byte	0x04, 0x37
        /*0002*/ 	.short	(.L_659 - .L_658)
.L_658:
        /*0004*/ 	.word	0x00000082


	//----- nvinfo : EIATTR_KPARAM_INFO
	.align		4
.L_659:
        /*0008*/ 	.byte	0x04, 0x17
        /*000a*/ 	.short	(.L_661 - .L_660)
.L_660:
        /*000c*/ 	.word	0x00000000
        /*0010*/ 	.short	0x0002
        /*0012*/ 	.short	0x0020
        /*0014*/ 	.byte	0x00, 0xf5, 0x21, 0x00


	//----- nvinfo : EIATTR_KPARAM_INFO
	.align		4
.L_661:
        /*0018*/ 	.byte	0x04, 0x17
        /*001a*/ 	.short	(.L_663 - .L_662)
.L_662:
        /*001c*/ 	.word	0x00000000
        /*0020*/ 	.short	0x0001
        /*0022*/ 	.short	0x0008
        /*0024*/ 	.byte	0x00, 0xf0, 0x61, 0x00


	//----- nvinfo : EIATTR_KPARAM_INFO
	.align		4
.L_663:
        /*0028*/ 	.byte	0x04, 0x17
        /*002a*/ 	.short	(.L_665 - .L_664)
.L_664:
        /*002c*/ 	.word	0x00000000
        /*0030*/ 	.short	0x0000
        /*0032*/ 	.short	0x0000
        /*0034*/ 	.byte	0x00, 0xf0, 0x11, 0x00


	//----- nvinfo : EIATTR_SPARSE_MMA_MASK
	.align		4
.L_665:
        /*0038*/ 	.byte	0x03, 0x50
        /*003a*/ 	.short	0x0000


	//----- nvinfo : EIATTR_MAXREG_COUNT
	.align		4
        /*003c*/ 	.byte	0x03, 0x1b
        /*003e*/ 	.short	0x00ff


	//----- nvinfo : EIATTR_MERCURY_ISA_VERSION
	.align		4
        /*0040*/ 	.byte	0x03, 0x5f
        /*0042*/ 	.short	0x0101


	//----- nvinfo : EIATTR_VRC_CTA_INIT_COUNT
	.align		4
        /*0044*/ 	.byte	0x02, 0x4a
	.zero		1
	.zero		1


	//----- nvinfo : EIATTR_EXIT_INSTR_OFFSETS
	.align		4
        /*0048*/ 	.byte	0x04, 0x1c
        /*004a*/ 	.short	(.L_667 - .L_666)


	//   ....[0]....
.L_666:
        /*004c*/ 	.word	0x00000070


	//   ....[1]....
        /*0050*/ 	.word	0x000000f0


	//----- nvinfo : EIATTR_MAX_THREADS
	.align		4
.L_667:
        /*0054*/ 	.byte	0x04, 0x05
        /*0056*/ 	.short	(.L_669 - .L_668)
.L_668:
        /*0058*/ 	.word	0x00000040
        /*005c*/ 	.word	0x00000001
        /*0060*/ 	.word	0x00000001


	//----- nvinfo : EIATTR_CBANK_PARAM_SIZE
	.align		4
.L_669:
        /*0064*/ 	.byte	0x03, 0x19
        /*0066*/ 	.short	0x0028


	//----- nvinfo : EIATTR_PARAM_CBANK
	.align		4
        /*0068*/ 	.byte	0x04, 0x0a
        /*006a*/ 	.short	(.L_671 - .L_670)
	.align		4
.L_670:
        /*006c*/ 	.word	index@(.nv.constant0._ZN50_GLOBAL__N__f31458b2_17_RangeFactories_cu_38772b0829elementwise_kernel_with_indexIiZZZN2at6native15arange_cuda_outERKN3c106ScalarES6_S6_RNS1_6TensorEENKUlvE_clEvENKUlvE3_clEvEUllE_EEvT_T0_PN15function_traitsISD_E11result_typeE)
        /*0070*/ 	.short	0x0380
        /*0072*/ 	.short	0x0028


	//----- nvinfo : EIATTR_SW_WAR
	.align		4
.L_671:
        /*0074*/ 	.byte	0x04, 0x36
        /*0076*/ 	.short	(.L_673 - .L_672)
.L_672:
        /*0078*/ 	.word	0x00000008
.L_673:


//--------------------- .nv.info._ZN50_GLOBAL__N__f31458b2_17_RangeFactories_cu_38772b0829elementwise_kernel_with_indexIlZZZN2at6native15arange_cuda_outERKN3c106ScalarES6_S6_RNS1_6TensorEENKUlvE_clEvENKUlvE2_clEvEUllE_EEvT_T0_PN15function_traitsISD_E11result_typeE --------------------------
	.section	.nv.info._ZN50_GLOBAL__N__f31458b2_17_RangeFactories_cu_38772b0829elementwise_kernel_with_indexIlZZZN2at6native15arange_cuda_outERKN3c106ScalarES6_S6_RNS1_6TensorEENKUlvE_clEvENKUlvE2_clEvEUllE_EEvT_T0_PN15function_traitsISD_E11result_typeE,"",@"SHT_CUDA_INFO"
	.sectionflags	@""
	.align	4


	//----- nvinfo : EIATTR_CUDA_API_VERSION
	.align		4
        /*0000*/ 	.byte	0x04, 0x37
        /*0002*/ 	.short	(.L_675 - .L_674)
.L_674:
        /*0004*/ 	.word	0x00000082


	//----- nvinfo : EIATTR_KPARAM_INFO
	.align		4
.L_675:
        /*0008*/ 	.byte	0x04, 0x17
        /*000a*/ 	.short	(.L_677 - .L_676)
.L_676:
        /*000c*/ 	.word	0x00000000
        /*0010*/ 	.short	0x0002
        /*0012*/ 	.short	0x0020
        /*0014*/ 	.byte	0x00, 0xf5, 0x21, 0x00


	//----- nvinfo : EIATTR_KPARAM_INFO
	.align		4
.L_677:
        /*0018*/ 	.byte	0x04, 0x17
        /*001a*/ 	.short	(.L_679 - .L_678)
.L_678:
        /*001c*/ 	.word	0x00000000
        /*0020*/ 	.short	0x0001
        /*0022*/ 	.short	0x0008
        /*0024*/ 	.byte	0x00, 0xf0, 0x61, 0x00


	//----- nvinfo : EIATTR_KPARAM_INFO
	.align		4
.L_679:
        /*0028*/ 	.byte	0x04, 0x17
        /*002a*/ 	.short	(.L_681 - .L_680)
.L_680:
        /*002c*/ 	.word	0x00000000
        /*0030*/ 	.short	0x0000
        /*0032*/ 	.short	0x0000
        /*0034*/ 	.byte	0x00, 0xf0, 0x21, 0x00


	//----- nvinfo : EIATTR_SPARSE_MMA_MASK
	.align		4
.L_681:
        /*0038*/ 	.byte	0x03, 0x50
        /*003a*/ 	.short	0x0000


	//----- nvinfo : EIATTR_MAXREG_COUNT
	.align		4
        /*003c*/ 	.byte	0x03, 0x1b
        /*003e*/ 	.short	0x00ff


	//----- nvinfo : EIATTR_MERCURY_ISA_VERSION
	.align		4
        /*0040*/ 	.byte	0x03, 0x5f
        /*0042*/ 	.short	0x0101


	//----- nvinfo : EIATTR_VRC_CTA_INIT_COUNT
	.align		4
        /*0044*/ 	.byte	0x02, 0x4a
	.zero		1
	.zero		1


	//----- nvinfo : EIATTR_EXIT_INSTR_OFFSETS
	.align		4
        /*0048*/ 	.byte	0x04, 0x1c
        /*004a*/ 	.short	(.L_683 - .L_682)


	//   ....[0]....
.L_682:
        /*004c*/ 	.word	0x00000080


	//   ....[1]....
        /*0050*/ 	.word	0x00000120


	//----- nvinfo : EIATTR_MAX_THREADS
	.align		4
.L_683:
        /*0054*/ 	.byte	0x04, 0x05
        /*0056*/ 	.short	(.L_685 - .L_684)
.L_684:
        /*0058*/ 	.word	0x00000040
        /*005c*/ 	.word	0x00000001
        /*0060*/ 	.word	0x00000001


	//----- nvinfo : EIATTR_CBANK_PARAM_SIZE
	.align		4
.L_685:
        /*0064*/ 	.byte	0x03, 0x19
        /*0066*/ 	.short	0x0028


	//----- nvinfo : EIATTR_PARAM_CBANK
	.align		4
        /*0068*/ 	.byte	0x04, 0x0a
        /*006a*/ 	.short	(.L_687 - .L_686)
	.align		4
.L_686:
        /*006c*/ 	.word	index@(.nv.constant0._ZN50_GLOBAL__N__f31458b2_17_RangeFactories_cu_38772b0829elementwise_kernel_with_indexIlZZZN2at6native15arange_cuda_outERKN3c106ScalarES6_S6_RNS1_6TensorEENKUlvE_clEvENKUlvE2_clEvEUllE_EEvT_T0_PN15function_traitsISD_E11result_typeE)
        /*0070*/ 	.short	0x0380
        /*0072*/ 	.short	0x0028


	//----- nvinfo : EIATTR_SW_WAR
	.align		4
.L_687:
        /*0074*/ 	.byte	0x04, 0x36
        /*0076*/ 	.short	(.L_689 - .L_688)
.L_688:
        /*0078*/ 	.word	0x00000008
.L_689:


//--------------------- .nv.info._ZN50_GLOBAL__N__f31458b2_17_RangeFactories_cu_38772b0829elementwise_kernel_with_indexIiZZZN2at6native15arange_cuda_outERKN3c106ScalarES6_S6_RNS1_6TensorEENKUlvE_clEvENKUlvE2_clEvEUllE_EEvT_T0_PN15function_traitsISD_E11result_typeE --------------------------
	.section	.nv.info._ZN50_GLOBAL__N__f31458b2_17_RangeFactories_cu_38772b0829elementwise_kernel_with_indexIiZZZN2at6native15arange_cuda_outERKN3c106ScalarES6_S6_RNS1_6TensorEENKUlvE_clEvENKUlvE2_clEvEUllE_EEvT_T0_PN15function_traitsISD_E11result_typeE,"",@"SHT_CUDA_INFO"
	.sectionflags	@""
	.align	4


	//----- nvinfo : EIATTR_CUDA_API_VERSION
	.align		4
        /*0000*/ 	.byte	0x04, 0x37
        /*0002*/ 	.short	(.L_691 - .L_690)
.L_690:
        /*0004*/ 	.word	0x00000082


	//----- nvinfo : EIATTR_KPARAM_INFO
	.align		4
.L_691:
        /*0008*/ 	.byte	0x04, 0x17
        /*000a*/ 	.short	(.L_693 - .L_692)
.L_692:
        /*000c*/ 	.word	0x00000000
        /*0010*/ 	.short	0x0002
        /*0012*/ 	.short	0x0020
        /*0014*/ 	.byte	0x00, 0xf5, 0x21, 0x00


	//----- nvinfo : EIATTR_KPARAM_INFO
	.align		4
.L_693:
        /*0018*/ 	.byte	0x04, 0x17
        /*001a*/ 	.short	(.L_695 - .L_694)
.L_694:
        /*001c*/ 	.word	0x00000000
        /*0020*/ 	.short	0x0001
        /*0022*/ 	.short	0x0008
        /*0024*/ 	.byte	0x00, 0xf0, 0x61, 0x00


	//----- nvinfo : EIATTR_KPARAM_INFO
	.align		4
.L_695:
        /*0028*/ 	.byte	0x04, 0x17
        /*002a*/ 	.short	(.L_697 - .L_696)
.L_696:
        /*002c*/ 	.word	0x00000000
        /*0030*/ 	.short	0x0000
        /*0032*/ 	.short	0x0000
        /*0034*/ 	.byte	0x00, 0xf0, 0x11, 0x00


	//----- nvinfo : EIATTR_SPARSE_MMA_MASK
	.align		4
.L_697:
        /*0038*/ 	.byte	0x03, 0x50
        /*003a*/ 	.short	0x0000


	//----- nvinfo : EIATTR_MAXREG_COUNT
	.align		4
        /*003c*/ 	.byte	0x03, 0x1b
        /*003e*/ 	.short	0x00ff


	//----- nvinfo : EIATTR_MERCURY_ISA_VERSION
	.align		4
        /*0040*/ 	.byte	0x03, 0x5f
        /*0042*/ 	.short	0x0101


	//----- nvinfo : EIATTR_VRC_CTA_INIT_COUNT
	.align		4
        /*0044*/ 	.byte	0x02, 0x4a
	.zero		1
	.zero		1


	//----- nvinfo : EIATTR_EXIT_INSTR_OFFSETS
	.align		4
        /*0048*/ 	.byte	0x04, 0x1c
        /*004a*/ 	.short	(.L_699 - .L_698)


	//   ....[0]....
.L_698:
        /*004c*/ 	.word	0x00000070


	//   ....[1]....
        /*0050*/ 	.word	0x00000130


	//----- nvinfo : EIATTR_MAX_THREADS
	.align		4
.L_699:
        /*0054*/ 	.byte	0x04, 0x05
        /*0056*/ 	.short	(.L_701 - .L_700)
.L_700:
        /*0058*/ 	.word	0x00000040
        /*005c*/ 	.word	0x00000001
        /*0060*/ 	.word	0x00000001


	//----- nvinfo : EIATTR_CBANK_PARAM_SIZE
	.align		4
.L_701:
        /*0064*/ 	.byte	0x03, 0x19
        /*0066*/ 	.short	0x0028


	//----- nvinfo : EIATTR_PARAM_CBANK
	.align		4
        /*0068*/ 	.byte	0x04, 0x0a
        /*006a*/ 	.short	(.L_703 - .L_702)
	.align		4
.L_702:
        /*006c*/ 	.word	index@(.nv.constant0._ZN50_GLOBAL__N__f31458b2_17_RangeFactories_cu_38772b0829elementwise_kernel_with_indexIiZZZN2at6native15arange_cuda_outERKN3c106ScalarES6_S6_RNS1_6TensorEENKUlvE_clEvENKUlvE2_clEvEUllE_EEvT_T0_PN15function_traitsISD_E11result_typeE)
        /*0070*/ 	.short	0x0380
        /*0072*/ 	.short	0x0028


	//----- nvinfo : EIATTR_SW_WAR
	.align		4
.L_703:
        /*0074*/ 	.byte	0x04, 0x36
        /*0076*/ 	.short	(.L_705 - .L_704)
.L_704:
        /*0078*/ 	.word	0x00000008
.L_705:


//--------------------- .nv.info._ZN50_GLOBAL__N__f31458b2_17_RangeFactories_cu_38772b0829elementwise_kernel_with_indexIlZZZN2at6native15arange_cuda_outERKN3c106ScalarES6_S6_RNS1_6TensorEENKUlvE_clEvENKUlvE1_clEvEUllE_EEvT_T0_PN15function_traitsISD_E11result_typeE --------------------------
	.section	.nv.info._ZN50_GLOBAL__N__f31458b2_17_RangeFactories_cu_38772b0829elementwise_kernel_with_indexIlZZZN2at6native15arange_cuda_outERKN3c106ScalarES6_S6_RNS1_6TensorEENKUlvE_clEvENKUlvE1_clEvEUllE_EEvT_T0_PN15function_traitsISD_E11result_typeE,"",@"SHT_CUDA_INFO"
	.sectionflags	@""
	.align	4


	//----- nvinfo : EIATTR_CUDA_API_VERSION
	.align		4
        /*0000*/ 	.byte	0x04, 0x37
        /*0002*/ 	.short	(.L_707 - .L_706)
.L_706:
        /*0004*/ 	.word	0x00000082


	//----- nvinfo : EIATTR_KPARAM_INFO
	.align		4
.L_707:
        /*0008*/ 	.byte	0x04, 0x17
        /*000a*/ 	.short	(.L_709 - .L_708)
.L_708:
        /*000c*/ 	.word	0x00000000
        /*0010*/ 	.short	0x0002
        /*0012*/ 	.short	0x0020
        /*0014*/ 	.byte	0x00, 0xf5, 0x21, 0x00


	//----- nvinfo : EIATTR_KPARAM_INFO
	.align		4
.L_709:
        /*0018*/ 	.byte	0x04, 0x17
        /*001a*/ 	.short	(.L_711 - .L_710)
.L_710:
        /*001c*/ 	.word	0x00000000
        /*0020*/ 	.short	0x0001
        /*0022*/ 	.short	0x0008
        /*0024*/ 	.byte	0x00, 0xf0, 0x61, 0x00


	//----- nvinfo : EIATTR_KPARAM_INFO
	.align		4
.L_711:
        /*0028*/ 	.byte	0x04, 0x17
        /*002a*/ 	.short	(.L_713 - .L_712)
.L_712:
        /*002c*/ 	.word	0x00000000
        /*0030*/ 	.short	0x0000
        /*0032*/ 	.short	0x0000
        /*0034*/ 	.byte	0x00, 0xf0, 0x21, 0x00


	//----- nvinfo : EIATTR_SPARSE_MMA_MASK
	.align		4
.L_713:
        /*0038*/ 	.byte	0x03, 0x50
        /*003a*/ 	.short	0x0000


	//----- nvinfo : EIATTR_MAXREG_COUNT
	.align		4
        /*003c*/ 	.byte	0x03, 0x1b
        /*003e*/ 	.short	0x00ff


	//----- nvinfo : EIATTR_MERCURY_ISA_VERSION
	.align		4
        /*0040*/ 	.byte	0x03, 0x5f
        /*0042*/ 	.short	0x0101


	//----- nvinfo : EIATTR_VRC_CTA_INIT_COUNT
	.align		4
        /*0044*/ 	.byte	0x02, 0x4a
	.zero		1
	.zero		1


	//----- nvinfo : EIATTR_EXIT_INSTR_OFFSETS
	.align		4
        /*0048*/ 	.byte	0x04, 0x1c
        /*004a*/ 	.short	(.L_715 - .L_714)


	//   ....[0]....
.L_714:
        /*004c*/ 	.word	0x00000080


	//   ....[1]....
        /*0050*/ 	.word	0x00000110


	//----- nvinfo : EIATTR_MAX_THREADS
	.align		4
.L_715:
        /*0054*/ 	.byte	0x04, 0x05
        /*0056*/ 	.short	(.L_717 - .L_716)
.L_716:
        /*0058*/ 	.word	0x00000040
        /*005c*/ 	.word	0x00000001
        /*0060*/ 	.word	0x00000001


	//----- nvinfo : EIATTR_CBANK_PARAM_SIZE
	.align		4
.L_717:
        /*0064*/ 	.byte	0x03, 0x19
        /*0066*/ 	.short	0x0028


	//----- nvinfo : EIATTR_PARAM_CBANK
	.align		4
        /*0068*/ 	.byte	0x04, 0x0a
        /*006a*/ 	.short	(.L_719 - .L_718)
	.align		4
.L_718:
        /*006c*/ 	.word	index@(.nv.constant0._ZN50_GLOBAL__N__f31458b2_17_RangeFactories_cu_38772b0829elementwise_kernel_with_indexIlZZZN2at6native15arange_cuda_outERKN3c106ScalarES6_S6_RNS1_6TensorEENKUlvE_clEvENKUlvE1_clEvEUllE_EEvT_T0_PN15function_traitsISD_E11result_typeE)
        /*0070*/ 	.short	0x0380
        /*0072*/ 	.short	0x0028


	//----- nvinfo : EIATTR_SW_WAR
	.align		4
.L_719:
        /*0074*/ 	.byte	0x04, 0x36
        /*0076*/ 	.short	(.L_721 - .L_720)
.L_720:
        /*0078*/ 	.word	0x00000008
.L_721:


//--------------------- .nv.info._ZN50_GLOBAL__N__f31458b2_17_RangeFactories_cu_38772b0829elementwise_kernel_with_indexIiZZZN2at6native15arange_cuda_outERKN3c106ScalarES6_S6_RNS1_6TensorEENKUlvE_clEvENKUlvE1_clEvEUllE_EEvT_T0_PN15function_traitsISD_E11result_typeE --------------------------
	.section	.nv.info._ZN50_GLOBAL__N__f31458b2_17_RangeFactories_cu_38772b0829elementwise_kernel_with_indexIiZZZN2at6native15arange_cuda_outERKN3c106ScalarES6_S6_RNS1_6TensorEENKUlvE_clEvENKUlvE1_clEvEUllE_EEvT_T0_PN15function_traitsISD_E11result_typeE,"",@"SHT_CUDA_INFO"
	.sectionflags	@""
	.align	4


	//----- nvinfo : EIATTR_CUDA_API_VERSION
	.align		4
        /*0000*/ 	.byte	0x04, 0x37
        /*0002*/ 	.short	(.L_723 - .L_722)
.L_722:
        /*0004*/ 	.word	0x00000082


	//----- nvinfo : EIATTR_KPARAM_INFO
	.align		4
.L_723:
        /*0008*/ 	.byte	0x04, 0x17
        /*000a*/ 	.short	(.L_725 - .L_724)
.L_724:
        /*000c*/ 	.word	0x00000000
        /*0010*/ 	.short	0x0002
        /*0012*/ 	.short	0x0020
        /*0014*/ 	.byte	0x00, 0xf5, 0x21, 0x00


	//----- nvinfo : EIATTR_KPARAM_INFO
	.align		4
.L_725:
        /*0018*/ 	.byte	0x04, 0x17
        /*001a*/ 	.short	(.L_727 - .L_726)
.L_726:
        /*001c*/ 	.word	0x00000000
        /*0020*/ 	.short	0x0001
        /*0022*/ 	.short	0x0008
        /*0024*/ 	.byte	0x00, 0xf0, 0x61, 0x00


	//----- nvinfo : EIATTR_KPARAM_INFO
	.align		4
.L_727:
        /*0028*/ 	.byte	0x04, 0x17
        /*002a*/ 	.short	(.L_729 - .L_728)
.L_728:
        /*002c*/ 	.word	0x00000000
        /*0030*/ 	.short	0x0000
        /*0032*/ 	.short	0x0000
        /*0034*/ 	.byte	0x00, 0xf0, 0x11, 0x00


	//----- nvinfo : EIATTR_SPARSE_MMA_MASK
	.align		4
.L_729:
        /*0038*/ 	.byte	0x03, 0x50
        /*003a*/ 	.short	0x0000


	//----- nvinfo : EIATTR_MAXREG_COUNT
	.align		4
        /*003c*/ 	.byte	0x03, 0x1b
        /*003e*/ 	.short	0x00ff


	//----- nvinfo : EIATTR_MERCURY_ISA_VERSION
	.align		4
        /*0040*/ 	.byte	0x03, 0x5f
        /*0042*/ 	.short	0x0101


	//----- nvinfo : EIATTR_VRC_CTA_INIT_COUNT
	.align		4
        /*0044*/ 	.byte	0x02, 0x4a
	.zero		1
	.zero		1


	//----- nvinfo : EIATTR_EXIT_INSTR_OFFSETS
	.align		4
        /*0048*/ 	.byte	0x04, 0x1c
        /*004a*/ 	.short	(.L_731 - .L_730)


	//   ....[0]....
.L_730:
        /*004c*/ 	.word	0x00000070


	//   ....[1]....
        /*0050*/ 	.word	0x000000f0


	//----- nvinfo : EIATTR_MAX_THREADS
	.align		4
.L_731:
        /*0054*/ 	.byte	0x04, 0x05
        /*0056*/ 	.short	(.L_733 - .L_732)
.L_732:
        /*0058*/ 	.word	0x00000040
        /*005c*/ 	.word	0x00000001
        /*0060*/ 	.word	0x00000001


	//----- nvinfo : EIATTR_CBANK_PARAM_SIZE
	.align		4
.L_733:
        /*0064*/ 	.byte	0x03, 0x19
        /*0066*/ 	.short	0x0028


	//----- nvinfo : EIATTR_PARAM_CBANK
	.align		4
        /*0068*/ 	.byte	0x04, 0x0a
        /*006a*/ 	.short	(.L_735 - .L_734)
	.align		4
.L_734:
        /*006c*/ 	.word	index@(.nv.constant0._ZN50_GLOBAL__N__f31458b2_17_RangeFactories_cu_38772b0829elementwise_kernel_with_indexIiZZZN2at6native15arange_cuda_outERKN3c106ScalarES6_S6_RNS1_6TensorEENKUlvE_clEvENKUlvE1_clEvEUllE_EEvT_T0_PN15function_traitsISD_E11result_typeE)
        /*0070*/ 	.short	0x0380
        /*0072*/ 	.short	0x0028


	//----- nvinfo : EIATTR_SW_WAR
	.align		4
.L_735:
        /*0074*/ 	.byte	0x04, 0x36
        /*0076*/ 	.short	(.L_737 - .L_736)
.L_736:
        /*0078*/ 	.word	0x00000008
.L_737:


//--------------------- .nv.info._ZN50_GLOBAL__N__f31458b2_17_RangeFactories_cu_38772b0829elementwise_kernel_with_indexIlZZZN2at6native15arange_cuda_outERKN3c106ScalarES6_S6_RNS1_6TensorEENKUlvE_clEvENKUlvE0_clEvEUllE_EEvT_T0_PN15function_traitsISD_E11result_typeE --------------------------
	.section	.nv.info._ZN50_GLOBAL__N__f31458b2_17_RangeFactories_cu_38772b0829elementwise_kernel_with_indexIlZZZN2at6native15arange_cuda_outERKN3c106ScalarES6_S6_RNS1_6TensorEENKUlvE_clEvENKUlvE0_clEvEUllE_EEvT_T0_PN15function_traitsISD_E11result_typeE,"",@"SHT_CUDA_INFO"
	.sectionflags	@""
	.align	4


	//----- nvinfo : EIATTR_CUDA_API_VERSION
	.align		4
        /*0000*/ 	.byte	0x04, 0x37
        /*0002*/ 	.short	(.L_739 - .L_738)
.L_738:
        /*0004*/ 	.word	0x00000082


	//----- nvinfo : EIATTR_KPARAM_INFO
	.align		4
.L_739:
        /*0008*/ 	.byte	0x04, 0x17
        /*000a*/ 	.short	(.L_741 - .L_740)
.L_740:
        /*000c*/ 	.word	0x00000000
        /*0010*/ 	.short	0x0002
        /*0012*/ 	.short	0x0020
        /*0014*/ 	.byte	0x00, 0xf5, 0x21, 0x00


	//----- nvinfo : EIATTR_KPARAM_INFO
	.align		4
.L_741:
        /*0018*/ 	.byte	0x04, 0x17
        /*001a*/ 	.short	(.L_743 - .L_742)
.L_742:
        /*001c*/ 	.word	0x00000000
        /*0020*/ 	.short	0x0001
        /*0022*/ 	.short	0x0008
        /*0024*/ 	.byte	0x00, 0xf0, 0x61, 0x00


	//----- nvinfo : EIATTR_KPARAM_INFO
	.align		4
.L_743:
        /*0028*/ 	.byte	0x04, 0x17
        /*002a*/ 	.short	(.L_745 - .L_744)
.L_744:
        /*002c*/ 	.word	0x00000000
        /*0030*/ 	.short	0x0000
        /*0032*/ 	.short	0x0000
        /*0034*/ 	.byte	0x00, 0xf0, 0x21, 0x00


	//----- nvinfo : EIATTR_SPARSE_MMA_MASK
	.align		4
.L_745:
        /*0038*/ 	.byte	0x03, 0x50
        /*003a*/ 	.short	0x0000


	//----- nvinfo : EIATTR_MAXREG_COUNT
	.align		4
        /*003c*/ 	.byte	0x03, 0x1b
        /*003e*/ 	.short	0x00ff


	//----- nvinfo : EIATTR_MERCURY_ISA_VERSION
	.align		4
        /*0040*/ 	.byte	0x03, 0x5f
        /*0042*/ 	.short	0x0101


	//----- nvinfo : EIATTR_VRC_CTA_INIT_COUNT
	.align		4
        /*0044*/ 	.byte	0x02, 0x4a
	.zero		1
	.zero		1


	//----- nvinfo : EIATTR_EXIT_INSTR_OFFSETS
	.align		4
        /*0048*/ 	.byte	0x04, 0x1c
        /*004a*/ 	.short	(.L_747 - .L_746)


	//   ....[0]....
.L_746:
        /*004c*/ 	.word	0x00000080


	//   ....[1]....
        /*0050*/ 	.word	0x00000110


	//----- nvinfo : EIATTR_MAX_THREADS
	.align		4
.L_747:
        /*0054*/ 	.byte	0x04, 0x05
        /*0056*/ 	.short	(.L_749 - .L_748)
.L_748:
        /*0058*/ 	.word	0x00000040
        /*005c*/ 	.word	0x00000001
        /*0060*/ 	.word	0x00000001


	//----- nvinfo : EIATTR_CBANK_PARAM_SIZE
	.align		4
.L_749:
        /*0064*/ 	.byte	0x03, 0x19
        /*0066*/ 	.short	0x0028


	//----- nvinfo : EIATTR_PARAM_CBANK
	.align		4
        /*0068*/ 	.byte	0x04, 0x0a
        /*006a*/ 	.short	(.L_751 - .L_750)
	.align		4
.L_750:
        /*006c*/ 	.word	index@(.nv.constant0._ZN50_GLOBAL__N__f31458b2_17_RangeFactories_cu_38772b0829elementwise_kernel_with_indexIlZZZN2at6native15arange_cuda_outERKN3c106ScalarES6_S6_RNS1_6TensorEENKUlvE_clEvENKUlvE0_clEvEUllE_EEvT_T0_PN15function_traitsISD_E11result_typeE)
        /*0070*/ 	.short	0x0380
        /*0072*/ 	.short	0x0028


	//----- nvinfo : EIATTR_SW_WAR
	.align		4
.L_751:
        /*0074*/ 	.byte	0x04, 0x36
        /*0076*/ 	.short	(.L_753 - .L_752)
.L_752:
        /*0078*/ 	.word	0x00000008
.L_753:


//--------------------- .nv.info._ZN50_GLOBAL__N__f31458b2_17_RangeFactories_cu_38772b0829elementwise_kernel_with_indexIiZZZN2at6native15arange_cuda_outERKN3c106ScalarES6_S6_RNS1_6TensorEENKUlvE_clEvENKUlvE0_clEvEUllE_EEvT_T0_PN15function_traitsISD_E11result_typeE --------------------------
	.section	.nv.info._ZN50_GLOBAL__N__f31458b2_17_RangeFactories_cu_38772b0829elementwise_kernel_with_indexIiZZZN2at6native15arange_cuda_outERKN3c106ScalarES6_S6_RNS1_6TensorEENKUlvE_clEvENKUlvE0_clEvEUllE_EEvT_T0_PN15function_traitsISD_E11result_typeE,"",@"SHT_CUDA_INFO"
	.sectionflags	@""
	.align	4


	//----- nvinfo : EIATTR_CUDA_API_VERSION
	.align		4
        /*0000*/ 	.byte	0x04, 0x37
        /*0002*/ 	.short	(.L_755 - .L_754)
.L_754:
        /*0004*/ 	.word	0x00000082


	//----- nvinfo : EIATTR_KPARAM_INFO
	.align		4
.L_755:
        /*0008*/ 	.byte	0x04, 0x17
        /*000a*/ 	.short	(.L_757 - .L_756)
.L_756:
        /*000c*/ 	.word	0x00000000
        /*0010*/ 	.short	0x0002
        /*0012*/ 	.short	0x0020
        /*0014*/ 	.byte	0x00, 0xf5, 0x21, 0x00


	//----- nvinfo : EIATTR_KPARAM_INFO
	.align		4
.L_757:
        /*0018*/ 	.byte	0x04, 0x17
        /*001a*/ 	.short	(.L_759 - .L_758)
.L_758:
        /*001c*/ 	.word	0x00000000
        /*0020*/ 	.short	0x0001
        /*0022*/ 	.short	0x0008
        /*0024*/ 	.byte	0x00, 0xf0, 0x61, 0x00


	//----- nvinfo : EIATTR_KPARAM_INFO
	.align		4
.L_759:
        /*0028*/ 	.byte	0x04, 0x17
        /*002a*/ 	.short	(.L_761 - .L_760)
.L_760:
        /*002c*/ 	.word	0x00000000
        /*0030*/ 	.short	0x0000
        /*0032*/ 	.short	0x0000
        /*0034*/ 	.byte	0x00, 0xf0, 0x11, 0x00


	//----- nvinfo : EIATTR_SPARSE_MMA_MASK
	.align		4
.L_761:
        /*0038*/ 	.byte	0x03, 0x50
        /*003a*/ 	.short	0x0000


	//----- nvinfo : EIATTR_MAXREG_COUNT
	.align		4
        /*003c*/ 	.byte	0x03, 0x1b
        /*003e*/ 	.short	0x00ff


	//----- nvinfo : EIATTR_MERCURY_ISA_VERSION
	.align		4
        /*0040*/ 	.byte	0x03, 0x5f
        /*0042*/ 	.short	0x0101


	//----- nvinfo : EIATTR_VRC_CTA_INIT_COUNT
	.align		4
        /*0044*/ 	.byte	0x02, 0x4a
	.zero		1
	.zero		1


	//----- nvinfo : EIATTR_EXIT_INSTR_OFFSETS
	.align		4
        /*0048*/ 	.byte	0x04, 0x1c
        /*004a*/ 	.short	(.L_763 - .L_762)


	//   ....[0]....
.L_762:
        /*004c*/ 	.word	0x00000070


	//   ....[1]....
        /*0050*/ 	.word	0x00000100


	//----- nvinfo : EIATTR_MAX_THREADS
	.align		4
.L_763:
        /*0054*/ 	.byte	0x04, 0x05
        /*0056*/ 	.short	(.L_765 - .L_764)
.L_764:
        /*0058*/ 	.word	0x00000040
        /*005c*/ 	.word	0x00000001
        /*0060*/ 	.word	0x00000001


	//----- nvinfo : EIATTR_CBANK_PARAM_SIZE
	.align		4
.L_765:
        /*0064*/ 	.byte	0x03, 0x19
        /*0066*/ 	.short	0x0028


	//----- nvinfo : EIATTR_PARAM_CBANK
	.align		4
        /*0068*/ 	.byte	0x04, 0x0a
        /*006a*/ 	.short	(.L_767 - .L_766)
	.align		4
.L_766:
        /*006c*/ 	.word	index@(.nv.constant0._ZN50_GLOBAL__N__f31458b2_17_RangeFactories_cu_38772b0829elementwise_kernel_with_indexIiZZZN2at6native15arange_cuda_outERKN3c106ScalarES6_S6_RNS1_6TensorEENKUlvE_clEvENKUlvE0_clEvEUllE_EEvT_T0_PN15function_traitsISD_E11result_typeE)
        /*0070*/ 	.short	0x0380
        /*0072*/ 	.short	0x0028


	//----- nvinfo : EIATTR_SW_WAR
	.align		4
.L_767:
        /*0074*/ 	.byte	0x04, 0x36
        /*0076*/ 	.short	(.L_769 - .L_768)
.L_768:
        /*0078*/ 	.word	0x00000008
.L_769:


//--------------------- .nv.info._ZN50_GLOBAL__N__f31458b2_17_RangeFactories_cu_38772b0829elementwise_kernel_with_indexIlZZZN2at6native15arange_cuda_outERKN3c106ScalarES6_S6_RNS1_6TensorEENKUlvE_clEvENKUlvE_clEvEUllE_EEvT_T0_PN15function_traitsISD_E11result_typeE --------------------------
	.section	.nv.info._ZN50_GLOBAL__N__f31458b2_17_RangeFactories_cu_38772b0829elementwise_kernel_with_indexIlZZZN2at6native15arange_cuda_outERKN3c106ScalarES6_S6_RNS1_6TensorEENKUlvE_clEvENKUlvE_clEvEUllE_EEvT_T0_PN15function_traitsISD_E11result_typeE,"",@"SHT_CUDA_INFO"
	.sectionflags	@""
	.align	4


	//----- nvinfo : EIATTR_CUDA_API_VERSION
	.align		4
        /*0000*/ 	.byte	0x04, 0x37
        /*0002*/ 	.short	(.L_771 - .L_770)
.L_770:
        /*0004*/ 	.word	0x00000082


	//----- nvinfo : EIATTR_KPARAM_INFO
	.align		4
.L_771:
        /*0008*/ 	.byte	0x04, 0x17
        /*000a*/ 	.short	(.L_773 - .L_772)
.L_772:
        /*000c*/ 	.word	0x00000000
        /*0010*/ 	.short	0x0002
        /*0012*/ 	.short	0x0020
        /*0014*/ 	.byte	0x00, 0xf5, 0x21, 0x00


	//----- nvinfo : EIATTR_KPARAM_INFO
	.align		4
.L_773:
        /*0018*/ 	.byte	0x04, 0x17
        /*001a*/ 	.short	(.L_775 - .L_774)
.L_774:
        /*001c*/ 	.word	0x00000000
        /*0020*/ 	.short	0x0001
        /*0022*/ 	.short	0x0008
        /*0024*/ 	.byte	0x00, 0xf0, 0x61, 0x00


	//----- nvinfo : EIATTR_KPARAM_INFO
	.align		4
.L_775:
        /*0028*/ 	.byte	0x04, 0x17
        /*002a*/ 	.short	(.L_777 - .L_776)
.L_776:
        /*002c*/ 	.word	0x00000000
        /*0030*/ 	.short	0x0000
        /*0032*/ 	.short	0x0000
        /*0034*/ 	.byte	0x00, 0xf0, 0x21, 0x00


	//----- nvinfo : EIATTR_SPARSE_MMA_MASK
	.align		4
.L_777:
        /*0038*/ 	.byte	0x03, 0x50
        /*003a*/ 	.short	0x0000


	//----- nvinfo : EIATTR_MAXREG_COUNT
	.align		4
        /*003c*/ 	.byte	0x03, 0x1b
        /*003e*/ 	.short	0x00ff


	//----- nvinfo : EIATTR_MERCURY_ISA_VERSION
	.align		4
        /*0040*/ 	.byte	0x03, 0x5f
        /*0042*/ 	.short	0x0101


	//----- nvinfo : EIATTR_VRC_CTA_INIT_COUNT
	.align		4
        /*0044*/ 	.byte	0x02, 0x4a
	.zero		1
	.zero		1


	//----- nvinfo : EIATTR_EXIT_INSTR_OFFSETS
	.align		4
        /*0048*/ 	.byte	0x04, 0x1c
        /*004a*/ 	.short	(.L_779 - .L_778)


	//   ....[0]....
.L_778:
        /*004c*/ 	.word	0x00000080


	//   ....[1]....
        /*0050*/ 	.word	0x00000110


	//----- nvinfo : EIATTR_MAX_THREADS
	.align		4
.L_779:
        /*0054*/ 	.byte	0x04, 0x05
        /*0056*/ 	.short	(.L_781 - .L_780)
.L_780:
        /*0058*/ 	.word	0x00000040
        /*005c*/ 	.word	0x00000001
        /*0060*/ 	.word	0x00000001


	//----- nvinfo : EIATTR_CBANK_PARAM_SIZE
	.align		4
.L_781:
        /*0064*/ 	.byte	0x03, 0x19
        /*0066*/ 	.short	0x0028


	//----- nvinfo : EIATTR_PARAM_CBANK
	.align		4
        /*0068*/ 	.byte	0x04, 0x0a
        /*006a*/ 	.short	(.L_783 - .L_782)
	.align		4
.L_782:
        /*006c*/ 	.word	index@(.nv.constant0._ZN50_GLOBAL__N__f31458b2_17_RangeFactories_cu_38772b0829elementwise_kernel_with_indexIlZZZN2at6native15arange_cuda_outERKN3c106ScalarES6_S6_RNS1_6TensorEENKUlvE_clEvENKUlvE_clEvEUllE_EEvT_T0_PN15function_traitsISD_E11result_typeE)
        /*0070*/ 	.short	0x0380
        /*0072*/ 	.short	0x0028


	//----- nvinfo : EIATTR_SW_WAR
	.align		4
.L_783:
        /*0074*/ 	.byte	0x04, 0x36
        /*0076*/ 	.short	(.L_785 - .L_784)
.L_784:
        /*0078*/ 	.word	0x00000008
.L_785:


//--------------------- .nv.info._ZN50_GLOBAL__N__f31458b2_17_RangeFactories_cu_38772b0829elementwise_kernel_with_indexIiZZZN2at6native15arange_cuda_outERKN3c106ScalarES6_S6_RNS1_6TensorEENKUlvE_clEvENKUlvE_clEvEUllE_EEvT_T0_PN15function_traitsISD_E11result_typeE --------------------------
	.section	.nv.info._ZN50_GLOBAL__N__f31458b2_17_RangeFactories_cu_38772b0829elementwise_kernel_with_indexIiZZZN2at6native15arange_cuda_outERKN3c106ScalarES6_S6_RNS1_6TensorEENKUlvE_clEvENKUlvE_clEvEUllE_EEvT_T0_PN15function_traitsISD_E11result_typeE,"",@"SHT_CUDA_INFO"
	.sectionflags	@""
	.align	4


	//----- nvinfo : EIATTR_CUDA_API_VERSION
	.align		4
        /*0000*/ 	.byte	0x04, 0x37
        /*0002*/ 	.short	(.L_787 - .L_786)
.L_786:
        /*0004*/ 	.word	0x00000082


	//----- nvinfo : EIATTR_KPARAM_INFO
	.align		4
.L_787:
        /*0008*/ 	.byte	0x04, 0x17
        /*000a*/ 	.short	(.L_789 - .L_788)
.L_788:
        /*000c*/ 	.word	0x00000000
        /*0010*/ 	.short	0x0002
        /*0012*/ 	.short	0x0020
        /*0014*/ 	.byte	0x00, 0xf5, 0x21, 0x00


	//----- nvinfo : EIATTR_KPARAM_INFO
	.align		4
.L_789:
        /*0018*/ 	.byte	0x04, 0x17
        /*001a*/ 	.short	(.L_791 - .L_790)
.L_790:
        /*001c*/ 	.word	0x00000000
        /*0020*/ 	.short	0x0001
        /*0022*/ 	.short	0x0008
        /*0024*/ 	.byte	0x00, 0xf0, 0x61, 0x00


	//----- nvinfo : EIATTR_KPARAM_INFO
	.align		4
.L_791:
        /*0028*/ 	.byte	0x04, 0x17
        /*002a*/ 	.short	(.L_793 - .L_792)
.L_792:
        /*002c*/ 	.word	0x00000000
        /*0030*/ 	.short	0x0000
        /*0032*/ 	.short	0x0000
        /*0034*/ 	.byte	0x00, 0xf0, 0x11, 0x00


	//----- nvinfo : EIATTR_SPARSE_MMA_MASK
	.align		4
.L_793:
        /*0038*/ 	.byte	0x03, 0x50
        /*003a*/ 	.short	0x0000


	//----- nvinfo : EIATTR_MAXREG_COUNT
	.align		4
        /*003c*/ 	.byte	0x03, 0x1b
        /*003e*/ 	.short	0x00ff


	//----- nvinfo : EIATTR_MERCURY_ISA_VERSION
	.align		4
        /*0040*/ 	.byte	0x03, 0x5f
        /*0042*/ 	.short	0x0101


	//----- nvinfo : EIATTR_VRC_CTA_INIT_COUNT
	.align		4
        /*0044*/ 	.byte	0x02, 0x4a
	.zero		1
	.zero		1


	//----- nvinfo : EIATTR_EXIT_INSTR_OFFSETS
	.align		4
        /*0048*/ 	.byte	0x04, 0x1c
        /*004a*/ 	.short	(.L_795 - .L_794)


	//   ....[0]....
.L_794:
        /*004c*/ 	.word	0x00000070


	//   ....[1]....
        /*0050*/ 	.word	0x00000100


	//----- nvinfo : EIATTR_MAX_THREADS
	.align		4
.L_795:
        /*0054*/ 	.byte	0x04, 0x05
        /*0056*/ 	.short	(.L_797 - .L_796)
.L_796:
        /*0058*/ 	.word	0x00000040
        /*005c*/ 	.word	0x00000001
        /*0060*/ 	.word	0x00000001


	//----- nvinfo : EIATTR_CBANK_PARAM_SIZE
	.align		4
.L_797:
        /*0064*/ 	.byte	0x03, 0x19
        /*0066*/ 	.short	0x0028


	//----- nvinfo : EIATTR_PARAM_CBANK
	.align		4
        /*0068*/ 	.byte	0x04, 0x0a
        /*006a*/ 	.short	(.L_799 - .L_798)
	.align		4
.L_798:
        /*006c*/ 	.word	index@(.nv.constant0._ZN50_GLOBAL__N__f31458b2_17_RangeFactories_cu_38772b0829elementwise_kernel_with_indexIiZZZN2at6native15arange_cuda_outERKN3c106ScalarES6_S6_RNS1_6TensorEENKUlvE_clEvENKUlvE_clEvEUllE_EEvT_T0_PN15function_traitsISD_E11result_typeE)
        /*0070*/ 	.short	0x0380
        /*0072*/ 	.short	0x0028


	//----- nvinfo : EIATTR_SW_WAR
	.align		4
.L_799:
        /*0074*/ 	.byte	0x04, 0x36
        /*0076*/ 	.short	(.L_801 - .L_800)
.L_800:
        /*0078*/ 	.word	0x00000008
.L_801:


//--------------------- .nv.info._ZN50_GLOBAL__N__f31458b2_17_RangeFactories_cu_38772b0829elementwise_kernel_with_indexIlZZZN2at6native14range_cuda_outERKN3c106ScalarES6_S6_RNS1_6TensorEENKUlvE_clEvENKUlvE6_clEvEUllE_EEvT_T0_PN15function_traitsISD_E11result_typeE --------------------------
	.section	.nv.info._ZN50_GLOBAL__N__f31458b2_17_RangeFactories_cu_38772b0829elementwise_kernel_with_indexIlZZZN2at6native14range_cuda_outERKN3c106ScalarES6_S6_RNS1_6TensorEENKUlvE_clEvENKUlvE6_clEvEUllE_EEvT_T0_PN15function_traitsISD_E11result_typeE,"",@"SHT_CUDA_INFO"
	.sectionflags	@""
	.align	4


	//----- nvinfo : EIATTR_CUDA_API_VERSION
	.align		4
        /*0000*/ 	.byte	0x04, 0x37
        /*0002*/ 	.short	(.L_803 - .L_802)
.L_802:
        /*0004*/ 	.word	0x00000082


	//----- nvinfo : EIATTR_KPARAM_INFO
	.align		4
.L_803:
        /*0008*/ 	.byte	0x04, 0x17
        /*000a*/ 	.short	(.L_805 - .L_804)
.L_804:
        /*000c*/ 	.word	0x00000000
        /*0010*/ 	.short	0x0002
        /*0012*/ 	.short	0x0018
        /*0014*/ 	.byte	0x00, 0xf5, 0x21, 0x00


	//----- nvinfo : EIATTR_KPARAM_INFO
	.align		4
.L_805:
        /*0018*/ 	.byte	0x04, 0x17
        /*001a*/ 	.short	(.L_807 - .L_806)
.L_806:
        /*001c*/ 	.word	0x00000000
        /*0020*/ 	.short	0x0001
        /*0022*/ 	.short	0x0008
        /*0024*/ 	.byte	0x00, 0xf0, 0x41, 0x00


	//----- nvinfo : EIATTR_KPARAM_INFO
	.align		4
.L_807:
        /*0028*/ 	.byte	0x04, 0x17
        /*002a*/ 	.short	(.L_809 - .L_808)
.L_808:
        /*002c*/ 	.word	0x00000000
        /*0030*/ 	.short	0x0000
        /*0032*/ 	.short	0x0000
        /*0034*/ 	.byte	0x00, 0xf0, 0x21, 0x00


	//----- nvinfo : EIATTR_SPARSE_MMA_MASK
	.align		4
.L_809:
        /*0038*/ 	.byte	0x03, 0x50
        /*003a*/ 	.short	0x0000


	//----- nvinfo : EIATTR_MAXREG_COUNT
	.align		4
        /*003c*/ 	.byte	0x03, 0x1b
        /*003e*/ 	.short	0x00ff


	//----- nvinfo : EIATTR_MERCURY_ISA_VERSION
	.align		4
        /*0040*/ 	.byte	0x03, 0x5f
        /*0042*/ 	.short	0x0101


	//----- nvinfo : EIATTR_VRC_CTA_INIT_COUNT
	.align		4
        /*0044*/ 	.byte	0x02, 0x4a
	.zero		1
	.zero		1


	//----- nvinfo : EIATTR_EXIT_INSTR_OFFSETS
	.align		4
        /*0048*/ 	.byte	0x04, 0x1c
        /*004a*/ 	.short	(.L_811 - .L_810)


	//   ....[0]....
.L_810:
        /*004c*/ 	.word	0x00000080


	//   ....[1]....
        /*0050*/ 	.word	0x00000120


	//----- nvinfo : EIATTR_MAX_THREADS
	.align		4
.L_811:
        /*0054*/ 	.byte	0x04, 0x05
        /*0056*/ 	.short	(.L_813 - .L_812)
.L_812:
        /*0058*/ 	.word	0x00000040
        /*005c*/ 	.word	0x00000001
        /*0060*/ 	.word	0x00000001


	//----- nvinfo : EIATTR_CBANK_PARAM_SIZE
	.align		4
.L_813:
        /*0064*/ 	.byte	0x03, 0x19
        /*0066*/ 	.short	0x0020


	//----- nvinfo : EIATTR_PARAM_CBANK
	.align		4
        /*0068*/ 	.byte	0x04, 0x0a
        /*006a*/ 	.short	(.L_815 - .L_814)
	.align		4
.L_814:
        /*006c*/ 	.word	index@(.nv.constant0._ZN50_GLOBAL__N__f31458b2_17_RangeFactories_cu_38772b0829elementwise_kernel_with_indexIlZZZN2at6native14range_cuda_outERKN3c106ScalarES6_S6_RNS1_6TensorEENKUlvE_clEvENKUlvE6_clEvEUllE_EEvT_T0_PN15function_traitsISD_E11result_typeE)
        /*0070*/ 	.short	0x0380
        /*0072*/ 	.short	0x0020


	//----- nvinfo : EIATTR_SW_WAR
	.align		4
.L_815:
        /*0074*/ 	.byte	0x04, 0x36
        /*0076*/ 	.short	(.L_817 - .L_816)
.L_816:
        /*0078*/ 	.word	0x00000008
.L_817:


//--------------------- .nv.info._ZN50_GLOBAL__N__f31458b2_17_RangeFactories_cu_38772b0829elementwise_kernel_with_indexIiZZZN2at6native14range_cuda_outERKN3c106ScalarES6_S6_RNS1_6TensorEENKUlvE_clEvENKUlvE6_clEvEUllE_EEvT_T0_PN15function_traitsISD_E11result_typeE --------------------------
	.section	.nv.info._ZN50_GLOBAL__N__f31458b2_17_RangeFactories_cu_38772b0829elementwise_kernel_with_indexIiZZZN2at6native14range_cuda_outERKN3c106ScalarES6_S6_RNS1_6TensorEENKUlvE_clEvENKUlvE6_clEvEUllE_EEvT_T0_PN15function_traitsISD_E11result_typeE,"",@"SHT_CUDA_INFO"
	.sectionflags	@""
	.align	4


	//----- nvinfo : EIATTR_CUDA_API_VERSION
	.align		4
        /*0000*/ 	.byte	0x04, 0x37
        /*0002*/ 	.short	(.L_819 - .L_818)
.L_818:
        /*0004*/ 	.word	0x00000082


	//----- nvinfo : EIATTR_KPARAM_INFO
	.align		4
.L_819:
        /*0008*/ 	.byte	0x04, 0x17
        /*000a*/ 	.short	(.L_821 - .L_820)
.L_820:
        /*000c*/ 	.word	0x00000000
        /*0010*/ 	.short	0x0002
        /*0012*/ 	.short	0x0018
        /*0014*/ 	.byte	0x00, 0xf5, 0x21, 0x00


	//----- nvinfo : EIATTR_KPARAM_INFO
	.align		4
.L_821:
        /*0018*/ 	.byte	0x04, 0x17
        /*001a*/ 	.short	(.L_823 - .L_822)
.L_822:
        /*001c*/ 	.word	0x00000000
        /*0020*/ 	.short	0x0001
        /*0022*/ 	.short	0x0008
        /*0024*/ 	.byte	0x00, 0xf0, 0x41, 0x00


	//----- nvinfo : EIATTR_KPARAM_INFO
	.align		4
.L_823:
        /*0028*/ 	.byte	0x04, 0x17
        /*002a*/ 	.short	(.L_825 - .L_824)
.L_824:
        /*002c*/ 	.word	0x00000000
        /*0030*/ 	.short	0x0000
        /*0032*/ 	.short	0x0000
        /*0034*/ 	.byte	0x00, 0xf0, 0x11, 0x00


	//----- nvinfo : EIATTR_SPARSE_MMA_MASK
	.align		4
.L_825:
        /*0038*/ 	.byte	0x03, 0x50
        /*003a*/ 	.short	0x0000


	//----- nvinfo : EIATTR_MAXREG_COUNT
	.align		4
        /*003c*/ 	.byte	0x03, 0x1b
        /*003e*/ 	.short	0x00ff


	//----- nvinfo : EIATTR_MERCURY_ISA_VERSION
	.align		4
        /*0040*/ 	.byte	0x03, 0x5f
        /*0042*/ 	.short	0x0101


	//----- nvinfo : EIATTR_VRC_CTA_INIT_COUNT
	.align		4
        /*0044*/ 	.byte	0x02, 0x4a
	.zero		1
	.zero		1


	//----- nvinfo : EIATTR_EXIT_INSTR_OFFSETS
	.align		4
        /*0048*/ 	.byte	0x04, 0x1c
        /*004a*/ 	.short	(.L_827 - .L_826)


	//   ....[0]....
.L_826:
        /*004c*/ 	.word	0x00000070


	//   ....[1]....
        /*0050*/ 	.word	0x00000100


	//----- nvinfo : EIATTR_MAX_THREADS
	.align		4
.L_827:
        /*0054*/ 	.byte	0x04, 0x05
        /*0056*/ 	.short	(.L_829 - .L_828)
.L_828:
        /*0058*/ 	.word	0x00000040
        /*005c*/ 	.word	0x00000001
        /*0060*/ 	.word	0x00000001


	//----- nvinfo : EIATTR_CBANK_PARAM_SIZE
	.align		4
.L_829:
        /*0064*/ 	.byte	0x03, 0x19
        /*0066*/ 	.short	0x0020


	//----- nvinfo : EIATTR_PARAM_CBANK
	.align		4
        /*0068*/ 	.byte	0x04, 0x0a
        /*006a*/ 	.short	(.L_831 - .L_830)
	.align		4
.L_830:
        /*006c*/ 	.word	index@(.nv.constant0._ZN50_GLOBAL__N__f31458b2_17_RangeFactories_cu_38772b0829elementwise_kernel_with_indexIiZZZN2at6native14range_cuda_outERKN3c106ScalarES6_S6_RNS1_6TensorEENKUlvE_clEvENKUlvE6_clEvEUllE_EEvT_T0_PN15function_traitsISD_E11result_typeE)
        /*0070*/ 	.short	0x0380
        /*0072*/ 	.short	0x0020


	//----- nvinfo : EIATTR_SW_WAR
	.align		4
.L_831:
        /*0074*/ 	.byte	0x04, 0x36
        /*0076*/ 	.short	(.L_833 - .L_832)
.L_832:
        /*0078*/ 	.word	0x00000008
.L_833:


//--------------------- .nv.info._ZN50_GLOBAL__N__f31458b2_17_RangeFactories_cu_38772b0829elementwise_kernel_with_indexIlZZZN2at6native14range_cuda_outERKN3c106ScalarES6_S6_RNS1_6TensorEENKUlvE_clEvENKUlvE5_clEvEUllE_EEvT_T0_PN15function_traitsISD_E11result_typeE --------------------------
	.section	.nv.info._ZN50_GLOBAL__N__f31458b2_17_RangeFactories_cu_38772b0829elementwise_kernel_with_indexIlZZZN2at6native14range_cuda_outERKN3c106ScalarES6_S6_RNS1_6TensorEENKUlvE_clEvENKUlvE5_clEvEUllE_EEvT_T0_PN15function_traitsISD_E11result_typeE,"",@"SHT_CUDA_INFO"
	.sectionflags	@""
	.align	4


	//----- nvinfo : EIATTR_CUDA_API_VERSION
	.align		4
        /*0000*/ 	.byte	0x04, 0x37
        /*0002*/ 	.short	(.L_835 - .L_834)
.L_834:
        /*0004*/ 	.word	0x00000082


	//----- nvinfo : EIATTR_KPARAM_INFO
	.align		4
.L_835:
        /*0008*/ 	.byte	0x04, 0x17
        /*000a*/ 	.short	(.L_837 - .L_836)
.L_836:
        /*000c*/ 	.word	0x00000000
        /*0010*/ 	.short	0x0002
        /*0012*/ 	.short	0x0018
        /*0014*/ 	.byte	0x00, 0xf5, 0x21, 0x00


	//----- nvinfo : EIATTR_KPARAM_INFO
	.align		4
.L_837:
        /*0018*/ 	.byte	0x04, 0x17
        /*001a*/ 	.short	(.L_839 - .L_838)
.L_838:
        /*001c*/ 	.word	0x00000000
        /*0020*/ 	.short	0x0001
        /*0022*/ 	.short	0x0008
        /*0024*/ 	.byte	0x00, 0xf0, 0x41, 0x00


	//----- nvinfo : EIATTR_KPARAM_INFO
	.align		4
.L_839:
        /*0028*/ 	.byte	0x04, 0x17
        /*002a*/ 	.short	(.L_841 - .L_840)
.L_840:
        /*002c*/ 	.word	0x00000000
        /*0030*/ 	.short	0x0000
        /*0032*/ 	.short	0x0000
        /*0034*/ 	.byte	0x00, 0xf0, 0x21, 0x00


	//----- nvinfo : EIATTR_SPARSE_MMA_MASK
	.align		4
.L_841:
        /*0038*/ 	.byte	0x03, 0x50
        /*003a*/ 	.short	0x0000


	//----- nvinfo : EIATTR_MAXREG_COUNT
	.align		4
        /*003c*/ 	.byte	0x03, 0x1b
        /*003e*/ 	.short	0x00ff


	//----- nvinfo : EIATTR_MERCURY_ISA_VERSION
	.align		4
        /*0040*/ 	.byte	0x03, 0x5f
        /*0042*/ 	.short	0x0101


	//----- nvinfo : EIATTR_VRC_CTA_INIT_COUNT
	.align		4
        /*0044*/ 	.byte	0x02, 0x4a
	.zero		1
	.zero		1


	//----- nvinfo : EIATTR_EXIT_INSTR_OFFSETS
	.align		4
        /*0048*/ 	.byte	0x04, 0x1c
        /*004a*/ 	.short	(.L_843 - .L_842)


	//   ....[0]....
.L_842:
        /*004c*/ 	.word	0x00000080


	//   ....[1]....
        /*0050*/ 	.word	0x00000110


	//----- nvinfo : EIATTR_MAX_THREADS
	.align		4
.L_843:
        /*0054*/ 	.byte	0x04, 0x05
        /*0056*/ 	.short	(.L_845 - .L_844)
.L_844:
        /*0058*/ 	.word	0x00000040
        /*005c*/ 	.word	0x00000001
        /*0060*/ 	.word	0x00000001


	//----- nvinfo : EIATTR_CBANK_PARAM_SIZE
	.align		4
.L_845:
        /*0064*/ 	.byte	0x03, 0x19
        /*0066*/ 	.short	0x0020


	//----- nvinfo : EIATTR_PARAM_CBANK
	.align		4
        /*0068*/ 	.byte	0x04, 0x0a
        /*006a*/ 	.short	(.L_847 - .L_846)
	.align		4
.L_846:
        /*006c*/ 	.word	index@(.nv.constant0._ZN50_GLOBAL__N__f31458b2_17_RangeFactories_cu_38772b0829elementwise_kernel_with_indexIlZZZN2at6native14range_cuda_outERKN3c106ScalarES6_S6_RNS1_6TensorEENKUlvE_clEvENKUlvE5_clEvEUllE_EEvT_T0_PN15function_traitsISD_E11result_typeE)
        /*0070*/ 	.short	0x0380
        /*0072*/ 	.short	0x0020


	//----- nvinfo : EIATTR_SW_WAR
	.align		4
.L_847:
        /*0074*/ 	.byte	0x04, 0x36
        /*0076*/ 	.short	(.L_849 - .L_848)
.L_848:
        /*0078*/ 	.word	0x00000008
.L_849:


//--------------------- .nv.info._ZN50_GLOBAL__N__f31458b2_17_RangeFactories_cu_38772b0829elementwise_kernel_with_indexIiZZZN2at6native14range_cuda_outERKN3c106ScalarES6_S6_RNS1_6TensorEENKUlvE_clEvENKUlvE5_clEvEUllE_EEvT_T0_PN15function_traitsISD_E11result_typeE --------------------------
	.section	.nv.info._ZN50_GLOBAL__N__f31458b2_17_RangeFactories_cu_38772b0829elementwise_kernel_with_indexIiZZZN2at6native14range_cuda_outERKN3c106ScalarES6_S6_RNS1_6TensorEENKUlvE_clEvENKUlvE5_clEvEUllE_EEvT_T0_PN15function_traitsISD_E11result_typeE,"",@"SHT_CUDA_INFO"
	.sectionflags	@""
	.align	4


	//----- nvinfo : EIATTR_CUDA_API_VERSION
	.align		4
        /*0000*/ 	.byte	0x04, 0x37
        /*0002*/ 	.short	(.L_851 - .L_850)
.L_850:
        /*0004*/ 	.word	0x00000082


	//----- nvinfo : EIATTR_KPARAM_INFO
	.align		4
.L_851:
        /*0008*/ 	.byte	0x04, 0x17
        /*000a*/ 	.short	(.L_853 - .L_852)
.L_852:
        /*000c*/ 	.word	0x00000000
        /*0010*/ 	.short	0x0002
        /*0012*/ 	.short	0x0018
        /*0014*/ 	.byte	0x00, 0xf5, 0x21, 0x00


	//----- nvinfo : EIATTR_KPARAM_INFO
	.align		4
.L_853:
        /*0018*/ 	.byte	0x04, 0x17
        /*001a*/ 	.short	(.L_855 - .L_854)
.L_854:
        /*001c*/ 	.word	0x00000000
        /*0020*/ 	.short	0x0001
        /*0022*/ 	.short	0x0008
        /*0024*/ 	.byte	0x00, 0xf0, 0x41, 0x00


	//----- nvinfo : EIATTR_KPARAM_INFO
	.align		4
.L_855:
        /*0028*/ 	.byte	0x04, 0x17
        /*002a*/ 	.short	(.L_857 - .L_856)
.L_856:
        /*002c*/ 	.word	0x00000000
        /*0030*/ 	.short	0x0000
        /*0032*/ 	.short	0x0000
        /*0034*/ 	.byte	0x00, 0xf0, 0x11, 0x00


	//----- nvinfo : EIATTR_SPARSE_MMA_MASK
	.align		4
.L_857:
        /*0038*/ 	.byte	0x03, 0x50
        /*003a*/ 	.short	0x0000


	//----- nvinfo : EIATTR_MAXREG_COUNT
	.align		4
        /*003c*/ 	.byte	0x03, 0x1b
        /*003e*/ 	.short	0x00ff


	//----- nvinfo : EIATTR_MERCURY_ISA_VERSION
	.align		4
        /*0040*/ 	.byte	0x03, 0x5f
        /*0042*/ 	.short	0x0101


	//----- nvinfo : EIATTR_VRC_CTA_INIT_COUNT
	.align		4
        /*0044*/ 	.byte	0x02, 0x4a
	.zero		1
	.zero		1


	//----- nvinfo : EIATTR_EXIT_INSTR_OFFSETS
	.align		4
        /*0048*/ 	.byte	0x04, 0x1c
        /*004a*/ 	.short	(.L_859 - .L_858)


	//   ....[0]....
.L_858:
        /*004c*/ 	.word	0x00000070


	//   ....[1]....
        /*0050*/ 	.word	0x000000f0


	//----- nvinfo : EIATTR_MAX_THREADS
	.align		4
.L_859:
        /*0054*/ 	.byte	0x04, 0x05
        /*0056*/ 	.short	(.L_861 - .L_860)
.L_860:
        /*0058*/ 	.word	0x00000040
        /*005c*/ 	.word	0x00000001
        /*0060*/ 	.word	0x00000001


	//----- nvinfo : EIATTR_CBANK_PARAM_SIZE
	.align		4
.L_861:
        /*0064*/ 	.byte	0x03, 0x19
        /*0066*/ 	.short	0x0020


	//----- nvinfo : EIATTR_PARAM_CBANK
	.align		4
        /*0068*/ 	.byte	0x04, 0x0a
        /*006a*/ 	.short	(.L_863 - .L_862)
	.align		4
.L_862:
        /*006c*/ 	.word	index@(.nv.constant0._ZN50_GLOBAL__N__f31458b2_17_RangeFactories_cu_38772b0829elementwise_kernel_with_indexIiZZZN2at6native14range_cuda_outERKN3c106ScalarES6_S6_RNS1_6TensorEENKUlvE_clEvENKUlvE5_clEvEUllE_EEvT_T0_PN15function_traitsISD_E11result_typeE)
        /*0070*/ 	.short	0x0380
        /*0072*/ 	.short	0x0020


	//----- nvinfo : EIATTR_SW_WAR
	.align		4
.L_863:
        /*0074*/ 	.byte	0x04, 0x36
        /*0076*/ 	.short	(.L_865 - .L_864)
.L_864:
        /*0078*/ 	.word	0x00000008
.L_865:


//--------------------- .nv.info._ZN50_GLOBAL__N__f31458b2_17_RangeFactories_cu_38772b0829elementwise_kernel_with_indexIlZZZN2at6native14range_cuda_outERKN3c106ScalarES6_S6_RNS1_6TensorEENKUlvE_clEvENKUlvE4_clEvEUllE_EEvT_T0_PN15function_traitsISD_E11result_typeE --------------------------
	.section	.nv.info._ZN50_GLOBAL__N__f31458b2_17_RangeFactories_cu_38772b0829elementwise_kernel_with_indexIlZZZN2at6native14range_cuda_outERKN3c106ScalarES6_S6_RNS1_6TensorEENKUlvE_clEvENKUlvE4_clEvEUllE_EEvT_T0_PN15function_traitsISD_E11result_typeE,"",@"SHT_CUDA_INFO"
	.sectionflags	@""
	.align	4


	//----- nvinfo : EIATTR_CUDA_API_VERSION
	.align		4
        /*0000*/ 	.byte	0x04, 0x37
        /*0002*/ 	.short	(.L_867 - .L_866)
.L_866:
        /*0004*/ 	.word	0x00000082


	//----- nvinfo : EIATTR_KPARAM_INFO
	.align		4
.L_867:
        /*0008*/ 	.byte	0x04, 0x17
        /*000a*/ 	.short	(.L_869 - .L_868)
.L_868:
        /*000c*/ 	.word	0x00000000
        /*0010*/ 	.short	0x0002
        /*0012*/ 	.short	0x0020
        /*0014*/ 	.byte	0x00, 0xf5, 0x21, 0x00


	//----- nvinfo : EIATTR_KPARAM_INFO
	.align		4
.L_869:
        /*0018*/ 	.byte	0x04, 0x17
        /*001a*/ 	.short	(.L_871 - .L_870)
.L_870:
        /*001c*/ 	.word	0x00000000
        /*0020*/ 	.short	0x0001
        /*0022*/ 	.short	0x0008
        /*0024*/ 	.byte	0x00, 0xf0, 0x61, 0x00


	//----- nvinfo : EIATTR_KPARAM_INFO
	.align		4
.L_871:
        /*0028*/ 	.byte	0x04, 0x17
        /*002a*/ 	.short	(.L_873 - .L_872)
.L_872:
        /*002c*/ 	.word	0x00000000
        /*0030*/ 	.short	0x0000
        /*0032*/ 	.short	0x0000
        /*0034*/ 	.byte	0x00, 0xf0, 0x21, 0x00


	//----- nvinfo : EIATTR_SPARSE_MMA_MASK
	.align		4
.L_873:
        /*0038*/ 	.byte	0x03, 0x50
        /*003a*/ 	.short	0x0000


	//----- nvinfo : EIATTR_MAXREG_COUNT
	.align		4
        /*003c*/ 	.byte	0x03, 0x1b
        /*003e*/ 	.short	0x00ff


	//----- nvinfo : EIATTR_MERCURY_ISA_VERSION
	.align		4
        /*0040*/ 	.byte	0x03, 0x5f
        /*0042*/ 	.short	0x0101


	//----- nvinfo : EIATTR_VRC_CTA_INIT_COUNT
	.align		4
        /*0044*/ 	.byte	0x02, 0x4a
	.zero		1
	.zero		1


	//----- nvinfo : EIATTR_EXIT_INSTR_OFFSETS
	.align		4
        /*0048*/ 	.byte	0x04, 0x1c
        /*004a*/ 	.short	(.L_875 - .L_874)


	//   ....[0]....
.L_874:
        /*004c*/ 	.word	0x00000080


	//   ....[1]....
        /*0050*/ 	.word	0x00000150


	//----- nvinfo : EIATTR_MAX_THREADS
	.align		4
.L_875:
        /*0054*/ 	.byte	0x04, 0x05
        /*0056*/ 	.short	(.L_877 - .L_876)
.L_876:
        /*0058*/ 	.word	0x00000040
        /*005c*/ 	.word	0x00000001
        /*0060*/ 	.word	0x00000001


	//----- nvinfo : EIATTR_CBANK_PARAM_SIZE
	.align		4
.L_877:
        /*0064*/ 	.byte	0x03, 0x19
        /*0066*/ 	.short	0x0028


	//----- nvinfo : EIATTR_PARAM_CBANK
	.align		4
        /*0068*/ 	.byte	0x04, 0x0a
        /*006a*/ 	.short	(.L_879 - .L_878)
	.align		4
.L_878:
        /*006c*/ 	.word	index@(.nv.constant0._ZN50_GLOBAL__N__f31458b2_17_RangeFactories_cu_38772b0829elementwise_kernel_with_indexIlZZZN2at6native14range_cuda_outERKN3c106ScalarES6_S6_RNS1_6TensorEENKUlvE_clEvENKUlvE4_clEvEUllE_EEvT_T0_PN15function_traitsISD_E11result_typeE)
        /*0070*/ 	.short	0x0380
        /*0072*/ 	.short	0x0028


	//----- nvinfo : EIATTR_SW_WAR
	.align		4
.L_879:
        /*0074*/ 	.byte	0x04, 0x36
        /*0076*/ 	.short	(.L_881 - .L_880)
.L_880:
        /*0078*/ 	.word	0x00000008
.L_881:


//--------------------- .nv.info._ZN50_GLOBAL__N__f31458b2_17_RangeFactories_cu_38772b0829elementwise_kernel_with_indexIiZZZN2at6native14range_cuda_outERKN3c106ScalarES6_S6_RNS1_6TensorEENKUlvE_clEvENKUlvE4_clEvEUllE_EEvT_T0_PN15function_traitsISD_E11result_typeE --------------------------
	.section	.nv.info._ZN50_GLOBAL__N__f31458b2_17_RangeFactories_cu_38772b0829elementwise_kernel_with_indexIiZZZN2at6native14range_cuda_outERKN3c106ScalarES6_S6_RNS1_6TensorEENKUlvE_clEvENKUlvE4_clEvEUllE_EEvT_T0_PN15function_traitsISD_E11result_typeE,"",@"SHT_CUDA_INFO"
	.sectionflags	@""
	.align	4


	//----- nvinfo : EIATTR_CUDA_API_VERSION
	.align		4
        /*0000*/ 	.byte	0x04, 0x37
        /*0002*/ 	.short	(.L_883 - .L_882)
.L_882:
        /*0004*/ 	.word	0x00000082


	//----- nvinfo : EIATTR_KPARAM_INFO
	.align		4
.L_883:
        /*0008*/ 	.byte	0x04, 0x17
        /*000a*/ 	.short	(.L_885 - .L_884)
.L_884:
        /*000c*/ 	.word	0x00000000
        /*0010*/ 	.short	0x0002
        /*0012*/ 	.short	0x0020
        /*0014*/ 	.byte	0x00, 0xf5, 0x21, 0x00


	//----- nvinfo : EIATTR_KPARAM_INFO
	.align		4
.L_885:
        /*0018*/ 	.byte	0x04, 0x17
        /*001a*/ 	.short	(.L_887 - .L_886)
.L_886:
        /*001c*/ 	.word	0x00000000
        /*0020*/ 	.short	0x0001
        /*0022*/ 	.short	0x0008
        /*0024*/ 	.byte	0x00, 0xf0, 0x61, 0x00


	//----- nvinfo : EIATTR_KPARAM_INFO
	.align		4
.L_887:
        /*0028*/ 	.byte	0x04, 0x17
        /*002a*/ 	.short	(.L_889 - .L_888)
.L_888:
        /*002c*/ 	.word	0x00000000
        /*0030*/ 	.short	0x0000
        /*0032*/ 	.short	0x0000
        /*0034*/ 	.byte	0x00, 0xf0, 0x11, 0x00


	//----- nvinfo : EIATTR_SPARSE_MMA_MASK
	.align		4
.L_889:
        /*0038*/ 	.byte	0x03, 0x50
        /*003a*/ 	.short	0x0000


	//----- nvinfo : EIATTR_MAXREG_COUNT
	.align		4
        /*003c*/ 	.byte	0x03, 0x1b
        /*003e*/ 	.short	0x00ff


	//----- nvinfo : EIATTR_MERCURY_ISA_VERSION
	.align		4
        /*0040*/ 	.byte	0x03, 0x5f
        /*0042*/ 	.short	0x0101


	//----- nvinfo : EIATTR_VRC_CTA_INIT_COUNT
	.align		4
        /*0044*/ 	.byte	0x02, 0x4a
	.zero		1
	.zero		1


	//----- nvinfo : EIATTR_EXIT_INSTR_OFFSETS
	.align		4
        /*0048*/ 	.byte	0x04, 0x1c
        /*004a*/ 	.short	(.L_891 - .L_890)


	//   ....[0]....
.L_890:
        /*004c*/ 	.word	0x00000070


	//   ....[1]....
        /*0050*/ 	.word	0x00000130


	//----- nvinfo : EIATTR_MAX_THREADS
	.align		4
.L_891:
        /*0054*/ 	.byte	0x04, 0x05
        /*0056*/ 	.short	(.L_893 - .L_892)
.L_892:
        /*0058*/ 	.word	0x00000040
        /*005c*/ 	.word	0x00000001
        /*0060*/ 	.word	0x00000001


	//----- nvinfo : EIATTR_CBANK_PARAM_SIZE
	.align		4
.L_893:
        /*0064*/ 	.byte	0x03, 0x19
        /*0066*/ 	.short	0x0028


	//----- nvinfo : EIATTR_PARAM_CBANK
	.align		4
        /*0068*/ 	.byte	0x04, 0x0a
        /*006a*/ 	.short	(.L_895 - .L_894)
	.align		4
.L_894:
        /*006c*/ 	.word	index@(.nv.constant0._ZN50_GLOBAL__N__f31458b2_17_RangeFactories_cu_38772b0829elementwise_kernel_with_indexIiZZZN2at6native14range_cuda_outERKN3c106ScalarES6_S6_RNS1_6TensorEENKUlvE_clEvENKUlvE4_clEvEUllE_EEvT_T0_PN15function_traitsISD_E11result_typeE)
        /*0070*/ 	.short	0x0380
        /*0072*/ 	.short	0x0028


	//----- nvinfo : EIATTR_SW_WAR
	.align		4
.L_895:
        /*0074*/ 	.byte	0x04, 0x36
        /*0076*/ 	.short	(.L_897 - .L_896)
.L_896:
        /*0078*/ 	.word	0x00000008
.L_897:


//--------------------- .nv.info._ZN50_GLOBAL__N__f31458b2_17_RangeFactories_cu_38772b0829elementwise_kernel_with_indexIlZZZN2at6native14range_cuda_outERKN3c106ScalarES6_S6_RNS1_6TensorEENKUlvE_clEvENKUlvE3_clEvEUllE_EEvT_T0_PN15function_traitsISD_E11result_typeE --------------------------
	.section	.nv.info._ZN50_GLOBAL__N__f31458b2_17_RangeFactories_cu_38772b0829elementwise_kernel_with_indexIlZZZN2at6native14range_cuda_outERKN3c106ScalarES6_S6_RNS1_6TensorEENKUlvE_clEvENKUlvE3_clEvEUllE_EEvT_T0_PN15function_traitsISD_E11result_typeE,"",@"SHT_CUDA_INFO"
	.sectionflags	@""
	.align	4


	//----- nvinfo : EIATTR_CUDA_API_VERSION
	.align		4
        /*0000*/ 	.byte	0x04, 0x37
        /*0002*/ 	.short	(.L_899 - .L_898)
.L_898:
        /*0004*/ 	.word	0x00000082


	//----- nvinfo : EIATTR_KPARAM_INFO
	.align		4
.L_899:
        /*0008*/ 	.byte	0x04, 0x17
        /*000a*/ 	.short	(.L_901 - .L_900)
.L_900:
        /*000c*/ 	.word	0x00000000
        /*0010*/ 	.short	0x0002
        /*0012*/ 	.short	0x0020
        /*0014*/ 	.byte	0x00, 0xf5, 0x21, 0x00


	//----- nvinfo : EIATTR_KPARAM_INFO
	.align		4
.L_901:
        /*0018*/ 	.byte	0x04, 0x17
        /*001a*/ 	.short	(.L_903 - .L_902)
.L_902:
        /*001c*/ 	.word	0x00000000
        /*0020*/ 	.short	0x0001
        /*0022*/ 	.short	0x0008
        /*0024*/ 	.byte	0x00, 0xf0, 0x61, 0x00


	//----- nvinfo : EIATTR_KPARAM_INFO
	.align		4
.L_903:
        /*0028*/ 	.byte	0x04, 0x17
        /*002a*/ 	.short	(.L_905 - .L_904)
.L_904:
        /*002c*/ 	.word	0x00000000
        /*0030*/ 	.short	0x0000
        /*0032*/ 	.short	0x0000
        /*0034*/ 	.byte	0x00, 0xf0, 0x21, 0x00


	//----- nvinfo : EIATTR_SPARSE_MMA_MASK
	.align		4
.L_905:
        /*0038*/ 	.byte	0x03, 0x50
        /*003a*/ 	.short	0x0000


	//----- nvinfo : EIATTR_MAXREG_COUNT
	.align		4
        /*003c*/ 	.byte	0x03, 0x1b
        /*003e*/ 	.short	0x00ff


	//----- nvinfo : EIATTR_MERCURY_ISA_VERSION
	.align		4
        /*0040*/ 	.byte	0x03, 0x5f
        /*0042*/ 	.short	0x0101


	//----- nvinfo : EIATTR_VRC_CTA_INIT_COUNT
	.align		4
        /*0044*/ 	.byte	0x02, 0x4a
	.zero		1
	.zero		1


	//----- nvinfo : EIATTR_EXIT_INSTR_OFFSETS
	.align		4
        /*0048*/ 	.byte	0x04, 0x1c
        /*004a*/ 	.short	(.L_907 - .L_906)


	//   ....[0]....
.L_906:
        /*004c*/ 	.word	0x00000080


	//   ....[1]....
        /*0050*/ 	.word	0x00000110


	//----- nvinfo : EIATTR_MAX_THREADS
	.align		4
.L_907:
        /*0054*/ 	.byte	0x04, 0x05
        /*0056*/ 	.short	(.L_909 - .L_908)
.L_908:
        /*0058*/ 	.word	0x00000040
        /*005c*/ 	.word	0x00000001
        /*0060*/ 	.word	0x00000001


	//----- nvinfo : EIATTR_CBANK_PARAM_SIZE
	.align		4
.L_909:
        /*0064*/ 	.byte	0x03, 0x19
        /*0066*/ 	.short	0x0028


	//----- nvinfo : EIATTR_PARAM_CBANK
	.align		4
        /*0068*/ 	.byte	0x04, 0x0a
        /*006a*/ 	.short	(.L_911 - .L_910)
	.align		4
.L_910:
        /*006c*/ 	.word	index@(.nv.constant0._ZN50_GLOBAL__N__f31458b2_17_RangeFactories_cu_38772b0829elementwise_kernel_with_indexIlZZZN2at6native14range_cuda_outERKN3c106ScalarES6_S6_RNS1_6TensorEENKUlvE_clEvENKUlvE3_clEvEUllE_EEvT_T0_PN15function_traitsISD_E11result_typeE)
        /*0070*/ 	.short	0x0380
        /*0072*/ 	.short	0x0028


	//----- nvinfo : EIATTR_SW_WAR
	.align		4
.L_911:
        /*0074*/ 	.byte	0x04, 0x36
        /*0076*/ 	.short	(.L_913 - .L_912)
.L_912:
        /*0078*/ 	.word	0x00000008
.L_913:


//--------------------- .nv.info._ZN50_GLOBAL__N__f31458b2_17_RangeFactories_cu_38772b0829elementwise_kernel_with_indexIiZZZN2at6native14range_cuda_outERKN3c106ScalarES6_S6_RNS1_6TensorEENKUlvE_clEvENKUlvE3_clEvEUllE_EEvT_T0_PN15function_traitsISD_E11result_typeE --------------------------
	.section	.nv.info._ZN50_GLOBAL__N__f31458b2_17_RangeFactories_cu_38772b0829elementwise_kernel_with_indexIiZZZN2at6native14range_cuda_outERKN3c106ScalarES6_S6_RNS1_6TensorEENKUlvE_clEvENKUlvE3_clEvEUllE_EEvT_T0_PN15function_traitsISD_E11result_typeE,"",@"SHT_CUDA_INFO"
	.sectionflags	@""
	.align	4


	//----- nvinfo : EIATTR_CUDA_API_VERSION
	.align		4
        /*0000*/ 	.byte	0x04, 0x37
        /*0002*/ 	.short	(.L_915 - .L_914)
.L_914:
        /*0004*/ 	.word	0x00000082


	//----- nvinfo : EIATTR_KPARAM_INFO
	.align		4
.L_915:
        /*0008*/ 	.byte	0x04, 0x17
        /*000a*/ 	.short	(.L_917 - .L_916)
.L_916:
        /*000c*/ 	.word	0x00000000
        /*0010*/ 	.short	0x0002
        /*0012*/ 	.short	0x0020
        /*0014*/ 	.byte	0x00, 0xf5, 0x21, 0x00


	//----- nvinfo : EIATTR_KPARAM_INFO
	.align		4
.L_917:
        /*0018*/ 	.byte	0x04, 0x17
        /*001a*/ 	.short	(.L_919 - .L_918)
.L_918:
        /*001c*/ 	.word	0x00000000
        /*0020*/ 	.short	0x0001
        /*0022*/ 	.short	0x0008
        /*0024*/ 	.byte	0x00, 0xf0, 0x61, 0x00


	//----- nvinfo : EIATTR_KPARAM_INFO
	.align		4
.L_919:
        /*0028*/ 	.byte	0x04, 0x17
        /*002a*/ 	.short	(.L_921 - .L_920)
.L_920:
        /*002c*/ 	.word	0x00000000
        /*0030*/ 	.short	0x0000
        /*0032*/ 	.short	0x0000
        /*0034*/ 	.byte	0x00, 0xf0, 0x11, 0x00


	//----- nvinfo : EIATTR_SPARSE_MMA_MASK
	.align		4
.L_921:
        /*0038*/ 	.byte	0x03, 0x50
        /*003a*/ 	.short	0x0000


	//----- nvinfo : EIATTR_MAXREG_COUNT
	.align		4
        /*003c*/ 	.byte	0x03, 0x1b
        /*003e*/ 	.short	0x00ff


	//----- nvinfo : EIATTR_MERCURY_ISA_VERSION
	.align		4
        /*0040*/ 	.byte	0x03, 0x5f
        /*0042*/ 	.short	0x0101


	//----- nvinfo : EIATTR_VRC_CTA_INIT_COUNT
	.align		4
        /*0044*/ 	.byte	0x02, 0x4a
	.zero		1
	.zero		1


	//----- nvinfo : EIATTR_EXIT_INSTR_OFFSETS
	.align		4
        /*0048*/ 	.byte	0x04, 0x1c
        /*004a*/ 	.short	(.L_923 - .L_922)


	//   ....[0]....
.L_922:
        /*004c*/ 	.word	0x00000070


	//   ....[1]....
        /*0050*/ 	.word	0x000000f0


	//----- nvinfo : EIATTR_MAX_THREADS
	.align		4
.L_923:
        /*0054*/ 	.byte	0x04, 0x05
        /*0056*/ 	.short	(.L_925 - .L_924)
.L_924:
        /*0058*/ 	.word	0x00000040
        /*005c*/ 	.word	0x00000001
        /*0060*/ 	.word	0x00000001


	//----- nvinfo : EIATTR_CBANK_PARAM_SIZE
	.align		4
.L_925:
        /*0064*/ 	.byte	0x03, 0x19
        /*0066*/ 	.short	0x0028


	//----- nvinfo : EIATTR_PARAM_CBANK
	.align		4
        /*0068*/ 	.byte	0x04, 0x0a
        /*006a*/ 	.short	(.L_927 - .L_926)
	.align		4
.L_926:
        /*006c*/ 	.word	index@(.nv.constant0._ZN50_GLOBAL__N__f31458b2_17_RangeFactories_cu_38772b0829elementwise_kernel_with_indexIiZZZN2at6native14range_cuda_outERKN3c106ScalarES6_S6_RNS1_6TensorEENKUlvE_clEvENKUlvE3_clEvEUllE_EEvT_T0_PN15function_traitsISD_E11result_typeE)
        /*0070*/ 	.short	0x0380
        /*0072*/ 	.short	0x0028


	//----- nvinfo : EIATTR_SW_WAR
	.align		4
.L_927:
        /*0074*/ 	.byte	0x04, 0x36
        /*0076*/ 	.short	(.L_929 - .L_928)
.L_928:
        /*0078*/ 	.word	0x00000008
.L_929:


//--------------------- .nv.info._ZN50_GLOBAL__N__f31458b2_17_RangeFactories_cu_38772b0829elementwise_kernel_with_indexIlZZZN2at6native14range_cuda_outERKN3c106ScalarES6_S6_RNS1_6TensorEENKUlvE_clEvENKUlvE2_clEvEUllE_EEvT_T0_PN15function_traitsISD_E11result_typeE --------------------------
	.section	.nv.info._ZN50_GLOBAL__N__f31458b2_17_RangeFactories_cu_38772b0829elementwise_kernel_with_indexIlZZZN2at6native14range_cuda_outERKN3c106ScalarES6_S6_RNS1_6TensorEENKUlvE_clEvENKUlvE2_clEvEUllE_EEvT_T0_PN15function_traitsISD_E11result_typeE,"",@"SHT_CUDA_INFO"
	.sectionflags	@""
	.align	4


	//----- nvinfo : EIATTR_CUDA_API_VERSION
	.align		4
        /*0000*/ 	.byte	0x04, 0x37
        /*0002*/ 	.short	(.L_931 - .L_930)
.L_930:
        /*0004*/ 	.word	0x00000082


	//----- nvinfo : EIATTR_KPARAM_INFO
	.align		4
.L_931:
        /*0008*/ 	.byte	0x04, 0x17
        /*000a*/ 	.short	(.L_933 - .L_932)
.L_932:
        /*000c*/ 	.word	0x00000000
        /*0010*/ 	.short	0x0002
        /*0012*/ 	.short	0x0020
        /*0014*/ 	.byte	0x00, 0xf5, 0x21, 0x00


	//----- nvinfo : EIATTR_KPARAM_INFO
	.align		4
.L_933:
        /*0018*/ 	.byte	0x04, 0x17
        /*001a*/ 	.short	(.L_935 - .L_934)
.L_934:
        /*001c*/ 	.word	0x00000000
        /*0020*/ 	.short	0x0001
        /*0022*/ 	.short	0x0008
        /*0024*/ 	.byte	0x00, 0xf0, 0x61, 0x00


	//----- nvinfo : EIATTR_KPARAM_INFO
	.align		4
.L_935:
        /*0028*/ 	.byte	0x04, 0x17
        /*002a*/ 	.short	(.L_937 - .L_936)
.L_936:
        /*002c*/ 	.word	0x00000000
        /*0030*/ 	.short	0x0000
        /*0032*/ 	.short	0x0000
        /*0034*/ 	.byte	0x00, 0xf0, 0x21, 0x00


	//----- nvinfo : EIATTR_SPARSE_MMA_MASK
	.align		4
.L_937:
        /*0038*/ 	.byte	0x03, 0x50
        /*003a*/ 	.short	0x0000


	//----- nvinfo : EIATTR_MAXREG_COUNT
	.align		4
        /*003c*/ 	.byte	0x03, 0x1b
        /*003e*/ 	.short	0x00ff


	//----- nvinfo : EIATTR_MERCURY_ISA_VERSION
	.align		4
        /*0040*/ 	.byte	0x03, 0x5f
        /*0042*/ 	.short	0x0101


	//----- nvinfo : EIATTR_VRC_CTA_INIT_COUNT
	.align		4
        /*0044*/ 	.byte	0x02, 0x4a
	.zero		1
	.zero		1


	//----- nvinfo : EIATTR_EXIT_INSTR_OFFSETS
	.align		4
        /*0048*/ 	.byte	0x04, 0x1c
        /*004a*/ 	.short	(.L_939 - .L_938)


	//   ....[0]....
.L_938:
        /*004c*/ 	.word	0x00000080


	//   ....[1]....
        /*0050*/ 	.word	0x00000120


	//----- nvinfo : EIATTR_MAX_THREADS
	.align		4
.L_939:
        /*0054*/ 	.byte	0x04, 0x05
        /*0056*/ 	.short	(.L_941 - .L_940)
.L_940:
        /*0058*/ 	.word	0x00000040
        /*005c*/ 	.word	0x00000001
        /*0060*/ 	.word	0x00000001


	//----- nvinfo : EIATTR_CBANK_PARAM_SIZE
	.align		4
.L_941:
        /*0064*/ 	.byte	0x03, 0x19
        /*0066*/ 	.short	0x0028


	//----- nvinfo : EIATTR_PARAM_CBANK
	.align		4
        /*0068*/ 	.byte	0x04, 0x0a
        /*006a*/ 	.short	(.L_943 - .L_942)
	.align		4
.L_942:
        /*006c*/ 	.word	index@(.nv.constant0._ZN50_GLOBAL__N__f31458b2_17_RangeFactories_cu_38772b0829elementwise_kernel_with_indexIlZZZN2at6native14range_cuda_outERKN3c106ScalarES6_S6_RNS1_6TensorEENKUlvE_clEvENKUlvE2_clEvEUllE_EEvT_T0_PN15function_traitsISD_E11result_typeE)
        /*0070*/ 	.short	0x0380
        /*0072*/ 	.short	0x0028


	//----- nvinfo : EIATTR_SW_WAR
	.align		4
.L_943:
        /*0074*/ 	.byte	0x04, 0x36
        /*0076*/ 	.short	(.L_945 - .L_944)
.L_944:
        /*0078*/ 	.word	0x00000008
.L_945:


//--------------------- .nv.info._ZN50_GLOBAL__N__f31458b2_17_RangeFactories_cu_38772b0829elementwise_kernel_with_indexIiZZZN2at6native14range_cuda_outERKN3c106ScalarES6_S6_RNS1_6TensorEENKUlvE_clEvENKUlvE2_clEvEUllE_EEvT_T0_PN15function_traitsISD_E11result_typeE --------------------------
	.section	.nv.info._ZN50_GLOBAL__N__f31458b2_17_RangeFactories_cu_38772b0829elementwise_kernel_with_indexIiZZZN2at6native14range_cuda_outERKN3c106ScalarES6_S6_RNS1_6TensorEENKUlvE_clEvENKUlvE2_clEvEUllE_EEvT_T0_PN15function_traitsISD_E11result_typeE,"",@"SHT_CUDA_INFO"
	.sectionflags	@""
	.align	4


	//----- nvinfo : EIATTR_CUDA_API_VERSION
	.align		4
        /*0000*/ 	.byte	0x04, 0x37
        /*0002*/ 	.short	(.L_947 - .L_946)
.L_946:
        /*0004*/ 	.word	0x00000082


	//----- nvinfo : EIATTR_KPARAM_INFO
	.align		4
.L_947:
        /*0008*/ 	.byte	0x04, 0x17
        /*000a*/ 	.short	(.L_949 - .L_948)
.L_948:
        /*000c*/ 	.word	0x00000000
        /*0010*/ 	.short	0x0002
        /*0012*/ 	.short	0x0020
        /*0014*/ 	.byte	0x00, 0xf5, 0x21, 0x00


	//----- nvinfo : EIATTR_KPARAM_INFO
	.align		4
.L_949:
        /*0018*/ 	.byte	0x04, 0x17
        /*001a*/ 	.short	(.L_951 - .L_950)
.L_950:
        /*001c*/ 	.word	0x00000000
        /*0020*/ 	.short	0x0001
        /*0022*/ 	.short	0x0008
        /*0024*/ 	.byte	0x00, 0xf0, 0x61, 0x00


	//----- nvinfo : EIATTR_KPARAM_INFO
	.align		4
.L_951:
        /*0028*/ 	.byte	0x04, 0x17
        /*002a*/ 	.short	(.L_953 - .L_952)
.L_952:
        /*002c*/ 	.word	0x00000000
        /*0030*/ 	.short	0x0000
        /*0032*/ 	.short	0x0000
        /*0034*/ 	.byte	0x00, 0xf0, 0x11, 0x00


	//----- nvinfo : EIATTR_SPARSE_MMA_MASK
	.align		4
.L_953:
        /*0038*/ 	.byte	0x03, 0x50
        /*003a*/ 	.short	0x0000


	//----- nvinfo : EIATTR_MAXREG_COUNT
	.align		4
        /*003c*/ 	.byte	0x03, 0x1b
        /*003e*/ 	.short	0x00ff


	//----- nvinfo : EIATTR_MERCURY_ISA_VERSION
	.align		4
        /*0040*/ 	.byte	0x03, 0x5f
        /*0042*/ 	.short	0x0101


	//----- nvinfo : EIATTR_VRC_CTA_INIT_COUNT
	.align		4
        /*0044*/ 	.byte	0x02, 0x4a
	.zero		1
	.zero		1


	//----- nvinfo : EIATTR_EXIT_INSTR_OFFSETS
	.align		4
        /*0048*/ 	.byte	0x04, 0x1c
        /*004a*/ 	.short	(.L_955 - .L_954)


	//   ....[0]....
.L_954:
        /*004c*/ 	.word	0x00000070


	//   ....[1]....
        /*0050*/ 	.word	0x00000130


	//----- nvinfo : EIATTR_MAX_THREADS
	.align		4
.L_955:
        /*0054*/ 	.byte	0x04, 0x05
        /*0056*/ 	.short	(.L_957 - .L_956)
.L_956:
        /*0058*/ 	.word	0x00000040
        /*005c*/ 	.word	0x00000001
        /*0060*/ 	.word	0x00000001


	//----- nvinfo : EIATTR_CBANK_PARAM_SIZE
	.align		4
.L_957:
        /*0064*/ 	.byte	0x03, 0x19
        /*0066*/ 	.short	0x0028


	//----- nvinfo : EIATTR_PARAM_CBANK
	.align		4
        /*0068*/ 	.byte	0x04, 0x0a
        /*006a*/ 	.short	(.L_959 - .L_958)
	.align		4
.L_958:
        /*006c*/ 	.word	index@(.nv.constant0._ZN50_GLOBAL__N__f31458b2_17_RangeFactories_cu_38772b0829elementwise_kernel_with_indexIiZZZN2at6native14range_cuda_outERKN3c106ScalarES6_S6_RNS1_6TensorEENKUlvE_clEvENKUlvE2_clEvEUllE_EEvT_T0_PN15function_traitsISD_E11result_typeE)
        /*0070*/ 	.short	0x0380
        /*0072*/ 	.short	0x0028


	//----- nvinfo : EIATTR_SW_WAR
	.align		4
.L_959:
        /*0074*/ 	.byte	0x04, 0x36
        /*0076*/ 	.short	(.L_961 - .L_960)
.L_960:
        /*0078*/ 	.word	0x00000008
.L_961:


//--------------------- .nv.info._ZN50_GLOBAL__N__f31458b2_17_RangeFactories_cu_38772b0829elementwise_kernel_with_indexIlZZZN2at6native14range_cuda_outERKN3c106ScalarES6_S6_RNS1_6TensorEENKUlvE_clEvENKUlvE1_clEvEUllE_EEvT_T0_PN15function_traitsISD_E11result_typeE --------------------------
	.section	.nv.info._ZN50_GLOBAL__N__f31458b2_17_RangeFactories_cu_38772b0829elementwise_kernel_with_indexIlZZZN2at6native14range_cuda_outERKN3c106ScalarES6_S6_RNS1_6TensorEENKUlvE_clEvENKUlvE1_clEvEUllE_EEvT_T0_PN15function_traitsISD_E11result_typeE,"",@"SHT_CUDA_INFO"
	.sectionflags	@""
	.align	4


	//----- nvinfo : EIATTR_CUDA_API_VERSION
	.align		4
        /*0000*/ 	.byte	0x04, 0x37
        /*0002*/ 	.short	(.L_963 - .L_962)
.L_962:
        /*0004*/ 	.word	0x00000082


	//----- nvinfo : EIATTR_KPARAM_INFO
	.align		4
.L_963:
        /*0008*/ 	.byte	0x04, 0x17
        /*000a*/ 	.short	(.L_965 - .L_964)
.L_964:
        /*000c*/ 	.word	0x00000000
        /*0010*/ 	.short	0x0002
        /*0012*/ 	.short	0x0020
        /*0014*/ 	.byte	0x00, 0xf5, 0x21, 0x00


	//----- nvinfo : EIATTR_KPARAM_INFO
	.align		4
.L_965:
        /*0018*/ 	.byte	0x04, 0x17
        /*001a*/ 	.short	(.L_967 - .L_966)
.L_966:
        /*001c*/ 	.word	0x00000000
        /*0020*/ 	.short	0x0001
        /*0022*/ 	.short	0x0008
        /*0024*/ 	.byte	0x00, 0xf0, 0x61, 0x00


	//----- nvinfo : EIATTR_KPARAM_INFO
	.align		4
.L_967:
        /*0028*/ 	.byte	0x04, 0x17
        /*002a*/ 	.short	(.L_969 - .L_968)
.L_968:
        /*002c*/ 	.word	0x00000000
        /*0030*/ 	.short	0x0000
        /*0032*/ 	.short	0x0000
        /*0034*/ 	.byte	0x00, 0xf0, 0x21, 0x00


	//----- nvinfo : EIATTR_SPARSE_MMA_MASK
	.align		4
.L_969:
        /*0038*/ 	.byte	0x03, 0x50
        /*003a*/ 	.short	0x0000


	//----- nvinfo : EIATTR_MAXREG_COUNT
	.align		4
        /*003c*/ 	.byte	0x03, 0x1b
        /*003e*/ 	.short	0x00ff


	//----- nvinfo : EIATTR_MERCURY_ISA_VERSION
	.align		4
        /*0040*/ 	.byte	0x03, 0x5f
        /*0042*/ 	.short	0x0101


	//----- nvinfo : EIATTR_VRC_CTA_INIT_COUNT
	.align		4
        /*0044*/ 	.byte	0x02, 0x4a
	.zero		1
	.zero		1


	//----- nvinfo : EIATTR_EXIT_INSTR_OFFSETS
	.align		4
        /*0048*/ 	.byte	0x04, 0x1c
        /*004a*/ 	.short	(.L_971 - .L_970)


	//   ....[0]....
.L_970:
        /*004c*/ 	.word	0x00000080


	//   ....[1]....
        /*0050*/ 	.word	0x00000110


	//----- nvinfo : EIATTR_MAX_THREADS
	.align		4
.L_971:
        /*0054*/ 	.byte	0x04, 0x05
        /*0056*/ 	.short	(.L_973 - .L_972)
.L_972:
        /*0058*/ 	.word	0x00000040
        /*005c*/ 	.word	0x00000001
        /*0060*/ 	.word	0x00000001


	//----- nvinfo : EIATTR_CBANK_PARAM_SIZE
	.align		4
.L_973:
        /*0064*/ 	.byte	0x03, 0x19
        /*0066*/ 	.short	0x0028


	//----- nvinfo : EIATTR_PARAM_CBANK
	.align		4
        /*0068*/ 	.byte	0x04, 0x0a
        /*006a*/ 	.short	(.L_975 - .L_974)
	.align		4
.L_974:
        /*006c*/ 	.word	index@(.nv.constant0._ZN50_GLOBAL__N__f31458b2_17_RangeFactories_cu_38772b0829elementwise_kernel_with_indexIlZZZN2at6native14range_cuda_outERKN3c106ScalarES6_S6_RNS1_6TensorEENKUlvE_clEvENKUlvE1_clEvEUllE_EEvT_T0_PN15function_traitsISD_E11result_typeE)
        /*0070*/ 	.short	0x0380
        /*0072*/ 	.short	0x0028


	//----- nvinfo : EIATTR_SW_WAR
	.align		4
.L_975:
        /*0074*/ 	.byte	0x04, 0x36
        /*0076*/ 	.short	(.L_977 - .L_976)
.L_976:
        /*0078*/ 	.word	0x00000008
.L_977:


//--------------------- .nv.info._ZN50_GLOBAL__N__f31458b2_17_RangeFactories_cu_38772b0829elementwise_kernel_with_indexIiZZZN2at6native14range_cuda_outERKN3c106ScalarES6_S6_RNS1_6TensorEENKUlvE_clEvENKUlvE1_clEvEUllE_EEvT_T0_PN15function_traitsISD_E11result_typeE --------------------------
	.section	.nv.info._ZN50_GLOBAL__N__f31458b2_17_RangeFactories_cu_38772b0829elementwise_kernel_with_indexIiZZZN2at6native14range_cuda_outERKN3c106ScalarES6_S6_RNS1_6TensorEENKUlvE_clEvENKUlvE1_clEvEUllE_EEvT_T0_PN15function_traitsISD_E11result_typeE,"",@"SHT_CUDA_INFO"
	.sectionflags	@""
	.align	4


	//----- nvinfo : EIATTR_CUDA_API_VERSION
	.align		4
        /*0000*/ 	.byte	0x04, 0x37
        /*0002*/ 	.short	(.L_979 - .L_978)
.L_978:
        /*0004*/ 	.word	0x00000082


	//----- nvinfo : EIATTR_KPARAM_INFO
	.align		4
.L_979:
        /*0008*/ 	.byte	0x04, 0x17
        /*000a*/ 	.short	(.L_981 - .L_980)
.L_980:
        /*000c*/ 	.word	0x00000000
        /*0010*/ 	.short	0x0002
        /*0012*/ 	.short	0x0020
        /*0014*/ 	.byte	0x00, 0xf5, 0x21, 0x00


	//----- nvinfo : EIATTR_KPARAM_INFO
	.align		4
.L_981:
        /*0018*/ 	.byte	0x04, 0x17
        /*001a*/ 	.short	(.L_983 - .L_982)
.L_982:
        /*001c*/ 	.word	0x00000000
        /*0020*/ 	.short	0x0001
        /*0022*/ 	.short	0x0008
        /*0024*/ 	.byte	0x00, 0xf0, 0x61, 0x00


	//----- nvinfo : EIATTR_KPARAM_INFO
	.align		4
.L_983:
        /*0028*/ 	.byte	0x04, 0x17
        /*002a*/ 	.short	(.L_985 - .L_984)
.L_984:
        /*002c*/ 	.word	0x00000000
        /*0030*/ 	.short	0x0000
        /*0032*/ 	.short	0x0000
        /*0034*/ 	.byte	0x00, 0xf0, 0x11, 0x00


	//----- nvinfo : EIATTR_SPARSE_MMA_MASK
	.align		4
.L_985:
        /*0038*/ 	.byte	0x03, 0x50
        /*003a*/ 	.short	0x0000


	//----- nvinfo : EIATTR_MAXREG_COUNT
	.align		4
        /*003c*/ 	.byte	0x03, 0x1b
        /*003e*/ 	.short	0x00ff


	//----- nvinfo : EIATTR_MERCURY_ISA_VERSION
	.align		4
        /*0040*/ 	.byte	0x03, 0x5f
        /*0042*/ 	.short	0x0101


	//----- nvinfo : EIATTR_VRC_CTA_INIT_COUNT
	.align		4
        /*0044*/ 	.byte	0x02, 0x4a
	.zero		1
	.zero		1


	//----- nvinfo : EIATTR_EXIT_INSTR_OFFSETS
	.align		4
        /*0048*/ 	.byte	0x04, 0x1c
        /*004a*/ 	.short	(.L_987 - .L_986)


	//   ....[0]....
.L_986:
        /*004c*/ 	.word	0x00000070


	//   ....[1]....
        /*0050*/ 	.word	0x000000f0


	//----- nvinfo : EIATTR_MAX_THREADS
	.align		4
.L_987:
        /*0054*/ 	.byte	0x04, 0x05
        /*0056*/ 	.short	(.L_989 - .L_988)
.L_988:
        /*0058*/ 	.word	0x00000040
        /*005c*/ 	.word	0x00000001
        /*0060*/ 	.word	0x00000001


	//----- nvinfo : EIATTR_CBANK_PARAM_SIZE
	.align		4
.L_989:
        /*0064*/ 	.byte	0x03, 0x19
        /*0066*/ 	.short	0x0028


	//----- nvinfo : EIATTR_PARAM_CBANK
	.align		4
        /*0068*/ 	.byte	0x04, 0x0a
        /*006a*/ 	.short	(.L_991 - .L_990)
	.align		4
.L_990:
        /*006c*/ 	.word	index@(.nv.constant0._ZN50_GLOBAL__N__f31458b2_17_RangeFactories_cu_38772b0829elementwise_kernel_with_indexIiZZZN2at6native14range_cuda_outERKN3c106ScalarES6_S6_RNS1_6TensorEENKUlvE_clEvENKUlvE1_clEvEUllE_EEvT_T0_PN15function_traitsISD_E11result_typeE)
        /*0070*/ 	.short	0x0380
        /*0072*/ 	.short	0x0028


	//----- nvinfo : EIATTR_SW_WAR
	.align		4
.L_991:
        /*0074*/ 	.byte	0x04, 0x36
        /*0076*/ 	.short	(.L_993 - .L_992)
.L_992:
        /*0078*/ 	.word	0x00000008
.L_993:


//--------------------- .nv.info._ZN50_GLOBAL__N__f31458b2_17_RangeFactories_cu_38772b0829elementwise_kernel_with_indexIlZZZN2at6native14range_cuda_outERKN3c106ScalarES6_S6_RNS1_6TensorEENKUlvE_clEvENKUlvE0_clEvEUllE_EEvT_T0_PN15function_traitsISD_E11result_typeE --------------------------
	.section	.nv.info._ZN50_GLOBAL__N__f31458b2_17_RangeFactories_cu_38772b0829elementwise_kernel_with_indexIlZZZN2at6native14range_cuda_outERKN3c106ScalarES6_S6_RNS1_6TensorEENKUlvE_clEvENKUlvE0_clEvEUllE_EEvT_T0_PN15function_traitsISD_E11result_typeE,"",@"SHT_CUDA_INFO"
	.sectionflags	@""
	.align	4


	//----- nvinfo : EIATTR_CUDA_API_VERSION
	.align		4
        /*0000*/ 	.byte	0x04, 0x37
        /*0002*/ 	.short	(.L_995 - .L_994)
.L_994:
        /*0004*/ 	.word	0x00000082


	//----- nvinfo : EIATTR_KPARAM_INFO
	.align		4
.L_995:
        /*0008*/ 	.byte	0x04, 0x17
        /*000a*/ 	.short	(.L_997 - .L_996)
.L_996:
        /*000c*/ 	.word	0x00000000
        /*0010*/ 	.short	0x0002
        /*0012*/ 	.short	0x0020
        /*0014*/ 	.byte	0x00, 0xf5, 0x21, 0x00


	//----- nvinfo : EIATTR_KPARAM_INFO
	.align		4
.L_997:
        /*0018*/ 	.byte	0x04, 0x17
        /*001a*/ 	.short	(.L_999 - .L_998)
.L_998:
        /*001c*/ 	.word	0x00000000
        /*0020*/ 	.short	0x0001
        /*0022*/ 	.short	0x0008
        /*0024*/ 	.byte	0x00, 0xf0, 0x61, 0x00


	//----- nvinfo : EIATTR_KPARAM_INFO
	.align		4
.L_999:
        /*0028*/ 	.byte	0x04, 0x17
        /*002a*/ 	.short	(.L_1001 - .L_1000)
.L_1000:
        /*002c*/ 	.word	0x00000000
        /*0030*/ 	.short	0x0000
        /*0032*/ 	.short	0x0000
        /*0034*/ 	.byte	0x00, 0xf0, 0x21, 0x00


	//----- nvinfo : EIATTR_SPARSE_MMA_MASK
	.align		4
.L_1001:
        /*0038*/ 	.byte	0x03, 0x50
        /*003a*/ 	.short	0x0000


	//----- nvinfo : EIATTR_MAXREG_COUNT
	.align		4
        /*003c*/ 	.byte	0x03, 0x1b
        /*003e*/ 	.short	0x00ff


	//----- nvinfo : EIATTR_MERCURY_ISA_VERSION
	.align		4
        /*0040*/ 	.byte	0x03, 0x5f
        /*0042*/ 	.short	0x0101


	//----- nvinfo : EIATTR_VRC_CTA_INIT_COUNT
	.align		4
        /*0044*/ 	.byte	0x02, 0x4a
	.zero		1
	.zero		1


	//----- nvinfo : EIATTR_EXIT_INSTR_OFFSETS
	.align		4
        /*0048*/ 	.byte	0x04, 0x1c
        /*004a*/ 	.short	(.L_1003 - .L_1002)


	//   ....[0]....
.L_1002:
        /*004c*/ 	.word	0x00000080


	//   ....[1]....
        /*0050*/ 	.word	0x00000110


	//----- nvinfo : EIATTR_MAX_THREADS
	.align		4
.L_1003:
        /*0054*/ 	.byte	0x04, 0x05
        /*0056*/ 	.short	(.L_1005 - .L_1004)
.L_1004:
        /*0058*/ 	.word	0x00000040
        /*005c*/ 	.word	0x00000001
        /*0060*/ 	.word	0x00000001


	//----- nvinfo : EIATTR_CBANK_PARAM_SIZE
	.align		4
.L_1005:
        /*0064*/ 	.byte	0x03, 0x19
        /*0066*/ 	.short	0x0028


	//----- nvinfo : EIATTR_PARAM_CBANK
	.align		4
        /*0068*/ 	.byte	0x04, 0x0a
        /*006a*/ 	.short	(.L_1007 - .L_1006)
	.align		4
.L_1006:
        /*006c*/ 	.word	index@(.nv.constant0._ZN50_GLOBAL__N__f31458b2_17_RangeFactories_cu_38772b0829elementwise_kernel_with_indexIlZZZN2at6native14range_cuda_outERKN3c106ScalarES6_S6_RNS1_6TensorEENKUlvE_clEvENKUlvE0_clEvEUllE_EEvT_T0_PN15function_traitsISD_E11result_typeE)
        /*0070*/ 	.short	0x0380
        /*0072*/ 	.short	0x0028


	//----- nvinfo : EIATTR_SW_WAR
	.align		4
.L_1007:
        /*0074*/ 	.byte	0x04, 0x36
        /*0076*/ 	.short	(.L_1009 - .L_1008)
.L_1008:
        /*0078*/ 	.word	0x00000008
.L_1009:


//--------------------- .nv.info._ZN50_GLOBAL__N__f31458b2_17_RangeFactories_cu_38772b0829elementwise_kernel_with_indexIiZZZN2at6native14range_cuda_outERKN3c106ScalarES6_S6_RNS1_6TensorEENKUlvE_clEvENKUlvE0_clEvEUllE_EEvT_T0_PN15function_traitsISD_E11result_typeE --------------------------
	.section	.nv.info._ZN50_GLOBAL__N__f31458b2_17_RangeFactories_cu_38772b0829elementwise_kernel_with_indexIiZZZN2at6native14range_cuda_outERKN3c106ScalarES6_S6_RNS1_6TensorEENKUlvE_clEvENKUlvE0_clEvEUllE_EEvT_T0_PN15function_traitsISD_E11result_typeE,"",@"SHT_CUDA_INFO"
	.sectionflags	@""
	.align	4


	//----- nvinfo : EIATTR_CUDA_API_VERSION
	.align		4
        /*0000*/ 	.byte	0x04, 0x37
        /*0002*/ 	.short	(.L_1011 - .L_1010)
.L_1010:
        /*0004*/ 	.word	0x00000082


	//----- nvinfo : EIATTR_KPARAM_INFO
	.align		4
.L_1011:
        /*0008*/ 	.byte	0x04, 0x17
        /*000a*/ 	.short	(.L_1013 - .L_1012)
.L_1012:
        /*000c*/ 	.word	0x00000000
        /*0010*/ 	.short	0x0002
        /*0012*/ 	.short	0x0020
        /*0014*/ 	.byte	0x00, 0xf5, 0x21, 0x00


	//----- nvinfo : EIATTR_KPARAM_INFO
	.align		4
.L_1013:
        /*0018*/ 	.byte	0x04, 0x17
        /*001a*/ 	.short	(.L_1015 - .L_1014)
.L_1014:
        /*001c*/ 	.word	0x00000000
        /*0020*/ 	.short	0x0001
        /*0022*/ 	.short	0x0008
        /*0024*/ 	.byte	0x00, 0xf0, 0x61, 0x00


	//----- nvinfo : EIATTR_KPARAM_INFO
	.align		4
.L_1015:
        /*0028*/ 	.byte	0x04, 0x17
        /*002a*/ 	.short	(.L_1017 - .L_1016)
.L_1016:
        /*002c*/ 	.word	0x00000000
        /*0030*/ 	.short	0x0000
        /*0032*/ 	.short	0x0000
        /*0034*/ 	.byte	0x00, 0xf0, 0x11, 0x00


	//----- nvinfo : EIATTR_SPARSE_MMA_MASK
	.align		4
.L_1017:
        /*0038*/ 	.byte	0x03, 0x50
        /*003a*/ 	.short	0x0000


	//----- nvinfo : EIATTR_MAXREG_COUNT
	.align		4
        /*003c*/ 	.byte	0x03, 0x1b
        /*003e*/ 	.short	0x00ff


	//----- nvinfo : EIATTR_MERCURY_ISA_VERSION
	.align		4
        /*0040*/ 	.byte	0x03, 0x5f
        /*0042*/ 	.short	0x0101


	//----- nvinfo : EIATTR_VRC_CTA_INIT_COUNT
	.align		4
        /*0044*/ 	.byte	0x02, 0x4a
	.zero		1
	.zero		1


	//----- nvinfo : EIATTR_EXIT_INSTR_OFFSETS
	.align		4
        /*0048*/ 	.byte	0x04, 0x1c
        /*004a*/ 	.short	(.L_1019 - .L_1018)


	//   ....[0]....
.L_1018:
        /*004c*/ 	.word	0x00000070


	//   ....[1]....
        /*0050*/ 	.word	0x00000100


	//----- nvinfo : EIATTR_MAX_THREADS
	.align		4
.L_1019:
        /*0054*/ 	.byte	0x04, 0x05
        /*0056*/ 	.short	(.L_1021 - .L_1020)
.L_1020:
        /*0058*/ 	.word	0x00000040
        /*005c*/ 	.word	0x00000001
        /*0060*/ 	.word	0x00000001


	//----- nvinfo : EIATTR_CBANK_PARAM_SIZE
	.align		4
.L_1021:
        /*0064*/ 	.byte	0x03, 0x19
        /*0066*/ 	.short	0x0028


	//----- nvinfo : EIATTR_PARAM_CBANK
	.align		4
        /*0068*/ 	.byte	0x04, 0x0a
        /*006a*/ 	.short	(.L_1023 - .L_1022)
	.align		4
.L_1022:
        /*006c*/ 	.word	index@(.nv.constant0._ZN50_GLOBAL__N__f31458b2_17_RangeFactories_cu_38772b0829elementwise_kernel_with_indexIiZZZN2at6native14range_cuda_outERKN3c106ScalarES6_S6_RNS1_6TensorEENKUlvE_clEvENKUlvE0_clEvEUllE_EEvT_T0_PN15function_traitsISD_E11result_typeE)
        /*0070*/ 	.short	0x0380
        /*0072*/ 	.short	0x0028


	//----- nvinfo : EIATTR_SW_WAR
	.align		4
.L_1023:
        /*0074*/ 	.byte	0x04, 0x36
        /*0076*/ 	.short	(.L_1025 - .L_1024)
.L_1024:
        /*0078*/ 	.word	0x00000008
.L_1025:


//--------------------- .nv.info._ZN50_GLOBAL__N__f31458b2_17_RangeFactories_cu_38772b0829elementwise_kernel_with_indexIlZZZN2at6native14range_cuda_outERKN3c106ScalarES6_S6_RNS1_6TensorEENKUlvE_clEvENKUlvE_clEvEUllE_EEvT_T0_PN15function_traitsISD_E11result_typeE --------------------------
	.section	.nv.info._ZN50_GLOBAL__N__f31458b2_17_RangeFactories_cu_38772b0829elementwise_kernel_with_indexIlZZZN2at6native14range_cuda_outERKN3c106ScalarES6_S6_RNS1_6TensorEENKUlvE_clEvENKUlvE_clEvEUllE_EEvT_T0_PN15function_traitsISD_E11result_typeE,"",@"SHT_CUDA_INFO"
	.sectionflags	@""
	.align	4


	//----- nvinfo : EIATTR_CUDA_API_VERSION
	.align		4
        /*0000*/ 	.byte	0x04, 0x37
        /*0002*/ 	.short	(.L_1027 - .L_1026)
.L_1026:
        /*0004*/ 	.word	0x00000082


	//----- nvinfo : EIATTR_KPARAM_INFO
	.align		4
.L_1027:
        /*0008*/ 	.byte	0x04, 0x17
        /*000a*/ 	.short	(.L_1029 - .L_1028)
.L_1028:
        /*000c*/ 	.word	0x00000000
        /*0010*/ 	.short	0x0002
        /*0012*/ 	.short	0x0020
        /*0014*/ 	.byte	0x00, 0xf5, 0x21, 0x00


	//----- nvinfo : EIATTR_KPARAM_INFO
	.align		4
.L_1029:
        /*0018*/ 	.byte	0x04, 0x17
        /*001a*/ 	.short	(.L_1031 - .L_1030)
.L_1030:
        /*001c*/ 	.word	0x00000000
        /*0020*/ 	.short	0x0001
        /*0022*/ 	.short	0x0008
        /*0024*/ 	.byte	0x00, 0xf0, 0x61, 0x00


	//----- nvinfo : EIATTR_KPARAM_INFO
	.align		4
.L_1031:
        /*0028*/ 	.byte	0x04, 0x17
        /*002a*/ 	.short	(.L_1033 - .L_1032)
.L_1032:
        /*002c*/ 	.word	0x00000000
        /*0030*/ 	.short	0x0000
        /*0032*/ 	.short	0x0000
        /*0034*/ 	.byte	0x00, 0xf0, 0x21, 0x00


	//----- nvinfo : EIATTR_SPARSE_MMA_MASK
	.align		4
.L_1033:
        /*0038*/ 	.byte	0x03, 0x50
        /*003a*/ 	.short	0x0000


	//----- nvinfo : EIATTR_MAXREG_COUNT
	.align		4
        /*003c*/ 	.byte	0x03, 0x1b
        /*003e*/ 	.short	0x00ff


	//----- nvinfo : EIATTR_MERCURY_ISA_VERSION
	.align		4
        /*0040*/ 	.byte	0x03, 0x5f
        /*0042*/ 	.short	0x0101


	//----- nvinfo : EIATTR_VRC_CTA_INIT_COUNT
	.align		4
        /*0044*/ 	.byte	0x02, 0x4a
	.zero		1
	.zero		1


	//----- nvinfo : EIATTR_EXIT_INSTR_OFFSETS
	.align		4
        /*0048*/ 	.byte	0x04, 0x1c
        /*004a*/ 	.short	(.L_1035 - .L_1034)


	//   ....[0]....
.L_1034:
        /*004c*/ 	.word	0x00000080


	//   ....[1]....
        /*0050*/ 	.word	0x00000110


	//----- nvinfo : EIATTR_MAX_THREADS
	.align		4
.L_1035:
        /*0054*/ 	.byte	0x04, 0x05
        /*0056*/ 	.short	(.L_1037 - .L_1036)
.L_1036:
        /*0058*/ 	.word	0x00000040
        /*005c*/ 	.word	0x00000001
        /*0060*/ 	.word	0x00000001


	//----- nvinfo : EIATTR_CBANK_PARAM_SIZE
	.align		4
.L_1037:
        /*0064*/ 	.byte	0x03, 0x19
        /*0066*/ 	.short	0x0028


	//----- nvinfo : EIATTR_PARAM_CBANK
	.align		4
        /*0068*/ 	.byte	0x04, 0x0a
        /*006a*/ 	.short	(.L_1039 - .L_1038)
	.align		4
.L_1038:
        /*006c*/ 	.word	index@(.nv.constant0._ZN50_GLOBAL__N__f31458b2_17_RangeFactories_cu_38772b0829elementwise_kernel_with_indexIlZZZN2at6native14range_cuda_outERKN3c106ScalarES6_S6_RNS1_6TensorEENKUlvE_clEvENKUlvE_clEvEUllE_EEvT_T0_PN15function_traitsISD_E11result_typeE)
        /*0070*/ 	.short	0x0380
        /*0072*/ 	.short	0x0028


	//----- nvinfo : EIATTR_SW_WAR
	.align		4
.L_1039:
        /*0074*/ 	.byte	0x04, 0x36
        /*0076*/ 	.short	(.L_1041 - .L_1040)
.L_1040:
        /*0078*/ 	.word	0x00000008
.L_1041:


//--------------------- .nv.info._ZN50_GLOBAL__N__f31458b2_17_RangeFactories_cu_38772b0829elementwise_kernel_with_indexIiZZZN2at6native14range_cuda_outERKN3c106ScalarES6_S6_RNS1_6TensorEENKUlvE_clEvENKUlvE_clEvEUllE_EEvT_T0_PN15function_traitsISD_E11result_typeE --------------------------
	.section	.nv.info._ZN50_GLOBAL__N__f31458b2_17_RangeFactories_cu_38772b0829elementwise_kernel_with_indexIiZZZN2at6native14range_cuda_outERKN3c106ScalarES6_S6_RNS1_6TensorEENKUlvE_clEvENKUlvE_clEvEUllE_EEvT_T0_PN15function_traitsISD_E11result_typeE,"",@"SHT_CUDA_INFO"
	.sectionflags	@""
	.align	4


	//----- nvinfo : EIATTR_CUDA_API_VERSION
	.align		4
        /*0000*/ 	.byte	0x04, 0x37
        /*0002*/ 	.short	(.L_1043 - .L_1042)
.L_1042:
        /*0004*/ 	.word	0x00000082


	//----- nvinfo : EIATTR_KPARAM_INFO
	.align		4
.L_1043:
        /*0008*/ 	.byte	0x04, 0x17
        /*000a*/ 	.short	(.L_1045 - .L_1044)
.L_1044:
        /*000c*/ 	.word	0x00000000
        /*0010*/ 	.short	0x0002
        /*0012*/ 	.short	0x0020
        /*0014*/ 	.byte	0x00, 0xf5, 0x21, 0x00


	//----- nvinfo : EIATTR_KPARAM_INFO
	.align		4
.L_1045:
        /*0018*/ 	.byte	0x04, 0x17
        /*001a*/ 	.short	(.L_1047 - .L_1046)
.L_1046:
        /*001c*/ 	.word	0x00000000
        /*0020*/ 	.short	0x0001
        /*0022*/ 	.short	0x0008
        /*0024*/ 	.byte	0x00, 0xf0, 0x61, 0x00


	//----- nvinfo : EIATTR_KPARAM_INFO
	.align		4
.L_1047:
        /*0028*/ 	.byte	0x04, 0x17
        /*002a*/ 	.short	(.L_1049 - .L_1048)
.L_1048:
        /*002c*/ 	.word	0x00000000
        /*0030*/ 	.short	0x0000
        /*0032*/ 	.short	0x0000
        /*0034*/ 	.byte	0x00, 0xf0, 0x11, 0x00


	//----- nvinfo : EIATTR_SPARSE_MMA_MASK
	.align		4
.L_1049:
        /*0038*/ 	.byte	0x03, 0x50
        /*003a*/ 	.short	0x0000


	//----- nvinfo : EIATTR_MAXREG_COUNT
	.align		4
        /*003c*/ 	.byte	0x03, 0x1b
        /*003e*/ 	.short	0x00ff


	//----- nvinfo : EIATTR_MERCURY_ISA_VERSION
	.align		4
        /*0040*/ 	.byte	0x03, 0x5f
        /*0042*/ 	.short	0x0101


	//----- nvinfo : EIATTR_VRC_CTA_INIT_COUNT
	.align		4
        /*0044*/ 	.byte	0x02, 0x4a
	.zero		1
	.zero		1


	//----- nvinfo : EIATTR_EXIT_INSTR_OFFSETS
	.align		4
        /*0048*/ 	.byte	0x04, 0x1c
        /*004a*/ 	.short	(.L_1051 - .L_1050)


	//   ....[0]....
.L_1050:
        /*004c*/ 	.word	0x00000070


	//   ....[1]....
        /*0050*/ 	.word	0x00000100


	//----- nvinfo : EIATTR_MAX_THREADS
	.align		4
.L_1051:
        /*0054*/ 	.byte	0x04, 0x05
        /*0056*/ 	.short	(.L_1053 - .L_1052)
.L_1052:
        /*0058*/ 	.word	0x00000040
        /*005c*/ 	.word	0x00000001
        /*0060*/ 	.word	0x00000001


	//----- nvinfo : EIATTR_CBANK_PARAM_SIZE
	.align		4
.L_1053:
        /*0064*/ 	.byte	0x03, 0x19
        /*0066*/ 	.short	0x0028


	//----- nvinfo : EIATTR_PARAM_CBANK
	.align		4
        /*0068*/ 	.byte	0x04, 0x0a
        /*006a*/ 	.short	(.L_1055 - .L_1054)
	.align		4
.L_1054:
        /*006c*/ 	.word	index@(.nv.constant0._ZN50_GLOBAL__N__f31458b2_17_RangeFactories_cu_38772b0829elementwise_kernel_with_indexIiZZZN2at6native14range_cuda_outERKN3c106ScalarES6_S6_RNS1_6TensorEENKUlvE_clEvENKUlvE_clEvEUllE_EEvT_T0_PN15function_traitsISD_E11result_typeE)
        /*0070*/ 	.short	0x0380
        /*0072*/ 	.short	0x0028


	//----- nvinfo : EIATTR_SW_WAR
	.align		4
.L_1055:
        /*0074*/ 	.byte	0x04, 0x36
        /*0076*/ 	.short	(.L_1057 - .L_1056)
.L_1056:
        /*0078*/ 	.word	0x00000008
.L_1057:


//--------------------- .nv.info._ZN50_GLOBAL__N__f31458b2_17_RangeFactories_cu_38772b0829elementwise_kernel_with_indexIlZZZN2at6native17logspace_cuda_outERKN3c106ScalarES6_ldRNS1_6TensorEENKUlvE0_clEvENKUlvE4_clEvEUllE_EEvT_T0_PN15function_traitsISD_E11result_typeE --------------------------
	.section	.nv.info._ZN50_GLOBAL__N__f31458b2_17_RangeFactories_cu_38772b0829elementwise_kernel_with_indexIlZZZN2at6native17logspace_cuda_outERKN3c106ScalarES6_ldRNS1_6TensorEENKUlvE0_clEvENKUlvE4_clEvEUllE_EEvT_T0_PN15function_traitsISD_E11result_typeE,"",@"SHT_CUDA_INFO"
	.sectionflags	@""
	.align	4


	//----- nvinfo : EIATTR_CUDA_API_VERSION
	.align		4
        /*0000*/ 	.byte	0x04, 0x37
        /*0002*/ 	.short	(.L_1059 - .L_1058)
.L_1058:
        /*0004*/ 	.word	0x00000082


	//----- nvinfo : EIATTR_KPARAM_INFO
	.align		4
.L_1059:
        /*0008*/ 	.byte	0x04, 0x17
        /*000a*/ 	.short	(.L_1061 - .L_1060)
.L_1060:
        /*000c*/ 	.word	0x00000000
        /*0010*/ 	.short	0x0002
        /*0012*/ 	.short	0x0030
        /*0014*/ 	.byte	0x00, 0xf5, 0x21, 0x00


	//----- nvinfo : EIATTR_KPARAM_INFO
	.align		4
.L_1061:
        /*0018*/ 	.byte	0x04, 0x17
        /*001a*/ 	.short	(.L_1063 - .L_1062)
.L_1062:
        /*001c*/ 	.word	0x00000000
        /*0020*/ 	.short	0x0001
        /*0022*/ 	.short	0x0008
        /*0024*/ 	.byte	0x00, 0xf0, 0xa1, 0x00


	//----- nvinfo : EIATTR_KPARAM_INFO
	.align		4
.L_1063:
        /*0028*/ 	.byte	0x04, 0x17
        /*002a*/ 	.short	(.L_1065 - .L_1064)
.L_1064:
        /*002c*/ 	.word	0x00000000
        /*0030*/ 	.short	0x0000
        /*0032*/ 	.short	0x0000
        /*0034*/ 	.byte	0x00, 0xf0, 0x21, 0x00


	//----- nvinfo : EIATTR_SPARSE_MMA_MASK
	.align		4
.L_1065:
        /*0038*/ 	.byte	0x03, 0x50
        /*003a*/ 	.short	0x0000


	//----- nvinfo : EIATTR_MAXREG_COUNT
	.align		4
        /*003c*/ 	.byte	0x03, 0x1b
        /*003e*/ 	.short	0x00ff


	//----- nvinfo : EIATTR_MERCURY_ISA_VERSION
	.align		4
        /*0040*/ 	.byte	0x03, 0x5f
        /*0042*/ 	.short	0x0101


	//----- nvinfo : EIATTR_VRC_CTA_INIT_COUNT
	.align		4
        /*0044*/ 	.byte	0x02, 0x4a
	.zero		1
	.zero		1


	//----- nvinfo : EIATTR_EXIT_INSTR_OFFSETS
	.align		4
        /*0048*/ 	.byte	0x04, 0x1c
        /*004a*/ 	.short	(.L_1067 - .L_1066)


	//   ....[0]....
.L_1066:
        /*004c*/ 	.word	0x00000080


	//   ....[1]....
        /*0050*/ 	.word	0x000003d0


	//----- nvinfo : EIATTR_MAX_THREADS
	.align		4
.L_1067:
        /*0054*/ 	.byte	0x04, 0x05
        /*0056*/ 	.short	(.L_1069 - .L_1068)
.L_1068:
        /*0058*/ 	.word	0x00000040
        /*005c*/ 	.word	0x00000001
        /*0060*/ 	.word	0x00000001


	//----- nvinfo : EIATTR_CRS_STACK_SIZE
	.align		4
.L_1069:
        /*0064*/ 	.byte	0x04, 0x1e
        /*0066*/ 	.short	(.L_1071 - .L_1070)
.L_1070:
        /*0068*/ 	.word	0x00000000


	//----- nvinfo : EIATTR_CBANK_PARAM_SIZE
	.align		4
.L_1071:
        /*006c*/ 	.byte	0x03, 0x19
        /*006e*/ 	.short	0x0038


	//----- nvinfo : EIATTR_PARAM_CBANK
	.align		4
        /*0070*/ 	.byte	0x04, 0x0a
        /*0072*/ 	.short	(.L_1073 - .L_1072)
	.align		4
.L_1072:
        /*0074*/ 	.word	index@(.nv.constant0._ZN50_GLOBAL__N__f31458b2_17_RangeFactories_cu_38772b0829elementwise_kernel_with_indexIlZZZN2at6native17logspace_cuda_outERKN3c106ScalarES6_ldRNS1_6TensorEENKUlvE0_clEvENKUlvE4_clEvEUllE_EEvT_T0_PN15function_traitsISD_E11result_typeE)
        /*0078*/ 	.short	0x0380
        /*007a*/ 	.short	0x0038


	//----- nvinfo : EIATTR_SW_WAR
	.align		4
.L_1073:
        /*007c*/ 	.byte	0x04, 0x36
        /*007e*/ 	.short	(.L_1075 - .L_1074)
.L_1074:
        /*0080*/ 	.word	0x00000008
.L_1075:


//--------------------- .nv.info._ZN50_GLOBAL__N__f31458b2_17_RangeFactories_cu_38772b0829elementwise_kernel_with_indexIiZZZN2at6native17logspace_cuda_outERKN3c106ScalarES6_ldRNS1_6TensorEENKUlvE0_clEvENKUlvE4_clEvEUllE_EEvT_T0_PN15function_traitsISD_E11result_typeE --------------------------
	.section	.nv.info._ZN50_GLOBAL__N__f31458b2_17_RangeFactories_cu_38772b0829elementwise_kernel_with_indexIiZZZN2at6native17logspace_cuda_outERKN3c106ScalarES6_ldRNS1_6TensorEENKUlvE0_clEvENKUlvE4_clEvEUllE_EEvT_T0_PN15function_traitsISD_E11result_typeE,"",@"SHT_CUDA_INFO"
	.sectionflags	@""
	.align	4


	//----- nvinfo : EIATTR_CUDA_API_VERSION
	.align		4
        /*0000*/ 	.byte	0x04, 0x37
        /*0002*/ 	.short	(.L_1077 - .L_1076)
.L_1076:
        /*0004*/ 	.word	0x00000082


	//----- nvinfo : EIATTR_KPARAM_INFO
	.align		4
.L_1077:
        /*0008*/ 	.byte	0x04, 0x17
        /*000a*/ 	.short	(.L_1079 - .L_1078)
.L_1078:
        /*000c*/ 	.word	0x00000000
        /*0010*/ 	.short	0x0002
        /*0012*/ 	.short	0x0030
        /*0014*/ 	.byte	0x00, 0xf5, 0x21, 0x00


	//----- nvinfo : EIATTR_KPARAM_INFO
	.align		4
.L_1079:
        /*0018*/ 	.byte	0x04, 0x17
        /*001a*/ 	.short	(.L_1081 - .L_1080)
.L_1080:
        /*001c*/ 	.word	0x00000000
        /*0020*/ 	.short	0x0001
        /*0022*/ 	.short	0x0008
        /*0024*/ 	.byte	0x00, 0xf0, 0xa1, 0x00


	//----- nvinfo : EIATTR_KPARAM_INFO
	.align		4
.L_1081:
        /*0028*/ 	.byte	0x04, 0x17
        /*002a*/ 	.short	(.L_1083 - .L_1082)
.L_1082:
        /*002c*/ 	.word	0x00000000
        /*0030*/ 	.short	0x0000
        /*0032*/ 	.short	0x0000
        /*0034*/ 	.byte	0x00, 0xf0, 0x11, 0x00


	//----- nvinfo : EIATTR_SPARSE_MMA_MASK
	.align		4
.L_1083:
        /*0038*/ 	.byte	0x03, 0x50
        /*003a*/ 	.short	0x0000


	//----- nvinfo : EIATTR_MAXREG_COUNT
	.align		4
        /*003c*/ 	.byte	0x03, 0x1b
        /*003e*/ 	.short	0x00ff


	//----- nvinfo : EIATTR_MERCURY_ISA_VERSION
	.align		4
        /*0040*/ 	.byte	0x03, 0x5f
        /*0042*/ 	.short	0x0101


	//----- nvinfo : EIATTR_VRC_CTA_INIT_COUNT
	.align		4
        /*0044*/ 	.byte	0x02, 0x4a
	.zero		1
	.zero		1


	//----- nvinfo : EIATTR_EXIT_INSTR_OFFSETS
	.align		4
        /*0048*/ 	.byte	0x04, 0x1c
        /*004a*/ 	.short	(.L_1085 - .L_1084)


	//   ....[0]....
.L_1084:
        /*004c*/ 	.word	0x00000070


	//   ....[1]....
        /*0050*/ 	.word	0x000003e0


	//----- nvinfo : EIATTR_MAX_THREADS
	.align		4
.L_1085:
        /*0054*/ 	.byte	0x04, 0x05
        /*0056*/ 	.short	(.L_1087 - .L_1086)
.L_1086:
        /*0058*/ 	.word	0x00000040
        /*005c*/ 	.word	0x00000001
        /*0060*/ 	.word	0x00000001


	//----- nvinfo : EIATTR_CRS_STACK_SIZE
	.align		4
.L_1087:
        /*0064*/ 	.byte	0x04, 0x1e
        /*0066*/ 	.short	(.L_1089 - .L_1088)
.L_1088:
        /*0068*/ 	.word	0x00000000


	//----- nvinfo : EIATTR_CBANK_PARAM_SIZE
	.align		4
.L_1089:
        /*006c*/ 	.byte	0x03, 0x19
        /*006e*/ 	.short	0x0038


	//----- nvinfo : EIATTR_PARAM_CBANK
	.align		4
        /*0070*/ 	.byte	0x04, 0x0a
        /*0072*/ 	.short	(.L_1091 - .L_1090)
	.align		4
.L_1090:
        /*0074*/ 	.word	index@(.nv.constant0._ZN50_GLOBAL__N__f31458b2_17_RangeFactories_cu_38772b0829elementwise_kernel_with_indexIiZZZN2at6native17logspace_cuda_outERKN3c106ScalarES6_ldRNS1_6TensorEENKUlvE0_clEvENKUlvE4_clEvEUllE_EEvT_T0_PN15function_traitsISD_E11result_typeE)
        /*0078*/ 	.short	0x0380
        /*007a*/ 	.short	0x0038


	//----- nvinfo : EIATTR_SW_WAR
	.align		4
.L_1091:
        /*007c*/ 	.byte	0x04, 0x36
        /*007e*/ 	.short	(.L_1093 - .L_1092)
.L_1092:
        /*0080*/ 	.word	0x00000008
.L_1093:


//--------------------- .nv.info._ZN50_GLOBAL__N__f31458b2_17_RangeFactories_cu_38772b0829elementwise_kernel_with_indexIlZZZN2at6native17logspace_cuda_outERKN3c106ScalarES6_ldRNS1_6TensorEENKUlvE0_clEvENKUlvE3_clEvEUllE_EEvT_T0_PN15function_traitsISD_E11result_typeE --------------------------
	.section	.nv.info._ZN50_GLOBAL__N__f31458b2_17_RangeFactories_cu_38772b0829elementwise_kernel_with_indexIlZZZN2at6native17logspace_cuda_outERKN3c106ScalarES6_ldRNS1_6TensorEENKUlvE0_clEvENKUlvE3_clEvEUllE_EEvT_T0_PN15function_traitsISD_E11result_typeE,"",@"SHT_CUDA_INFO"
	.sectionflags	@""
	.align	4


	//----- nvinfo : EIATTR_CUDA_API_VERSION
	.align		4
        /*0000*/ 	.byte	0x04, 0x37
        /*0002*/ 	.short	(.L_1095 - .L_1094)
.L_1094:
        /*0004*/ 	.word	0x00000082


	//----- nvinfo : EIATTR_KPARAM_INFO
	.align		4
.L_1095:
        /*0008*/ 	.byte	0x04, 0x17
        /*000a*/ 	.short	(.L_1097 - .L_1096)
.L_1096:
        /*000c*/ 	.word	0x00000000
        /*0010*/ 	.short	0x0002
        /*0012*/ 	.short	0x0030
        /*0014*/ 	.byte	0x00, 0xf5, 0x21, 0x00


	//----- nvinfo : EIATTR_KPARAM_INFO
	.align		4
.L_1097:
        /*0018*/ 	.byte	0x04, 0x17
        /*001a*/ 	.short	(.L_1099 - .L_1098)
.L_1098:
        /*001c*/ 	.word	0x00000000
        /*0020*/ 	.short	0x0001
        /*0022*/ 	.short	0x0008
        /*0024*/ 	.byte	0x00, 0xf0, 0xa1, 0x00


	//----- nvinfo : EIATTR_KPARAM_INFO
	.align		4
.L_1099:
        /*0028*/ 	.byte	0x04, 0x17
        /*002a*/ 	.short	(.L_1101 - .L_1100)
.L_1100:
        /*002c*/ 	.word	0x00000000
        /*0030*/ 	.short	0x0000
        /*0032*/ 	.short	0x0000
        /*0034*/ 	.byte	0x00, 0xf0, 0x21, 0x00


	//----- nvinfo : EIATTR_SPARSE_MMA_MASK
	.align		4
.L_1101:
        /*0038*/ 	.byte	0x03, 0x50
        /*003a*/ 	.short	0x0000


	//----- nvinfo : EIATTR_MAXREG_COUNT
	.align		4
        /*003c*/ 	.byte	0x03, 0x1b
        /*003e*/ 	.short	0x00ff


	//----- nvinfo : EIATTR_MERCURY_ISA_VERSION
	.align		4
        /*0040*/ 	.byte	0x03, 0x5f
        /*0042*/ 	.short	0x0101


	//----- nvinfo : EIATTR_VRC_CTA_INIT_COUNT
	.align		4
        /*0044*/ 	.byte	0x02, 0x4a
	.zero		1
	.zero		1


	//----- nvinfo : EIATTR_EXIT_INSTR_OFFSETS
	.align		4
        /*0048*/ 	.byte	0x04, 0x1c
        /*004a*/ 	.short	(.L_1103 - .L_1102)


	//   ....[0]....
.L_1102:
        /*004c*/ 	.word	0x00000080


	//   ....[1]....
        /*0050*/ 	.word	0x000003f0


	//----- nvinfo : EIATTR_MAX_THREADS
	.align		4
.L_1103:
        /*0054*/ 	.byte	0x04, 0x05
        /*0056*/ 	.short	(.L_1105 - .L_1104)
.L_1104:
        /*0058*/ 	.word	0x00000040
        /*005c*/ 	.word	0x00000001
        /*0060*/ 	.word	0x00000001


	//----- nvinfo : EIATTR_CRS_STACK_SIZE
	.align		4
.L_1105:
        /*0064*/ 	.byte	0x04, 0x1e
        /*0066*/ 	.short	(.L_1107 - .L_1106)
.L_1106:
        /*0068*/ 	.word	0x00000000


	//----- nvinfo : EIATTR_CBANK_PARAM_SIZE
	.align		4
.L_1107:
        /*006c*/ 	.byte	0x03, 0x19
        /*006e*/ 	.short	0x0038


	//----- nvinfo : EIATTR_PARAM_CBANK
	.align		4
        /*0070*/ 	.byte	0x04, 0x0a
        /*0072*/ 	.short	(.L_1109 - .L_1108)
	.align		4
.L_1108:
        /*0074*/ 	.word	index@(.nv.constant0._ZN50_GLOBAL__N__f31458b2_17_RangeFactories_cu_38772b0829elementwise_kernel_with_indexIlZZZN2at6native17logspace_cuda_outERKN3c106ScalarES6_ldRNS1_6TensorEENKUlvE0_clEvENKUlvE3_clEvEUllE_EEvT_T0_PN15function_traitsISD_E11result_typeE)
        /*0078*/ 	.short	0x0380
        /*007a*/ 	.short	0x0038


	//----- nvinfo : EIATTR_SW_WAR
	.align		4
.L_1109:
        /*007c*/ 	.byte	0x04, 0x36
        /*007e*/ 	.short	(.L_1111 - .L_1110)
.L_1110:
        /*0080*/ 	.word	0x00000008
.L_1111:


//--------------------- .nv.info._ZN50_GLOBAL__N__f31458b2_17_RangeFactories_cu_38772b0829elementwise_kernel_with_indexIiZZZN2at6native17logspace_cuda_outERKN3c106ScalarES6_ldRNS1_6TensorEENKUlvE0_clEvENKUlvE3_clEvEUllE_EEvT_T0_PN15function_traitsISD_E11result_typeE --------------------------
	.section	.nv.info._ZN50_GLOBAL__N__f31458b2_17_RangeFactories_cu_38772b0829elementwise_kernel_with_indexIiZZZN2at6native17logspace_cuda_outERKN3c106ScalarES6_ldRNS1_6TensorEENKUlvE0_clEvENKUlvE3_clEvEUllE_EEvT_T0_PN15function_traitsISD_E11result_typeE,"",@"SHT_CUDA_INFO"
	.sectionflags	@""
	.align	4


	//----- nvinfo : EIATTR_CUDA_API_VERSION
	.align		4
        /*0000*/ 	.byte	0x04, 0x37
        /*0002*/ 	.short	(.L_1113 - .L_1112)
.L_1112:
        /*0004*/ 	.word	0x00000082


	//----- nvinfo : EIATTR_KPARAM_INFO
	.align		4
.L_1113:
        /*0008*/ 	.byte	0x04, 0x17
        /*000a*/ 	.short	(.L_1115 - .L_1114)
.L_1114:
        /*000c*/ 	.word	0x00000000
        /*0010*/ 	.short	0x0002
        /*0012*/ 	.short	0x0030
        /*0014*/ 	.byte	0x00, 0xf5, 0x21, 0x00


	//----- nvinfo : EIATTR_KPARAM_INFO
	.align		4
.L_1115:
        /*0018*/ 	.byte	0x04, 0x17
        /*001a*/ 	.short	(.L_1117 - .L_1116)
.L_1116:
        /*001c*/ 	.word	0x00000000
        /*0020*/ 	.short	0x0001
        /*0022*/ 	.short	0x0008
        /*0024*/ 	.byte	0x00, 0xf0, 0xa1, 0x00


	//----- nvinfo : EIATTR_KPARAM_INFO
	.align		4
.L_1117:
        /*0028*/ 	.byte	0x04, 0x17
        /*002a*/ 	.short	(.L_1119 - .L_1118)
.L_1118:
        /*002c*/ 	.word	0x00000000
        /*0030*/ 	.short	0x0000
        /*0032*/ 	.short	0x0000
        /*0034*/ 	.byte	0x00, 0xf0, 0x11, 0x00


	//----- nvinfo : EIATTR_SPARSE_MMA_MASK
	.align		4
.L_1119:
        /*0038*/ 	.byte	0x03, 0x50
        /*003a*/ 	.short	0x0000


	//----- nvinfo : EIATTR_MAXREG_COUNT
	.align		4
        /*003c*/ 	.byte	0x03, 0x1b
        /*003e*/ 	.short	0x00ff


	//----- nvinfo : EIATTR_MERCURY_ISA_VERSION
	.align		4
        /*0040*/ 	.byte	0x03, 0x5f
        /*0042*/ 	.short	0x0101


	//----- nvinfo : EIATTR_VRC_CTA_INIT_COUNT
	.align		4
        /*0044*/ 	.byte	0x02, 0x4a
	.zero		1
	.zero		1


	//----- nvinfo : EIATTR_EXIT_INSTR_OFFSETS
	.align		4
        /*0048*/ 	.byte	0x04, 0x1c
        /*004a*/ 	.short	(.L_1121 - .L_1120)


	//   ....[0]....
.L_1120:
        /*004c*/ 	.word	0x00000070


	//   ....[1]....
        /*0050*/ 	.word	0x00000400


	//----- nvinfo : EIATTR_MAX_THREADS
	.align		4
.L_1121:
        /*0054*/ 	.byte	0x04, 0x05
        /*0056*/ 	.short	(.L_1123 - .L_1122)
.L_1122:
        /*0058*/ 	.word	0x00000040
        /*005c*/ 	.word	0x00000001
        /*0060*/ 	.word	0x00000001


	//----- nvinfo : EIATTR_CRS_STACK_SIZE
	.align		4
.L_1123:
        /*0064*/ 	.byte	0x04, 0x1e
        /*0066*/ 	.short	(.L_1125 - .L_1124)
.L_1124:
        /*0068*/ 	.word	0x00000000


	//----- nvinfo : EIATTR_CBANK_PARAM_SIZE
	.align		4
.L_1125:
        /*006c*/ 	.byte	0x03, 0x19
        /*006e*/ 	.short	0x0038


	//----- nvinfo : EIATTR_PARAM_CBANK
	.align		4
        /*0070*/ 	.byte	0x04, 0x0a
        /*0072*/ 	.short	(.L_1127 - .L_1126)
	.align		4
.L_1126:
        /*0074*/ 	.word	index@(.nv.constant0._ZN50_GLOBAL__N__f31458b2_17_RangeFactories_cu_38772b0829elementwise_kernel_with_indexIiZZZN2at6native17logspace_cuda_outERKN3c106ScalarES6_ldRNS1_6TensorEENKUlvE0_clEvENKUlvE3_clEvEUllE_EEvT_T0_PN15function_traitsISD_E11result_typeE)
        /*0078*/ 	.short	0x0380
        /*007a*/ 	.short	0x0038


	//----- nvinfo : EIATTR_SW_WAR
	.align		4
.L_1127:
        /*007c*/ 	.byte	0x04, 0x36
        /*007e*/ 	.short	(.L_1129 - .L_1128)
.L_1128:
        /*0080*/ 	.word	0x00000008
.L_1129:


//--------------------- .nv.info._ZN50_GLOBAL__N__f31458b2_17_RangeFactories_cu_38772b0829elementwise_kernel_with_indexIlZZZN2at6native17logspace_cuda_outERKN3c106ScalarES6_ldRNS1_6TensorEENKUlvE0_clEvENKUlvE2_clEvEUllE_EEvT_T0_PN15function_traitsISD_E11result_typeE --------------------------
	.section	.nv.info._ZN50_GLOBAL__N__f31458b2_17_RangeFactories_cu_38772b0829elementwise_kernel_with_indexIlZZZN2at6native17logspace_cuda_outERKN3c106ScalarES6_ldRNS1_6TensorEENKUlvE0_clEvENKUlvE2_clEvEUllE_EEvT_T0_PN15function_traitsISD_E11result_typeE,"",@"SHT_CUDA_INFO"
	.sectionflags	@""
	.align	4


	//----- nvinfo : EIATTR_CUDA_API_VERSION
	.align		4
        /*0000*/ 	.byte	0x04, 0x37
        /*0002*/ 	.short	(.L_1131 - .L_1130)
.L_1130:
        /*0004*/ 	.word	0x00000082


	//----- nvinfo : EIATTR_KPARAM_INFO
	.align		4
.L_1131:
        /*0008*/ 	.byte	0x04, 0x17
        /*000a*/ 	.short	(.L_1133 - .L_1132)
.L_1132:
        /*000c*/ 	.word	0x00000000
        /*0010*/ 	.short	0x0002
        /*0012*/ 	.short	0x0040
        /*0014*/ 	.byte	0x00, 0xf5, 0x21, 0x00


	//----- nvinfo : EIATTR_KPARAM_INFO
	.align		4
.L_1133:
        /*0018*/ 	.byte	0x04, 0x17
        /*001a*/ 	.short	(.L_1135 - .L_1134)
.L_1134:
        /*001c*/ 	.word	0x00000000
        /*0020*/ 	.short	0x0001
        /*0022*/ 	.short	0x0008
        /*0024*/ 	.byte	0x00, 0xf0, 0xe1, 0x00


	//----- nvinfo : EIATTR_KPARAM_INFO
	.align		4
.L_1135:
        /*0028*/ 	.byte	0x04, 0x17
        /*002a*/ 	.short	(.L_1137 - .L_1136)
.L_1136:
        /*002c*/ 	.word	0x00000000
        /*0030*/ 	.short	0x0000
        /*0032*/ 	.short	0x0000
        /*0034*/ 	.byte	0x00, 0xf0, 0x21, 0x00


	//----- nvinfo : EIATTR_SPARSE_MMA_MASK
	.align		4
.L_1137:
        /*0038*/ 	.byte	0x03, 0x50
        /*003a*/ 	.short	0x0000


	//----- nvinfo : EIATTR_MAXREG_COUNT
	.align		4
        /*003c*/ 	.byte	0x03, 0x1b
        /*003e*/ 	.short	0x00ff


	//----- nvinfo : EIATTR_MERCURY_ISA_VERSION
	.align		4
        /*0040*/ 	.byte	0x03, 0x5f
        /*0042*/ 	.short	0x0101


	//----- nvinfo : EIATTR_VRC_CTA_INIT_COUNT
	.align		4
        /*0044*/ 	.byte	0x02, 0x4a
	.zero		1
	.zero		1


	//----- nvinfo : EIATTR_EXIT_INSTR_OFFSETS
	.align		4
        /*0048*/ 	.byte	0x04, 0x1c
        /*004a*/ 	.short	(.L_1139 - .L_1138)


	//   ....[0]....
.L_1138:
        /*004c*/ 	.word	0x00000080


	//   ....[1]....
        /*0050*/ 	.word	0x000054c0


	//----- nvinfo : EIATTR_MAX_THREADS
	.align		4
.L_1139:
        /*0054*/ 	.byte	0x04, 0x05
        /*0056*/ 	.short	(.L_1141 - .L_1140)
.L_1140:
        /*0058*/ 	.word	0x00000040
        /*005c*/ 	.word	0x00000001
        /*0060*/ 	.word	0x00000001


	//----- nvinfo : EIATTR_CRS_STACK_SIZE
	.align		4
.L_1141:
        /*0064*/ 	.byte	0x04, 0x1e
        /*0066*/ 	.short	(.L_1143 - .L_1142)
.L_1142:
        /*0068*/ 	.word	0x00000000


	//----- nvinfo : EIATTR_CBANK_PARAM_SIZE
	.align		4
.L_1143:
        /*006c*/ 	.byte	0x03, 0x19
        /*006e*/ 	.short	0x0048


	//----- nvinfo : EIATTR_PARAM_CBANK
	.align		4
        /*0070*/ 	.byte	0x04, 0x0a
        /*0072*/ 	.short	(.L_1145 - .L_1144)
	.align		4
.L_1144:
        /*0074*/ 	.word	index@(.nv.constant0._ZN50_GLOBAL__N__f31458b2_17_RangeFactories_cu_38772b0829elementwise_kernel_with_indexIlZZZN2at6native17logspace_cuda_outERKN3c106ScalarES6_ldRNS1_6TensorEENKUlvE0_clEvENKUlvE2_clEvEUllE_EEvT_T0_PN15function_traitsISD_E11result_typeE)
        /*0078*/ 	.short	0x0380
        /*007a*/ 	.short	0x0048


	//----- nvinfo : EIATTR_SW_WAR
	.align		4
.L_1145:
        /*007c*/ 	.byte	0x04, 0x36
        /*007e*/ 	.short	(.L_1147 - .L_1146)
.L_1146:
        /*0080*/ 	.word	0x00000008
.L_1147:


//--------------------- .nv.info._ZN50_GLOBAL__N__f31458b2_17_RangeFactories_cu_38772b0829elementwise_kernel_with_indexIiZZZN2at6native17logspace_cuda_outERKN3c106ScalarES6_ldRNS1_6TensorEENKUlvE0_clEvENKUlvE2_clEvEUllE_EEvT_T0_PN15function_traitsISD_E11result_typeE --------------------------
	.section	.nv.info._ZN50_GLOBAL__N__f31458b2_17_RangeFactories_cu_38772b0829elementwise_kernel_with_indexIiZZZN2at6native17logspace_cuda_outERKN3c106ScalarES6_ldRNS1_6TensorEENKUlvE0_clEvENKUlvE2_clEvEUllE_EEvT_T0_PN15function_traitsISD_E11result_typeE,"",@"SHT_CUDA_INFO"
	.sectionflags	@""
	.align	4


	//----- nvinfo : EIATTR_CUDA_API_VERSION
	.align		4
        /*0000*/ 	.byte	0x04, 0x37
        /*0002*/ 	.short	(.L_1149 - .L_1148)
.L_1148:
        /*0004*/ 	.word	0x00000082


	//----- nvinfo : EIATTR_KPARAM_INFO
	.align		4
.L_1149:
        /*0008*/ 	.byte	0x04, 0x17
        /*000a*/ 	.short	(.L_1151 - .L_1150)
.L_1150:
        /*000c*/ 	.word	0x00000000
        /*0010*/ 	.short	0x0002
        /*0012*/ 	.short	0x0040
        /*0014*/ 	.byte	0x00, 0xf5, 0x21, 0x00


	//----- nvinfo : EIATTR_KPARAM_INFO
	.align		4
.L_1151:
        /*0018*/ 	.byte	0x04, 0x17
        /*001a*/ 	.short	(.L_1153 - .L_1152)
.L_1152:
        /*001c*/ 	.word	0x00000000
        /*0020*/ 	.short	0x0001
        /*0022*/ 	.short	0x0008
        /*0024*/ 	.byte	0x00, 0xf0, 0xe1, 0x00


	//----- nvinfo : EIATTR_KPARAM_INFO
	.align		4
.L_1153:
        /*0028*/ 	.byte	0x04, 0x17
        /*002a*/ 	.short	(.L_1155 - .L_1154)
.L_1154:
        /*002c*/ 	.word	0x00000000
        /*0030*/ 	.short	0x0000
        /*0032*/ 	.short	0x0000
        /*0034*/ 	.byte	0x00, 0xf0, 0x11, 0x00


	//----- nvinfo : EIATTR_SPARSE_MMA_MASK
	.align		4
.L_1155:
        /*0038*/ 	.byte	0x03, 0x50
        /*003a*/ 	.short	0x0000


	//----- nvinfo : EIATTR_MAXREG_COUNT
	.align		4
        /*003c*/ 	.byte	0x03, 0x1b
        /*003e*/ 	.short	0x00ff


	//----- nvinfo : EIATTR_MERCURY_ISA_VERSION
	.align		4
        /*0040*/ 	.byte	0x03, 0x5f
        /*0042*/ 	.short	0x0101


	//----- nvinfo : EIATTR_VRC_CTA_INIT_COUNT
	.align		4
        /*0044*/ 	.byte	0x02, 0x4a
	.zero		1
	.zero		1


	//----- nvinfo : EIATTR_EXIT_INSTR_OFFSETS
	.align		4
        /*0048*/ 	.byte	0x04, 0x1c
        /*004a*/ 	.short	(.L_1157 - .L_1156)


	//   ....[0]....
.L_1156:
        /*004c*/ 	.word	0x00000070


	//   ....[1]....
        /*0050*/ 	.word	0x000053d0


	//----- nvinfo : EIATTR_MAX_THREADS
	.align		4
.L_1157:
        /*0054*/ 	.byte	0x04, 0x05
        /*0056*/ 	.short	(.L_1159 - .L_1158)
.L_1158:
        /*0058*/ 	.word	0x00000040
        /*005c*/ 	.word	0x00000001
        /*0060*/ 	.word	0x00000001


	//----- nvinfo : EIATTR_CRS_STACK_SIZE
	.align		4
.L_1159:
        /*0064*/ 	.byte	0x04, 0x1e
        /*0066*/ 	.short	(.L_1161 - .L_1160)
.L_1160:
        /*0068*/ 	.word	0x00000000


	//----- nvinfo : EIATTR_CBANK_PARAM_SIZE
	.align		4
.L_1161:
        /*006c*/ 	.byte	0x03, 0x19
        /*006e*/ 	.short	0x0048


	//----- nvinfo : EIATTR_PARAM_CBANK
	.align		4
        /*0070*/ 	.byte	0x04, 0x0a
        /*0072*/ 	.short	(.L_1163 - .L_1162)
	.align		4
.L_1162:
        /*0074*/ 	.word	index@(.nv.constant0._ZN50_GLOBAL__N__f31458b2_17_RangeFactories_cu_38772b0829elementwise_kernel_with_indexIiZZZN2at6native17logspace_cuda_outERKN3c106ScalarES6_ldRNS1_6TensorEENKUlvE0_clEvENKUlvE2_clEvEUllE_EEvT_T0_PN15function_traitsISD_E11result_typeE)
        /*0078*/ 	.short	0x0380
        /*007a*/ 	.short	0x0048


	//----- nvinfo : EIATTR_SW_WAR
	.align		4
.L_1163:
        /*007c*/ 	.byte	0x04, 0x36
        /*007e*/ 	.short	(.L_1165 - .L_1164)
.L_1164:
        /*0080*/ 	.word	0x00000008
.L_1165:


//--------------------- .nv.info._ZN50_GLOBAL__N__f31458b2_17_RangeFactories_cu_38772b0829elementwise_kernel_with_indexIlZZZN2at6native17logspace_cuda_outERKN3c106ScalarES6_ldRNS1_6TensorEENKUlvE0_clEvENKUlvE1_clEvEUllE_EEvT_T0_PN15function_traitsISD_E11result_typeE --------------------------
	.section	.nv.info._ZN50_GLOBAL__N__f31458b2_17_RangeFactories_cu_38772b0829elementwise_kernel_with_indexIlZZZN2at6native17logspace_cuda_outERKN3c106ScalarES6_ldRNS1_6TensorEENKUlvE0_clEvENKUlvE1_clEvEUllE_EEvT_T0_PN15function_traitsISD_E11result_typeE,"",@"SHT_CUDA_INFO"
	.sectionflags	@""
	.align	4


	//----- nvinfo : EIATTR_CUDA_API_VERSION
	.align		4
        /*0000*/ 	.byte	0x04, 0x37
        /*0002*/ 	.short	(.L_1167 - .L_1166)
.L_1166:
        /*0004*/ 	.word	0x00000082


	//----- nvinfo : EIATTR_KPARAM_INFO
	.align		4
.L_1167:
        /*0008*/ 	.byte	0x04, 0x17
        /*000a*/ 	.short	(.L_1169 - .L_1168)
.L_1168:
        /*000c*/ 	.word	0x00000000
        /*0010*/ 	.short	0x0002
        /*0012*/ 	.short	0x0070
        /*0014*/ 	.byte	0x00, 0xf5, 0x21, 0x00


	//----- nvinfo : EIATTR_KPARAM_INFO
	.align		4
.L_1169:
        /*0018*/ 	.byte	0x04, 0x17
        /*001a*/ 	.short	(.L_1171 - .L_1170)
.L_1170:
        /*001c*/ 	.word	0x00000000
        /*0020*/ 	.short	0x0001
        /*0022*/ 	.short	0x0010
        /*0024*/ 	.byte	0x00, 0xf0, 0x81, 0x01


	//----- nvinfo : EIATTR_KPARAM_INFO
	.align		4
.L_1171:
        /*0028*/ 	.byte	0x04, 0x17
        /*002a*/ 	.short	(.L_1173 - .L_1172)
.L_1172:
        /*002c*/ 	.word	0x00000000
        /*0030*/ 	.short	0x0000
        /*0032*/ 	.short	0x0000
        /*0034*/ 	.byte	0x00, 0xf0, 0x21, 0x00


	//----- nvinfo : EIATTR_SPARSE_MMA_MASK
	.align		4
.L_1173:
        /*0038*/ 	.byte	0x03, 0x50
        /*003a*/ 	.short	0x0000


	//----- nvinfo : EIATTR_MAXREG_COUNT
	.align		4
        /*003c*/ 	.byte	0x03, 0x1b
        /*003e*/ 	.short	0x00ff


	//----- nvinfo : EIATTR_MERCURY_ISA_VERSION
	.align		4
        /*0040*/ 	.byte	0x03, 0x5f
        /*0042*/ 	.short	0x0101


	//----- nvinfo : EIATTR_VRC_CTA_INIT_COUNT
	.align		4
        /*0044*/ 	.byte	0x02, 0x4a
	.zero		1
	.zero		1


	//----- nvinfo : EIATTR_EXIT_INSTR_OFFSETS
	.align		4
        /*0048*/ 	.byte	0x04, 0x1c
        /*004a*/ 	.short	(.L_1175 - .L_1174)


	//   ....[0]....
.L_1174:
        /*004c*/ 	.word	0x00000090


	//   ....[1]....
        /*0050*/ 	.word	0x0002afb0


	//----- nvinfo : EIATTR_MAX_THREADS
	.align		4
.L_1175:
        /*0054*/ 	.byte	0x04, 0x05
        /*0056*/ 	.short	(.L_1177 - .L_1176)
.L_1176:
        /*0058*/ 	.word	0x00000040
        /*005c*/ 	.word	0x00000001
        /*0060*/ 	.word	0x00000001


	//----- nvinfo : EIATTR_CRS_STACK_SIZE
	.align		4
.L_1177:
        /*0064*/ 	.byte	0x04, 0x1e
        /*0066*/ 	.short	(.L_1179 - .L_1178)
.L_1178:
        /*0068*/ 	.word	0x00000000


	//----- nvinfo : EIATTR_CBANK_PARAM_SIZE
	.align		4
.L_1179:
        /*006c*/ 	.byte	0x03, 0x19
        /*006e*/ 	.short	0x0078


	//----- nvinfo : EIATTR_PARAM_CBANK
	.align		4
        /*0070*/ 	.byte	0x04, 0x0a
        /*0072*/ 	.short	(.L_1181 - .L_1180)
	.align		4
.L_1180:
        /*0074*/ 	.word	index@(.nv.constant0._ZN50_GLOBAL__N__f31458b2_17_RangeFactories_cu_38772b0829elementwise_kernel_with_indexIlZZZN2at6native17logspace_cuda_outERKN3c106ScalarES6_ldRNS1_6TensorEENKUlvE0_clEvENKUlvE1_clEvEUllE_EEvT_T0_PN15function_traitsISD_E11result_typeE)
        /*0078*/ 	.short	0x0380
        /*007a*/ 	.short	0x0078


	//----- nvinfo : EIATTR_SW_WAR
	.align		4
.L_1181:
        /*007c*/ 	.byte	0x04, 0x36
        /*007e*/ 	.short	(.L_1183 - .L_1182)
.L_1182:
        /*0080*/ 	.word	0x00000008
.L_1183:


//--------------------- .nv.info._ZN50_GLOBAL__N__f31458b2_17_RangeFactories_cu_38772b0829elementwise_kernel_with_indexIiZZZN2at6native17logspace_cuda_outERKN3c106ScalarES6_ldRNS1_6TensorEENKUlvE0_clEvENKUlvE1_clEvEUllE_EEvT_T0_PN15function_traitsISD_E11result_typeE --------------------------
	.section	.nv.info._ZN50_GLOBAL__N__f31458b2_17_RangeFactories_cu_38772b0829elementwise_kernel_with_indexIiZZZN2at6native17logspace_cuda_outERKN3c106ScalarES6_ldRNS1_6TensorEENKUlvE0_clEvENKUlvE1_clEvEUllE_EEvT_T0_PN15function_traitsISD_E11result_typeE,"",@"SHT_CUDA_INFO"
	.sectionflags	@""
	.align	4


	//----- nvinfo : EIATTR_CUDA_API_VERSION
	.align		4
        /*0000*/ 	.byte	0x04, 0x37
        /*0002*/ 	.short	(.L_1185 - .L_1184)
.L_1184:
        /*0004*/ 	.word	0x00000082


	//----- nvinfo : EIATTR_KPARAM_INFO
	.align		4
.L_1185:
        /*0008*/ 	.byte	0x04, 0x17
        /*000a*/ 	.short	(.L_1187 - .L_1186)
.L_1186:
        /*000c*/ 	.word	0x00000000
        /*0010*/ 	.short	0x0002
        /*0012*/ 	.short	0x0070
        /*0014*/ 	.byte	0x00, 0xf5, 0x21, 0x00


	//----- nvinfo : EIATTR_KPARAM_INFO
	.align		4
.L_1187:
        /*0018*/ 	.byte	0x04, 0x17
        /*001a*/ 	.short	(.L_1189 - .L_1188)
.L_1188:
        /*001c*/ 	.word	0x00000000
        /*0020*/ 	.short	0x0001
        /*0022*/ 	.short	0x0010
        /*0024*/ 	.byte	0x00, 0xf0, 0x81, 0x01


	//----- nvinfo : EIATTR_KPARAM_INFO
	.align		4
.L_1189:
        /*0028*/ 	.byte	0x04, 0x17
        /*002a*/ 	.short	(.L_1191 - .L_1190)
.L_1190:
        /*002c*/ 	.word	0x00000000
        /*0030*/ 	.short	0x0000
        /*0032*/ 	.short	0x0000
        /*0034*/ 	.byte	0x00, 0xf0, 0x11, 0x00


	//----- nvinfo : EIATTR_SPARSE_MMA_MASK
	.align		4
.L_1191:
        /*0038*/ 	.byte	0x03, 0x50
        /*003a*/ 	.short	0x0000


	//----- nvinfo : EIATTR_MAXREG_COUNT
	.align		4
        /*003c*/ 	.byte	0x03, 0x1b
        /*003e*/ 	.short	0x00ff


	//----- nvinfo : EIATTR_MERCURY_ISA_VERSION
	.align		4
        /*0040*/ 	.byte	0x03, 0x5f
        /*0042*/ 	.short	0x0101


	//----- nvinfo : EIATTR_VRC_CTA_INIT_COUNT
	.align		4
        /*0044*/ 	.byte	0x02, 0x4a
	.zero		1
	.zero		1


	//----- nvinfo : EIATTR_EXIT_INSTR_OFFSETS
	.align		4
        /*0048*/ 	.byte	0x04, 0x1c
        /*004a*/ 	.short	(.L_1193 - .L_1192)


	//   ....[0]....
.L_1192:
        /*004c*/ 	.word	0x00000080


	//   ....[1]....
        /*0050*/ 	.word	0x0002b030


	//----- nvinfo : EIATTR_MAX_THREADS
	.align		4
.L_1193:
        /*0054*/ 	.byte	0x04, 0x05
        /*0056*/ 	.short	(.L_1195 - .L_1194)
.L_1194:
        /*0058*/ 	.word	0x00000040
        /*005c*/ 	.word	0x00000001
        /*0060*/ 	.word	0x00000001


	//----- nvinfo : EIATTR_CRS_STACK_SIZE
	.align		4
.L_1195:
        /*0064*/ 	.byte	0x04, 0x1e
        /*0066*/ 	.short	(.L_1197 - .L_1196)
.L_1196:
        /*0068*/ 	.word	0x00000000


	//----- nvinfo : EIATTR_CBANK_PARAM_SIZE
	.align		4
.L_1197:
        /*006c*/ 	.byte	0x03, 0x19
        /*006e*/ 	.short	0x0078


	//----- nvinfo : EIATTR_PARAM_CBANK
	.align		4
        /*0070*/ 	.byte	0x04, 0x0a
        /*0072*/ 	.short	(.L_1199 - .L_1198)
	.align		4
.L_1198:
        /*0074*/ 	.word	index@(.nv.constant0._ZN50_GLOBAL__N__f31458b2_17_RangeFactories_cu_38772b0829elementwise_kernel_with_indexIiZZZN2at6native17logspace_cuda_outERKN3c106ScalarES6_ldRNS1_6TensorEENKUlvE0_clEvENKUlvE1_clEvEUllE_EEvT_T0_PN15function_traitsISD_E11result_typeE)
        /*0078*/ 	.short	0x0380
        /*007a*/ 	.short	0x0078


	//----- nvinfo : EIATTR_SW_WAR
	.align		4
.L_1199:
        /*007c*/ 	.byte	0x04, 0x36
        /*007e*/ 	.short	(.L_1201 - .L_1200)
.L_1200:
        /*0080*/ 	.word	0x00000008
.L_1201:


//--------------------- .nv.info._ZN50_GLOBAL__N__f31458b2_17_RangeFactories_cu_38772b0829elementwise_kernel_with_indexIlZZZN2at6native17logspace_cuda_outERKN3c106ScalarES6_ldRNS1_6TensorEENKUlvE0_clEvENKUlvE0_clEvEUllE_EEvT_T0_PN15function_traitsISD_E11result_typeE --------------------------
	.section	.nv.info._ZN50_GLOBAL__N__f31458b2_17_RangeFactories_cu_38772b0829elementwise_kernel_with_indexIlZZZN2at6native17logspace_cuda_outERKN3c106ScalarES6_ldRNS1_6TensorEENKUlvE0_clEvENKUlvE0_clEvEUllE_EEvT_T0_PN15function_traitsISD_E11result_typeE,"",@"SHT_CUDA_INFO"
	.sectionflags	@""
	.align	4


	//----- nvinfo : EIATTR_CUDA_API_VERSION
	.align		4
        /*0000*/ 	.byte	0x04, 0x37
        /*0002*/ 	.short	(.L_1203 - .L_1202)
.L_1202:
        /*0004*/ 	.word	0x00000082


	//----- nvinfo : EIATTR_KPARAM_INFO
	.align		4
.L_1203:
        /*0008*/ 	.byte	0x04, 0x17
        /*000a*/ 	.short	(.L_1205 - .L_1204)
.L_1204:
        /*000c*/ 	.word	0x00000000
        /*0010*/ 	.short	0x0002
        /*0012*/ 	.short	0x0038
        /*0014*/ 	.byte	0x00, 0xf5, 0x21, 0x00


	//----- nvinfo : EIATTR_KPARAM_INFO
	.align		4
.L_1205:
        /*0018*/ 	.byte	0x04, 0x17
        /*001a*/ 	.short	(.L_1207 - .L_1206)
.L_1206:
        /*001c*/ 	.word	0x00000000
        /*0020*/ 	.short	0x0001
        /*0022*/ 	.short	0x0008
        /*0024*/ 	.byte	0x00, 0xf0, 0xc1, 0x00


	//----- nvinfo : EIATTR_KPARAM_INFO
	.align		4
.L_1207:
        /*0028*/ 	.byte	0x04, 0x17
        /*002a*/ 	.short	(.L_1209 - .L_1208)
.L_1208:
        /*002c*/ 	.word	0x00000000
        /*0030*/ 	.short	0x0000
        /*0032*/ 	.short	0x0000
        /*0034*/ 	.byte	0x00, 0xf0, 0x21, 0x00


	//----- nvinfo : EIATTR_SPARSE_MMA_MASK
	.align		4
.L_1209:
        /*0038*/ 	.byte	0x03, 0x50
        /*003a*/ 	.short	0x0000


	//----- nvinfo : EIATTR_MAXREG_COUNT
	.align		4
        /*003c*/ 	.byte	0x03, 0x1b
        /*003e*/ 	.short	0x00ff


	//----- nvinfo : EIATTR_MERCURY_ISA_VERSION
	.align		4
        /*0040*/ 	.byte	0x03, 0x5f
        /*0042*/ 	.short	0x0101


	//----- nvinfo : EIATTR_VRC_CTA_INIT_COUNT
	.align		4
        /*0044*/ 	.byte	0x02, 0x4a
	.zero		1
	.zero		1


	//----- nvinfo : EIATTR_EXIT_INSTR_OFFSETS
	.align		4
        /*0048*/ 	.byte	0x04, 0x1c
        /*004a*/ 	.short	(.L_1211 - .L_1210)


	//   ....[0]....
.L_1210:
        /*004c*/ 	.word	0x00000080


	//   ....[1]....
        /*0050*/ 	.word	0x00000240


	//----- nvinfo : EIATTR_MAX_THREADS
	.align		4
.L_1211:
        /*0054*/ 	.byte	0x04, 0x05
        /*0056*/ 	.short	(.L_1213 - .L_1212)
.L_1212:
        /*0058*/ 	.word	0x00000040
        /*005c*/ 	.word	0x00000001
        /*0060*/ 	.word	0x00000001


	//----- nvinfo : EIATTR_CRS_STACK_SIZE
	.align		4
.L_1213:
        /*0064*/ 	.byte	0x04, 0x1e
        /*0066*/ 	.short	(.L_1215 - .L_1214)
.L_1214:
        /*0068*/ 	.word	0x00000000


	//----- nvinfo : EIATTR_CBANK_PARAM_SIZE
	.align		4
.L_1215:
        /*006c*/ 	.byte	0x03, 0x19
        /*006e*/ 	.short	0x0040


	//----- nvinfo : EIATTR_PARAM_CBANK
	.align		4
        /*0070*/ 	.byte	0x04, 0x0a
        /*0072*/ 	.short	(.L_1217 - .L_1216)
	.align		4
.L_1216:
        /*0074*/ 	.word	index@(.nv.constant0._ZN50_GLOBAL__N__f31458b2_17_RangeFactories_cu_38772b0829elementwise_kernel_with_indexIlZZZN2at6native17logspace_cuda_outERKN3c106ScalarES6_ldRNS1_6TensorEENKUlvE0_clEvENKUlvE0_clEvEUllE_EEvT_T0_PN15function_traitsISD_E11result_typeE)
        /*0078*/ 	.short	0x0380
        /*007a*/ 	.short	0x0040


	//----- nvinfo : EIATTR_SW_WAR
	.align		4
.L_1217:
        /*007c*/ 	.byte	0x04, 0x36
        /*007e*/ 	.short	(.L_1219 - .L_1218)
.L_1218:
        /*0080*/ 	.word	0x00000008
.L_1219:


//--------------------- .nv.info._ZN50_GLOBAL__N__f31458b2_17_RangeFactories_cu_38772b0829elementwise_kernel_with_indexIiZZZN2at6native17logspace_cuda_outERKN3c106ScalarES6_ldRNS1_6TensorEENKUlvE0_clEvENKUlvE0_clEvEUllE_EEvT_T0_PN15function_traitsISD_E11result_typeE --------------------------
	.section	.nv.info._ZN50_GLOBAL__N__f31458b2_17_RangeFactories_cu_38772b0829elementwise_kernel_with_indexIiZZZN2at6native17logspace_cuda_outERKN3c106ScalarES6_ldRNS1_6TensorEENKUlvE0_clEvENKUlvE0_clEvEUllE_EEvT_T0_PN15function_traitsISD_E11result_typeE,"",@"SHT_CUDA_INFO"
	.sectionflags	@""
	.align	4


	//----- nvinfo : EIATTR_CUDA_API_VERSION
	.align		4
        /*0000*/ 	.byte	0x04, 0x37
        /*0002*/ 	.short	(.L_1221 - .L_1220)
.L_1220:
        /*0004*/ 	.word	0x00000082


	//----- nvinfo : EIATTR_KPARAM_INFO
	.align		4
.L_1221:
        /*0008*/ 	.byte	0x04, 0x17
        /*000a*/ 	.short	(.L_1223 - .L_1222)
.L_1222:
        /*000c*/ 	.word	0x00000000
        /*0010*/ 	.short	0x0002
        /*0012*/ 	.short	0x0038
        /*0014*/ 	.byte	0x00, 0xf5, 0x21, 0x00


	//----- nvinfo : EIATTR_KPARAM_INFO
	.align		4
.L_1223:
        /*0018*/ 	.byte	0x04, 0x17
        /*001a*/ 	.short	(.L_1225 - .L_1224)
.L_1224:
        /*001c*/ 	.word	0x00000000
        /*0020*/ 	.short	0x0001
        /*0022*/ 	.short	0x0008
        /*0024*/ 	.byte	0x00, 0xf0, 0xc1, 0x00


	//----- nvinfo : EIATTR_KPARAM_INFO
	.align		4
.L_1225:
        /*0028*/ 	.byte	0x04, 0x17
        /*002a*/ 	.short	(.L_1227 - .L_1226)
.L_1226:
        /*002c*/ 	.word	0x00000000
        /*0030*/ 	.short	0x0000
        /*0032*/ 	.short	0x0000
        /*0034*/ 	.byte	0x00, 0xf0, 0x11, 0x00


	//----- nvinfo : EIATTR_SPARSE_MMA_MASK
	.align		4
.L_1227:
        /*0038*/ 	.byte	0x03, 0x50
        /*003a*/ 	.short	0x0000


	//----- nvinfo : EIATTR_MAXREG_COUNT
	.align		4
        /*003c*/ 	.byte	0x03, 0x1b
        /*003e*/ 	.short	0x00ff


	//----- nvinfo : EIATTR_MERCURY_ISA_VERSION
	.align		4
        /*0040*/ 	.byte	0x03, 0x5f
        /*0042*/ 	.short	0x0101


	//----- nvinfo : EIATTR_VRC_CTA_INIT_COUNT
	.align		4
        /*0044*/ 	.byte	0x02, 0x4a
	.zero		1
	.zero		1


	//----- nvinfo : EIATTR_EXIT_INSTR_OFFSETS
	.align		4
        /*0048*/ 	.byte	0x04, 0x1c
        /*004a*/ 	.short	(.L_1229 - .L_1228)


	//   ....[0]....
.L_1228:
        /*004c*/ 	.word	0x00000070


	//   ....[1]....
        /*0050*/ 	.word	0x00000250


	//----- nvinfo : EIATTR_MAX_THREADS
	.align		4
.L_1229:
        /*0054*/ 	.byte	0x04, 0x05
        /*0056*/ 	.short	(.L_1231 - .L_1230)
.L_1230:
        /*0058*/ 	.word	0x00000040
        /*005c*/ 	.word	0x00000001
        /*0060*/ 	.word	0x00000001


	//----- nvinfo : EIATTR_CRS_STACK_SIZE
	.align		4
.L_1231:
        /*0064*/ 	.byte	0x04, 0x1e
        /*0066*/ 	.short	(.L_1233 - .L_1232)
.L_1232:
        /*0068*/ 	.word	0x00000000


	//----- nvinfo : EIATTR_CBANK_PARAM_SIZE
	.align		4
.L_1233:
        /*006c*/ 	.byte	0x03, 0x19
        /*006e*/ 	.short	0x0040


	//----- nvinfo : EIATTR_PARAM_CBANK
	.align		4
        /*0070*/ 	.byte	0x04, 0x0a
        /*0072*/ 	.short	(.L_1235 - .L_1234)
	.align		4
.L_1234:
        /*0074*/ 	.word	index@(.nv.constant0._ZN50_GLOBAL__N__f31458b2_17_RangeFactories_cu_38772b0829elementwise_kernel_with_indexIiZZZN2at6native17logspace_cuda_outERKN3c106ScalarES6_ldRNS1_6TensorEENKUlvE0_clEvENKUlvE0_clEvEUllE_EEvT_T0_PN15function_traitsISD_E11result_typeE)
        /*0078*/ 	.short	0x0380
        /*007a*/ 	.short	0x0040


	//----- nvinfo : EIATTR_SW_WAR
	.align		4
.L_1235:
        /*007c*/ 	.byte	0x04, 0x36
        /*007e*/ 	.short	(.L_1237 - .L_1236)
.L_1236:
        /*0080*/ 	.word	0x00000008
.L_1237:


//--------------------- .nv.info._ZN50_GLOBAL__N__f31458b2_17_RangeFactories_cu_38772b0829elementwise_kernel_with_indexIlZZZN2at6native17logspace_cuda_outERKN3c106ScalarES6_ldRNS1_6TensorEENKUlvE0_clEvENKUlvE_clEvEUllE_EEvT_T0_PN15function_traitsISD_E11result_typeE --------------------------
	.section	.nv.info._ZN50_GLOBAL__N__f31458b2_17_RangeFactories_cu_38772b0829elementwise_kernel_with_indexIlZZZN2at6native17logspace_cuda_outERKN3c106ScalarES6_ldRNS1_6TensorEENKUlvE0_clEvENKUlvE_clEvEUllE_EEvT_T0_PN15function_traitsISD_E11result_typeE,"",@"SHT_CUDA_INFO"
	.sectionflags	@""
	.align	4


	//----- nvinfo : EIATTR_CUDA_API_VERSION
	.align		4
        /*0000*/ 	.byte	0x04, 0x37
        /*0002*/ 	.short	(.L_1239 - .L_1238)
.L_1238:
        /*0004*/ 	.word	0x00000082


	//----- nvinfo : EIATTR_KPARAM_INFO
	.align		4
.L_1239:
        /*0008*/ 	.byte	0x04, 0x17
        /*000a*/ 	.short	(.L_1241 - .L_1240)
.L_1240:
        /*000c*/ 	.word	0x00000000
        /*0010*/ 	.short	0x0002
        /*0012*/ 	.short	0x0040
        /*0014*/ 	.byte	0x00, 0xf5, 0x21, 0x00


	//----- nvinfo : EIATTR_KPARAM_INFO
	.align		4
.L_1241:
        /*0018*/ 	.byte	0x04, 0x17
        /*001a*/ 	.short	(.L_1243 - .L_1242)
.L_1242:
        /*001c*/ 	.word	0x00000000
        /*0020*/ 	.short	0x0001
        /*0022*/ 	.short	0x0008
        /*0024*/ 	.byte	0x00, 0xf0, 0xe1, 0x00


	//----- nvinfo : EIATTR_KPARAM_INFO
	.align		4
.L_1243:
        /*0028*/ 	.byte	0x04, 0x17
        /*002a*/ 	.short	(.L_1245 - .L_1244)
.L_1244:
        /*002c*/ 	.word	0x00000000
        /*0030*/ 	.short	0x0000
        /*0032*/ 	.short	0x0000
        /*0034*/ 	.byte	0x00, 0xf0, 0x21, 0x00


	//----- nvinfo : EIATTR_SPARSE_MMA_MASK
	.align		4
.L_1245:
        /*0038*/ 	.byte	0x03, 0x50
        /*003a*/ 	.short	0x0000


	//----- nvinfo : EIATTR_MAXREG_COUNT
	.align		4
        /*003c*/ 	.byte	0x03, 0x1b
        /*003e*/ 	.short	0x00ff


	//----- nvinfo : EIATTR_MERCURY_ISA_VERSION
	.align		4
        /*0040*/ 	.byte	0x03, 0x5f
        /*0042*/ 	.short	0x0101


	//----- nvinfo : EIATTR_VRC_CTA_INIT_COUNT
	.align		4
        /*0044*/ 	.byte	0x02, 0x4a
	.zero		1
	.zero		1


	//----- nvinfo : EIATTR_EXIT_INSTR_OFFSETS
	.align		4
        /*0048*/ 	.byte	0x04, 0x1c
        /*004a*/ 	.short	(.L_1247 - .L_1246)


	//   ....[0]....
.L_1246:
        /*004c*/ 	.word	0x00000080


	//   ....[1]....
        /*0050*/ 	.word	0x00000e70


	//----- nvinfo : EIATTR_MAX_THREADS
	.align		4
.L_1247:
        /*0054*/ 	.byte	0x04, 0x05
        /*0056*/ 	.short	(.L_1249 - .L_1248)
.L_1248:
        /*0058*/ 	.word	0x00000040
        /*005c*/ 	.word	0x00000001
        /*0060*/ 	.word	0x00000001


	//----- nvinfo : EIATTR_CRS_STACK_SIZE
	.align		4
.L_1249:
        /*0064*/ 	.byte	0x04, 0x1e
        /*0066*/ 	.short	(.L_1251 - .L_1250)
.L_1250:
        /*0068*/ 	.word	0x00000000


	//----- nvinfo : EIATTR_CBANK_PARAM_SIZE
	.align		4
.L_1251:
        /*006c*/ 	.byte	0x03, 0x19
        /*006e*/ 	.short	0x0048


	//----- nvinfo : EIATTR_PARAM_CBANK
	.align		4
        /*0070*/ 	.byte	0x04, 0x0a
        /*0072*/ 	.short	(.L_1253 - .L_1252)
	.align		4
.L_1252:
        /*0074*/ 	.word	index@(.nv.constant0._ZN50_GLOBAL__N__f31458b2_17_RangeFactories_cu_38772b0829elementwise_kernel_with_indexIlZZZN2at6native17logspace_cuda_outERKN3c106ScalarES6_ldRNS1_6TensorEENKUlvE0_clEvENKUlvE_clEvEUllE_EEvT_T0_PN15function_traitsISD_E11result_typeE)
        /*0078*/ 	.short	0x0380
        /*007a*/ 	.short	0x0048


	//----- nvinfo : EIATTR_SW_WAR
	.align		4
.L_1253:
        /*007c*/ 	.byte	0x04, 0x36
        /*007e*/ 	.short	(.L_1255 - .L_1254)
.L_1254:
        /*0080*/ 	.word	0x00000008
.L_1255:


//--------------------- .nv.info._ZN50_GLOBAL__N__f31458b2_17_RangeFactories_cu_38772b0829elementwise_kernel_with_indexIiZZZN2at6native17logspace_cuda_outERKN3c106ScalarES6_ldRNS1_6TensorEENKUlvE0_clEvENKUlvE_clEvEUllE_EEvT_T0_PN15function_traitsISD_E11result_typeE --------------------------
	.section	.nv.info._ZN50_GLOBAL__N__f31458b2_17_RangeFactories_cu_38772b0829elementwise_kernel_with_indexIiZZZN2at6native17logspace_cuda_outERKN3c106ScalarES6_ldRNS1_6TensorEENKUlvE0_clEvENKUlvE_clEvEUllE_EEvT_T0_PN15function_traitsISD_E11result_typeE,"",@"SHT_CUDA_INFO"
	.sectionflags	@""
	.align	4


	//----- nvinfo : EIATTR_CUDA_API_VERSION
	.align		4
        /*0000*/ 	.byte	0x04, 0x37
        /*0002*/ 	.short	(.L_1257 - .L_1256)
.L_1256:
        /*0004*/ 	.word	0x00000082


	//----- nvinfo : EIATTR_KPARAM_INFO
	.align		4
.L_1257:
        /*0008*/ 	.byte	0x04, 0x17
        /*000a*/ 	.short	(.L_1259 - .L_1258)
.L_1258:
        /*000c*/ 	.word	0x00000000
        /*0010*/ 	.short	0x0002
        /*0012*/ 	.short	0x0040
        /*0014*/ 	.byte	0x00, 0xf5, 0x21, 0x00


	//----- nvinfo : EIATTR_KPARAM_INFO
	.align		4
.L_1259:
        /*0018*/ 	.byte	0x04, 0x17
        /*001a*/ 	.short	(.L_1261 - .L_1260)
.L_1260:
        /*001c*/ 	.word	0x00000000
        /*0020*/ 	.short	0x0001
        /*0022*/ 	.short	0x0008
        /*0024*/ 	.byte	0x00, 0xf0, 0xe1, 0x00


	//----- nvinfo : EIATTR_KPARAM_INFO
	.align		4
.L_1261:
        /*0028*/ 	.byte	0x04, 0x17
        /*002a*/ 	.short	(.L_1263 - .L_1262)
.L_1262:
        /*002c*/ 	.word	0x00000000
        /*0030*/ 	.short	0x0000
        /*0032*/ 	.short	0x0000
        /*0034*/ 	.byte	0x00, 0xf0, 0x11, 0x00


	//----- nvinfo : EIATTR_SPARSE_MMA_MASK
	.align		4
.L_1263:
        /*0038*/ 	.byte	0x03, 0x50
        /*003a*/ 	.short	0x0000


	//----- nvinfo : EIATTR_MAXREG_COUNT
	.align		4
        /*003c*/ 	.byte	0x03, 0x1b
        /*003e*/ 	.short	0x00ff


	//----- nvinfo : EIATTR_MERCURY_ISA_VERSION
	.align		4
        /*0040*/ 	.byte	0x03, 0x5f
        /*0042*/ 	.short	0x0101


	//----- nvinfo : EIATTR_VRC_CTA_INIT_COUNT
	.align		4
        /*0044*/ 	.byte	0x02, 0x4a
	.zero		1
	.zero		1


	//----- nvinfo : EIATTR_EXIT_INSTR_OFFSETS
	.align		4
        /*0048*/ 	.byte	0x04, 0x1c
        /*004a*/ 	.short	(.L_1265 - .L_1264)


	//   ....[0]....
.L_1264:
        /*004c*/ 	.word	0x00000070


	//   ....[1]....
        /*0050*/ 	.word	0x00000e80


	//----- nvinfo : EIATTR_MAX_THREADS
	.align		4
.L_1265:
        /*0054*/ 	.byte	0x04, 0x05
        /*0056*/ 	.short	(.L_1267 - .L_1266)
.L_1266:
        /*0058*/ 	.word	0x00000040
        /*005c*/ 	.word	0x00000001
        /*0060*/ 	.word	0x00000001


	//----- nvinfo : EIATTR_CRS_STACK_SIZE
	.align		4
.L_1267:
        /*0064*/ 	.byte	0x04, 0x1e
        /*0066*/ 	.short	(.L_1269 - .L_1268)
.L_1268:
        /*0068*/ 	.word	0x00000000


	//----- nvinfo : EIATTR_CBANK_PARAM_SIZE
	.align		4
.L_1269:
        /*006c*/ 	.byte	0x03, 0x19
        /*006e*/ 	.short	0x0048


	//----- nvinfo : EIATTR_PARAM_CBANK
	.align		4
        /*0070*/ 	.byte	0x04, 0x0a
        /*0072*/ 	.short	(.L_1271 - .L_1270)
	.align		4
.L_1270:
        /*0074*/ 	.word	index@(.nv.constant0._ZN50_GLOBAL__N__f31458b2_17_RangeFactories_cu_38772b0829elementwise_kernel_with_indexIiZZZN2at6native17logspace_cuda_outERKN3c106ScalarES6_ldRNS1_6TensorEENKUlvE0_clEvENKUlvE_clEvEUllE_EEvT_T0_PN15function_traitsISD_E11result_typeE)
        /*0078*/ 	.short	0x0380
        /*007a*/ 	.short	0x0048


	//----- nvinfo : EIATTR_SW_WAR
	.align		4
.L_1271:
        /*007c*/ 	.byte	0x04, 0x36
        /*007e*/ 	.short	(.L_1273 - .L_1272)
.L_1272:
        /*0080*/ 	.word	0x00000008
.L_1273:


//--------------------- .nv.info._ZN50_GLOBAL__N__f31458b2_17_RangeFactories_cu_38772b0829elementwise_kernel_with_indexIlZZZN2at6native17logspace_cuda_outERKN3c106ScalarES6_ldRNS1_6TensorEENKUlvE_clEvENKUlvE3_clEvEUllE_EEvT_T0_PN15function_traitsISD_E11result_typeE --------------------------
	.section	.nv.info._ZN50_GLOBAL__N__f31458b2_17_RangeFactories_cu_38772b0829elementwise_kernel_with_indexIlZZZN2at6native17logspace_cuda_outERKN3c106ScalarES6_ldRNS1_6TensorEENKUlvE_clEvENKUlvE3_clEvEUllE_EEvT_T0_PN15function_traitsISD_E11result_typeE,"",@"SHT_CUDA_INFO"
	.sectionflags	@""
	.align	4


	//----- nvinfo : EIATTR_CUDA_API_VERSION
	.align		4
        /*0000*/ 	.byte	0x04, 0x37
        /*0002*/ 	.short	(.L_1275 - .L_1274)
.L_1274:
        /*0004*/ 	.word	0x00000082


	//----- nvinfo : EIATTR_KPARAM_INFO
	.align		4
.L_1275:
        /*0008*/ 	.byte	0x04, 0x17
        /*000a*/ 	.short	(.L_1277 - .L_1276)
.L_1276:
        /*000c*/ 	.word	0x00000000
        /*0010*/ 	.short	0x0002
        /*0012*/ 	.short	0x0030
        /*0014*/ 	.byte	0x00, 0xf5, 0x21, 0x00


	//----- nvinfo : EIATTR_KPARAM_INFO
	.align		4
.L_1277:
        /*0018*/ 	.byte	0x04, 0x17
        /*001a*/ 	.short	(.L_1279 - .L_1278)
.L_1278:
        /*001c*/ 	.word	0x00000000
        /*0020*/ 	.short	0x0001
        /*0022*/ 	.short	0x0008
        /*0024*/ 	.byte	0x00, 0xf0, 0xa1, 0x00


	//----- nvinfo : EIATTR_KPARAM_INFO
	.align		4
.L_1279:
        /*0028*/ 	.byte	0x04, 0x17
        /*002a*/ 	.short	(.L_1281 - .L_1280)
.L_1280:
        /*002c*/ 	.word	0x00000000
        /*0030*/ 	.short	0x0000
        /*0032*/ 	.short	0x0000
        /*0034*/ 	.byte	0x00, 0xf0, 0x21, 0x00


	//----- nvinfo : EIATTR_SPARSE_MMA_MASK
	.align		4
.L_1281:
        /*0038*/ 	.byte	0x03, 0x50
        /*003a*/ 	.short	0x0000


	//----- nvinfo : EIATTR_MAXREG_COUNT
	.align		4
        /*003c*/ 	.byte	0x03, 0x1b
        /*003e*/ 	.short	0x00ff


	//----- nvinfo : EIATTR_MERCURY_ISA_VERSION
	.align		4
        /*0040*/ 	.byte	0x03, 0x5f
        /*0042*/ 	.short	0x0101


	//----- nvinfo : EIATTR_VRC_CTA_INIT_COUNT
	.align		4
        /*0044*/ 	.byte	0x02, 0x4a
	.zero		1
	.zero		1


	//----- nvinfo : EIATTR_EXIT_INSTR_OFFSETS
	.align		4
        /*0048*/ 	.byte	0x04, 0x1c
        /*004a*/ 	.short	(.L_1283 - .L_1282)


	//   ....[0]....
.L_1282:
        /*004c*/ 	.word	0x00000080


	//   ....[1]....
        /*0050*/ 	.word	0x00000270


	//----- nvinfo : EIATTR_MAX_THREADS
	.align		4
.L_1283:
        /*0054*/ 	.byte	0x04, 0x05
        /*0056*/ 	.short	(.L_1285 - .L_1284)
.L_1284:
        /*0058*/ 	.word	0x00000040
        /*005c*/ 	.word	0x00000001
        /*0060*/ 	.word	0x00000001


	//----- nvinfo : EIATTR_CRS_STACK_SIZE
	.align		4
.L_1285:
        /*0064*/ 	.byte	0x04, 0x1e
        /*0066*/ 	.short	(.L_1287 - .L_1286)
.L_1286:
        /*0068*/ 	.word	0x00000000


	//----- nvinfo : EIATTR_CBANK_PARAM_SIZE
	.align		4
.L_1287:
        /*006c*/ 	.byte	0x03, 0x19
        /*006e*/ 	.short	0x0038


	//----- nvinfo : EIATTR_PARAM_CBANK
	.align		4
        /*0070*/ 	.byte	0x04, 0x0a
        /*0072*/ 	.short	(.L_1289 - .L_1288)
	.align		4
.L_1288:
        /*0074*/ 	.word	index@(.nv.constant0._ZN50_GLOBAL__N__f31458b2_17_RangeFactories_cu_38772b0829elementwise_kernel_with_indexIlZZZN2at6native17logspace_cuda_outERKN3c106ScalarES6_ldRNS1_6TensorEENKUlvE_clEvENKUlvE3_clEvEUllE_EEvT_T0_PN15function_traitsISD_E11result_typeE)
        /*0078*/ 	.short	0x0380
        /*007a*/ 	.short	0x0038


	//----- nvinfo : EIATTR_SW_WAR
	.align		4
.L_1289:
        /*007c*/ 	.byte	0x04, 0x36
        /*007e*/ 	.short	(.L_1291 - .L_1290)
.L_1290:
        /*0080*/ 	.word	0x00000008
.L_1291:


//--------------------- .nv.info._ZN50_GLOBAL__N__f31458b2_17_RangeFactories_cu_38772b0829elementwise_kernel_with_indexIiZZZN2at6native17logspace_cuda_outERKN3c106ScalarES6_ldRNS1_6TensorEENKUlvE_clEvENKUlvE3_clEvEUllE_EEvT_T0_PN15function_traitsISD_E11result_typeE --------------------------
	.section	.nv.info._ZN50_GLOBAL__N__f31458b2_17_RangeFactories_cu_38772b0829elementwise_kernel_with_indexIiZZZN2at6native17logspace_cuda_outERKN3c106ScalarES6_ldRNS1_6TensorEENKUlvE_clEvENKUlvE3_clEvEUllE_EEvT_T0_PN15function_traitsISD_E11result_typeE,"",@"SHT_CUDA_INFO"
	.sectionflags	@""
	.align	4


	//----- nvinfo : EIATTR_CUDA_API_VERSION
	.align		4
        /*0000*/ 	.byte	0x04, 0x37
        /*0002*/ 	.short	(.L_1293 - .L_1292)
.L_1292:
        /*0004*/ 	.word	0x00000082


	//----- nvinfo : EIATTR_KPARAM_INFO
	.align		4
.L_1293:
        /*0008*/ 	.byte	0x04, 0x17
        /*000a*/ 	.short	(.L_1295 - .L_1294)
.L_1294:
        /*000c*/ 	.word	0x00000000
        /*0010*/ 	.short	0x0002
        /*0012*/ 	.short	0x0030
        /*0014*/ 	.byte	0x00, 0xf5, 0x21, 0x00


	//----- nvinfo : EIATTR_KPARAM_INFO
	.align		4
.L_1295:
        /*0018*/ 	.byte	0x04, 0x17
        /*001a*/ 	.short	(.L_1297 - .L_1296)
.L_1296:
        /*001c*/ 	.word	0x00000000
        /*0020*/ 	.short	0x0001
        /*0022*/ 	.short	0x0008
        /*0024*/ 	.byte	0x00, 0xf0, 0xa1, 0x00


	//----- nvinfo : EIATTR_KPARAM_INFO
	.align		4
.L_1297:
        /*0028*/ 	.byte	0x04, 0x17
        /*002a*/ 	.short	(.L_1299 - .L_1298)
.L_1298:
        /*002c*/ 	.word	0x00000000
        /*0030*/ 	.short	0x0000
        /*0032*/ 	.short	0x0000
        /*0034*/ 	.byte	0x00, 0xf0, 0x11, 0x00


	//----- nvinfo : EIATTR_SPARSE_MMA_MASK
	.align		4
.L_1299:
        /*0038*/ 	.byte	0x03, 0x50
        /*003a*/ 	.short	0x0000


	//----- nvinfo : EIATTR_MAXREG_COUNT
	.align		4
        /*003c*/ 	.byte	0x03, 0x1b
        /*003e*/ 	.short	0x00ff


	//----- nvinfo : EIATTR_MERCURY_ISA_VERSION
	.align		4
        /*0040*/ 	.byte	0x03, 0x5f
        /*0042*/ 	.short	0x0101


	//----- nvinfo : EIATTR_VRC_CTA_INIT_COUNT
	.align		4
        /*0044*/ 	.byte	0x02, 0x4a
	.zero		1
	.zero		1


	//----- nvinfo : EIATTR_EXIT_INSTR_OFFSETS
	.align		4
        /*0048*/ 	.byte	0x04, 0x1c
        /*004a*/ 	.short	(.L_1301 - .L_1300)


	//   ....[0]....
.L_1300:
        /*004c*/ 	.word	0x00000070


	//   ....[1]....
        /*0050*/ 	.word	0x00000280


	//----- nvinfo : EIATTR_MAX_THREADS
	.align		4
.L_1301:
        /*0054*/ 	.byte	0x04, 0x05
        /*0056*/ 	.short	(.L_1303 - .L_1302)
.L_1302:
        /*0058*/ 	.word	0x00000040
        /*005c*/ 	.word	0x00000001
        /*0060*/ 	.word	0x00000001


	//----- nvinfo : EIATTR_CRS_STACK_SIZE
	.align		4
.L_1303:
        /*0064*/ 	.byte	0x04, 0x1e
        /*0066*/ 	.short	(.L_1305 - .L_1304)
.L_1304:
        /*0068*/ 	.word	0x00000000


	//----- nvinfo : EIATTR_CBANK_PARAM_SIZE
	.align		4
.L_1305:
        /*006c*/ 	.byte	0x03, 0x19
        /*006e*/ 	.short	0x0038


	//----- nvinfo : EIATTR_PARAM_CBANK
	.align		4
        /*0070*/ 	.byte	0x04, 0x0a
        /*0072*/ 	.short	(.L_1307 - .L_1306)
	.align		4
.L_1306:
        /*0074*/ 	.word	index@(.nv.constant0._ZN50_GLOBAL__N__f31458b2_17_RangeFactories_cu_38772b0829elementwise_kernel_with_indexIiZZZN2at6native17logspace_cuda_outERKN3c106ScalarES6_ldRNS1_6TensorEENKUlvE_clEvENKUlvE3_clEvEUllE_EEvT_T0_PN15function_traitsISD_E11result_typeE)
        /*0078*/ 	.short	0x0380
        /*007a*/ 	.short	0x0038


	//----- nvinfo : EIATTR_SW_WAR
	.align		4
.L_1307:
        /*007c*/ 	.byte	0x04, 0x36
        /*007e*/ 	.short	(.L_1309 - .L_1308)
.L_1308:
        /*0080*/ 	.word	0x00000008
.L_1309:


//--------------------- .nv.info._ZN50_GLOBAL__N__f31458b2_17_RangeFactories_cu_38772b0829elementwise_kernel_with_indexIlZZZN2at6native17logspace_cuda_outERKN3c106ScalarES6_ldRNS1_6TensorEENKUlvE_clEvENKUlvE2_clEvEUllE_EEvT_T0_PN15function_traitsISD_E11result_typeE --------------------------
	.section	.nv.info._ZN50_GLOBAL__N__f31458b2_17_RangeFactories_cu_38772b0829elementwise_kernel_with_indexIlZZZN2at6native17logspace_cuda_outERKN3c106ScalarES6_ldRNS1_6TensorEENKUlvE_clEvENKUlvE2_clEvEUllE_EEvT_T0_PN15function_traitsISD_E11result_typeE,"",@"SHT_CUDA_INFO"
	.sectionflags	@""
	.align	4


	//----- nvinfo : EIATTR_CUDA_API_VERSION
	.align		4
        /*0000*/ 	.byte	0x04, 0x37
        /*0002*/ 	.short	(.L_1311 - .L_1310)
.L_1310:
        /*0004*/ 	.word	0x00000082


	//----- nvinfo : EIATTR_KPARAM_INFO
	.align		4
.L_1311:
        /*0008*/ 	.byte	0x04, 0x17
        /*000a*/ 	.short	(.L_1313 - .L_1312)
.L_1312:
        /*000c*/ 	.word	0x00000000
        /*0010*/ 	.short	0x0002
        /*0012*/ 	.short	0x0040
        /*0014*/ 	.byte	0x00, 0xf5, 0x21, 0x00


	//----- nvinfo : EIATTR_KPARAM_INFO
	.align		4
.L_1313:
        /*0018*/ 	.byte	0x04, 0x17
        /*001a*/ 	.short	(.L_1315 - .L_1314)
.L_1314:
        /*001c*/ 	.word	0x00000000
        /*0020*/ 	.short	0x0001
        /*0022*/ 	.short	0x0008
        /*0024*/ 	.byte	0x00, 0xf0, 0xe1, 0x00


	//----- nvinfo : EIATTR_KPARAM_INFO
	.align		4
.L_1315:
        /*0028*/ 	.byte	0x04, 0x17
        /*002a*/ 	.short	(.L_1317 - .L_1316)
.L_1316:
        /*002c*/ 	.word	0x00000000
        /*0030*/ 	.short	0x0000
        /*0032*/ 	.short	0x0000
        /*0034*/ 	.byte	0x00, 0xf0, 0x21, 0x00


	//----- nvinfo : EIATTR_SPARSE_MMA_MASK
	.align		4
.L_1317:
        /*0038*/ 	.byte	0x03, 0x50
        /*003a*/ 	.short	0x0000


	//----- nvinfo : EIATTR_MAXREG_COUNT
	.align		4
        /*003c*/ 	.byte	0x03, 0x1b
        /*003e*/ 	.short	0x00ff


	//----- nvinfo : EIATTR_MERCURY_ISA_VERSION
	.align		4
        /*0040*/ 	.byte	0x03, 0x5f
        /*0042*/ 	.short	0x0101


	//----- nvinfo : EIATTR_VRC_CTA_INIT_COUNT
	.align		4
        /*0044*/ 	.byte	0x02, 0x4a
	.zero		1
	.zero		1


	//----- nvinfo : EIATTR_EXIT_INSTR_OFFSETS
	.align		4
        /*0048*/ 	.byte	0x04, 0x1c
        /*004a*/ 	.short	(.L_1319 - .L_1318)


	//   ....[0]....
.L_1318:
        /*004c*/ 	.word	0x00000080


	//   ....[1]....
        /*0050*/ 	.word	0x000002a0


	//----- nvinfo : EIATTR_MAX_THREADS
	.align		4
.L_1319:
        /*0054*/ 	.byte	0x04, 0x05
        /*0056*/ 	.short	(.L_1321 - .L_1320)
.L_1320:
        /*0058*/ 	.word	0x00000040
        /*005c*/ 	.word	0x00000001
        /*0060*/ 	.word	0x00000001


	//----- nvinfo : EIATTR_CRS_STACK_SIZE
	.align		4
.L_1321:
        /*0064*/ 	.byte	0x04, 0x1e
        /*0066*/ 	.short	(.L_1323 - .L_1322)
.L_1322:
        /*0068*/ 	.word	0x00000000


	//----- nvinfo : EIATTR_CBANK_PARAM_SIZE
	.align		4
.L_1323:
        /*006c*/ 	.byte	0x03, 0x19
        /*006e*/ 	.short	0x0048


	//----- nvinfo : EIATTR_PARAM_CBANK
	.align		4
        /*0070*/ 	.byte	0x04, 0x0a
        /*0072*/ 	.short	(.L_1325 - .L_1324)
	.align		4
.L_1324:
        /*0074*/ 	.word	index@(.nv.constant0._ZN50_GLOBAL__N__f31458b2_17_RangeFactories_cu_38772b0829elementwise_kernel_with_indexIlZZZN2at6native17logspace_cuda_outERKN3c106ScalarES6_ldRNS1_6TensorEENKUlvE_clEvENKUlvE2_clEvEUllE_EEvT_T0_PN15function_traitsISD_E11result_typeE)
        /*0078*/ 	.short	0x0380
        /*007a*/ 	.short	0x0048


	//----- nvinfo : EIATTR_SW_WAR
	.align		4
.L_1325:
        /*007c*/ 	.byte	0x04, 0x36
        /*007e*/ 	.short	(.L_1327 - .L_1326)
.L_1326:
        /*0080*/ 	.word	0x00000008
.L_1327:


//--------------------- .nv.info._ZN50_GLOBAL__N__f31458b2_17_RangeFactories_cu_38772b0829elementwise_kernel_with_indexIiZZZN2at6native17logspace_cuda_outERKN3c106ScalarES6_ldRNS1_6TensorEENKUlvE_clEvENKUlvE2_clEvEUllE_EEvT_T0_PN15function_traitsISD_E11result_typeE --------------------------
	.section	.nv.info._ZN50_GLOBAL__N__f31458b2_17_RangeFactories_cu_38772b0829elementwise_kernel_with_indexIiZZZN2at6native17logspace_cuda_outERKN3c106ScalarES6_ldRNS1_6TensorEENKUlvE_clEvENKUlvE2_clEvEUllE_EEvT_T0_PN15function_traitsISD_E11result_typeE,"",@"SHT_CUDA_INFO"
	.sectionflags	@""
	.align	4


	//----- nvinfo : EIATTR_CUDA_API_VERSION
	.align		4
        /*0000*/ 	.byte	0x04, 0x37
        /*0002*/ 	.short	(.L_1329 - .L_1328)
.L_1328:
        /*0004*/ 	.word	0x00000082


	//----- nvinfo : EIATTR_KPARAM_INFO
	.align		4
.L_1329:
        /*0008*/ 	.byte	0x04, 0x17
        /*000a*/ 	.short	(.L_1331 - .L_1330)
.L_1330:
        /*000c*/ 	.word	0x00000000
        /*0010*/ 	.short	0x0002
        /*0012*/ 	.short	0x0040
        /*0014*/ 	.byte	0x00, 0xf5, 0x21, 0x00


	//----- nvinfo : EIATTR_KPARAM_INFO
	.align		4
.L_1331:
        /*0018*/ 	.byte	0x04, 0x17
        /*001a*/ 	.short	(.L_1333 - .L_1332)
.L_1332:
        /*001c*/ 	.word	0x00000000
        /*0020*/ 	.short	0x0001
        /*0022*/ 	.short	0x0008
        /*0024*/ 	.byte	0x00, 0xf0, 0xe1, 0x00


	//----- nvinfo : EIATTR_KPARAM_INFO
	.align		4
.L_1333:
        /*0028*/ 	.byte	0x04, 0x17
        /*002a*/ 	.short	(.L_1335 - .L_1334)
.L_1334:
        /*002c*/ 	.word	0x00000000
        /*0030*/ 	.short	0x0000
        /*0032*/ 	.short	0x0000
        /*0034*/ 	.byte	0x00, 0xf0, 0x11, 0x00


	//----- nvinfo : EIATTR_SPARSE_MMA_MASK
	.align		4
.L_1335:
        /*0038*/ 	.byte	0x03, 0x50
        /*003a*/ 	.short	0x0000


	//----- nvinfo : EIATTR_MAXREG_COUNT
	.align		4
        /*003c*/ 	.byte	0x03, 0x1b
        /*003e*/ 	.short	0x00ff


	//----- nvinfo : EIATTR_MERCURY_ISA_VERSION
	.align		4
        /*0040*/ 	.byte	0x03, 0x5f
        /*0042*/ 	.short	0x0101


	//----- nvinfo : EIATTR_VRC_CTA_INIT_COUNT
	.align		4
        /*0044*/ 	.byte	0x02, 0x4a
	.zero		1
	.zero		1


	//----- nvinfo : EIATTR_EXIT_INSTR_OFFSETS
	.align		4
        /*0048*/ 	.byte	0x04, 0x1c
        /*004a*/ 	.short	(.L_1337 - .L_1336)


	//   ....[0]....
.L_1336:
        /*004c*/ 	.word	0x00000070


	//   ....[1]....
        /*0050*/ 	.word	0x000002b0


	//----- nvinfo : EIATTR_MAX_THREADS
	.align		4
.L_1337:
        /*0054*/ 	.byte	0x04, 0x05
        /*0056*/ 	.short	(.L_1339 - .L_1338)
.L_1338:
        /*0058*/ 	.word	0x00000040
        /*005c*/ 	.word	0x00000001
        /*0060*/ 	.word	0x00000001


	//----- nvinfo : EIATTR_CRS_STACK_SIZE
	.align		4
.L_1339:
        /*0064*/ 	.byte	0x04, 0x1e
        /*0066*/ 	.short	(.L_1341 - .L_1340)
.L_1340:
        /*0068*/ 	.word	0x00000000


	//----- nvinfo : EIATTR_CBANK_PARAM_SIZE
	.align		4
.L_1341:
        /*006c*/ 	.byte	0x03, 0x19
        /*006e*/ 	.short	0x0048


	//----- nvinfo : EIATTR_PARAM_CBANK
	.align		4
        /*0070*/ 	.byte	0x04, 0x0a
        /*0072*/ 	.short	(.L_1343 - .L_1342)
	.align		4
.L_1342:
        /*0074*/ 	.word	index@(.nv.constant0._ZN50_GLOBAL__N__f31458b2_17_RangeFactories_cu_38772b0829elementwise_kernel_with_indexIiZZZN2at6native17logspace_cuda_outERKN3c106ScalarES6_ldRNS1_6TensorEENKUlvE_clEvENKUlvE2_clEvEUllE_EEvT_T0_PN15function_traitsISD_E11result_typeE)
        /*0078*/ 	.short	0x0380
        /*007a*/ 	.short	0x0048


	//----- nvinfo : EIATTR_SW_WAR
	.align		4
.L_1343:
        /*007c*/ 	.byte	0x04, 0x36
        /*007e*/ 	.short	(.L_1345 - .L_1344)
.L_1344:
        /*0080*/ 	.word	0x00000008
.L_1345:


//--------------------- .nv.info._ZN50_GLOBAL__N__f31458b2_17_RangeFactories_cu_38772b0829elementwise_kernel_with_indexIlZZZN2at6native17logspace_cuda_outERKN3c106ScalarES6_ldRNS1_6TensorEENKUlvE_clEvENKUlvE1_clEvEUllE_EEvT_T0_PN15function_traitsISD_E11result_typeE --------------------------
	.section	.nv.info._ZN50_GLOBAL__N__f31458b2_17_RangeFactories_cu_38772b0829elementwise_kernel_with_indexIlZZZN2at6native17logspace_cuda_outERKN3c106ScalarES6_ldRNS1_6TensorEENKUlvE_clEvENKUlvE1_clEvEUllE_EEvT_T0_PN15function_traitsISD_E11result_typeE,"",@"SHT_CUDA_INFO"
	.sectionflags	@""
	.align	4


	//----- nvinfo : EIATTR_CUDA_API_VERSION
	.align		4
        /*0000*/ 	.byte	0x04, 0x37
        /*0002*/ 	.short	(.L_1347 - .L_1346)
.L_1346:
        /*0004*/ 	.word	0x00000082


	//----- nvinfo : EIATTR_KPARAM_INFO
	.align		4
.L_1347:
        /*0008*/ 	.byte	0x04, 0x17
        /*000a*/ 	.short	(.L_1349 - .L_1348)
.L_1348:
        /*000c*/ 	.word	0x00000000
        /*0010*/ 	.short	0x0002
        /*0012*/ 	.short	0x0038
        /*0014*/ 	.byte	0x00, 0xf5, 0x21, 0x00


	//----- nvinfo : EIATTR_KPARAM_INFO
	.align		4
.L_1349:
        /*0018*/ 	.byte	0x04, 0x17
        /*001a*/ 	.short	(.L_1351 - .L_1350)
.L_1350:
        /*001c*/ 	.word	0x00000000
        /*0020*/ 	.short	0x0001
        /*0022*/ 	.short	0x0008
        /*0024*/ 	.byte	0x00, 0xf0, 0xc1, 0x00


	//----- nvinfo : EIATTR_KPARAM_INFO
	.align		4
.L_1351:
        /*0028*/ 	.byte	0x04, 0x17
        /*002a*/ 	.short	(.L_1353 - .L_1352)
.L_1352:
        /*002c*/ 	.word	0x00000000
        /*0030*/ 	.short	0x0000
        /*0032*/ 	.short	0x0000
        /*0034*/ 	.byte	0x00, 0xf0, 0x21, 0x00


	//----- nvinfo : EIATTR_SPARSE_MMA_MASK
	.align		4
.L_1353:
        /*0038*/ 	.byte	0x03, 0x50
        /*003a*/ 	.short	0x0000


	//----- nvinfo : EIATTR_MAXREG_COUNT
	.align		4
        /*003c*/ 	.byte	0x03, 0x1b
        /*003e*/ 	.short	0x00ff


	//----- nvinfo : EIATTR_MERCURY_ISA_VERSION
	.align		4
        /*0040*/ 	.byte	0x03, 0x5f
        /*0042*/ 	.short	0x0101


	//----- nvinfo : EIATTR_VRC_CTA_INIT_COUNT
	.align		4
        /*0044*/ 	.byte	0x02, 0x4a
	.zero		1
	.zero		1


	//----- nvinfo : EIATTR_EXIT_INSTR_OFFSETS
	.align		4
        /*0048*/ 	.byte	0x04, 0x1c
        /*004a*/ 	.short	(.L_1355 - .L_1354)


	//   ....[0]....
.L_1354:
        /*004c*/ 	.word	0x00000080


	//   ....[1]....
        /*0050*/ 	.word	0x00000270


	//----- nvinfo : EIATTR_MAX_THREADS
	.align		4
.L_1355:
        /*0054*/ 	.byte	0x04, 0x05
        /*0056*/ 	.short	(.L_1357 - .L_1356)
.L_1356:
        /*0058*/ 	.word	0x00000040
        /*005c*/ 	.word	0x00000001
        /*0060*/ 	.word	0x00000001


	//----- nvinfo : EIATTR_CRS_STACK_SIZE
	.align		4
.L_1357:
        /*0064*/ 	.byte	0x04, 0x1e
        /*0066*/ 	.short	(.L_1359 - .L_1358)
.L_1358:
        /*0068*/ 	.word	0x00000000


	//----- nvinfo : EIATTR_CBANK_PARAM_SIZE
	.align		4
.L_1359:
        /*006c*/ 	.byte	0x03, 0x19
        /*006e*/ 	.short	0x0040


	//----- nvinfo : EIATTR_PARAM_CBANK
	.align		4
        /*0070*/ 	.byte	0x04, 0x0a
        /*0072*/ 	.short	(.L_1361 - .L_1360)
	.align		4
.L_1360:
        /*0074*/ 	.word	index@(.nv.constant0._ZN50_GLOBAL__N__f31458b2_17_RangeFactories_cu_38772b0829elementwise_kernel_with_indexIlZZZN2at6native17logspace_cuda_outERKN3c106ScalarES6_ldRNS1_6TensorEENKUlvE_clEvENKUlvE1_clEvEUllE_EEvT_T0_PN15function_traitsISD_E11result_typeE)
        /*0078*/ 	.short	0x0380
        /*007a*/ 	.short	0x0040


	//----- nvinfo : EIATTR_SW_WAR
	.align		4
.L_1361:
        /*007c*/ 	.byte	0x04, 0x36
        /*007e*/ 	.short	(.L_1363 - .L_1362)
.L_1362:
        /*0080*/ 	.word	0x00000008
.L_1363:


//--------------------- .nv.info._ZN50_GLOBAL__N__f31458b2_17_RangeFactories_cu_38772b0829elementwise_kernel_with_indexIiZZZN2at6native17logspace_cuda_outERKN3c106ScalarES6_ldRNS1_6TensorEENKUlvE_clEvENKUlvE1_clEvEUllE_EEvT_T0_PN15function_traitsISD_E11result_typeE --------------------------
	.section	.nv.info._ZN50_GLOBAL__N__f31458b2_17_RangeFactories_cu_38772b0829elementwise_kernel_with_indexIiZZZN2at6native17logspace_cuda_outERKN3c106ScalarES6_ldRNS1_6TensorEENKUlvE_clEvENKUlvE1_clEvEUllE_EEvT_T0_PN15function_traitsISD_E11result_typeE,"",@"SHT_CUDA_INFO"
	.sectionflags	@""
	.align	4


	//----- nvinfo : EIATTR_CUDA_API_VERSION
	.align		4
        /*0000*/ 	.byte	0x04, 0x37
        /*0002*/ 	.short	(.L_1365 - .L_1364)
.L_1364:
        /*0004*/ 	.word	0x00000082


	//----- nvinfo : EIATTR_KPARAM_INFO
	.align		4
.L_1365:
        /*0008*/ 	.byte	0x04, 0x17
        /*000a*/ 	.short	(.L_1367 - .L_1366)
.L_1366:
        /*000c*/ 	.word	0x00000000
        /*0010*/ 	.short	0x0002
        /*0012*/ 	.short	0x0038
        /*0014*/ 	.byte	0x00, 0xf5, 0x21, 0x00


	//----- nvinfo : EIATTR_KPARAM_INFO
	.align		4
.L_1367:
        /*0018*/ 	.byte	0x04, 0x17
        /*001a*/ 	.short	(.L_1369 - .L_1368)
.L_1368:
        /*001c*/ 	.word	0x00000000
        /*0020*/ 	.short	0x0001
        /*0022*/ 	.short	0x0008
        /*0024*/ 	.byte	0x00, 0xf0, 0xc1, 0x00


	//----- nvinfo : EIATTR_KPARAM_INFO
	.align		4
.L_1369:
        /*0028*/ 	.byte	0x04, 0x17
        /*002a*/ 	.short	(.L_1371 - .L_1370)
.L_1370:
        /*002c*/ 	.word	0x00000000
        /*0030*/ 	.short	0x0000
        /*0032*/ 	.short	0x0000
        /*0034*/ 	.byte	0x00, 0xf0, 0x11, 0x00


	//----- nvinfo : EIATTR_SPARSE_MMA_MASK
	.align		4
.L_1371:
        /*0038*/ 	.byte	0x03, 0x50
        /*003a*/ 	.short	0x0000


	//----- nvinfo : EIATTR_MAXREG_COUNT
	.align		4
        /*003c*/ 	.byte	0x03, 0x1b
        /*003e*/ 	.short	0x00ff


	//----- nvinfo : EIATTR_MERCURY_ISA_VERSION
	.align		4
        /*0040*/ 	.byte	0x03, 0x5f
        /*0042*/ 	.short	0x0101


	//----- nvinfo : EIATTR_VRC_CTA_INIT_COUNT
	.align		4
        /*0044*/ 	.byte	0x02, 0x4a
	.zero		1
	.zero		1


	//----- nvinfo : EIATTR_EXIT_INSTR_OFFSETS
	.align		4
        /*0048*/ 	.byte	0x04, 0x1c
        /*004a*/ 	.short	(.L_1373 - .L_1372)


	//   ....[0]....
.L_1372:
        /*004c*/ 	.word	0x00000070


	//   ....[1]....
        /*0050*/ 	.word	0x00000280


	//----- nvinfo : EIATTR_MAX_THREADS
	.align		4
.L_1373:
        /*0054*/ 	.byte	0x04, 0x05
        /*0056*/ 	.short	(.L_1375 - .L_1374)
.L_1374:
        /*0058*/ 	.word	0x00000040
        /*005c*/ 	.word	0x00000001
        /*0060*/ 	.word	0x00000001


	//----- nvinfo : EIATTR_CRS_STACK_SIZE
	.align		4
.L_1375:
        /*0064*/ 	.byte	0x04, 0x1e
        /*0066*/ 	.short	(.L_1377 - .L_1376)
.L_1376:
        /*0068*/ 	.word	0x00000000


	//----- nvinfo : EIATTR_CBANK_PARAM_SIZE
	.align		4
.L_1377:
        /*006c*/ 	.byte	0x03, 0x19
        /*006e*/ 	.short	0x0040


	//----- nvinfo : EIATTR_PARAM_CBANK
	.align		4
        /*0070*/ 	.byte	0x04, 0x0a
        /*0072*/ 	.short	(.L_1379 - .L_1378)
	.align		4
.L_1378:
        /*0074*/ 	.word	index@(.nv.constant0._ZN50_GLOBAL__N__f31458b2_17_RangeFactories_cu_38772b0829elementwise_kernel_with_indexIiZZZN2at6native17logspace_cuda_outERKN3c106ScalarES6_ldRNS1_6TensorEENKUlvE_clEvENKUlvE1_clEvEUllE_EEvT_T0_PN15function_traitsISD_E11result_typeE)
        /*0078*/ 	.short	0x0380
        /*007a*/ 	.short	0x0040


	//----- nvinfo : EIATTR_SW_WAR
	.align		4
.L_1379:
        /*007c*/ 	.byte	0x04, 0x36
        /*007e*/ 	.short	(.L_1381 - .L_1380)
.L_1380:
        /*0080*/ 	.word	0x00000008
.L_1381:


//--------------------- .nv.info._ZN50_GLOBAL__N__f31458b2_17_RangeFactories_cu_38772b0829elementwise_kernel_with_indexIlZZZN2at6native17logspace_cuda_outERKN3c106ScalarES6_ldRNS1_6TensorEENKUlvE_clEvENKUlvE0_clEvEUllE_EEvT_T0_PN15function_traitsISD_E11result_typeE --------------------------
	.section	.nv.info._ZN50_GLOBAL__N__f31458b2_17_RangeFactories_cu_38772b0829elementwise_kernel_with_indexIlZZZN2at6native17logspace_cuda_outERKN3c106ScalarES6_ldRNS1_6TensorEENKUlvE_clEvENKUlvE0_clEvEUllE_EEvT_T0_PN15function_traitsISD_E11result_typeE,"",@"SHT_CUDA_INFO"
	.sectionflags	@""
	.align	4


	//----- nvinfo : EIATTR_CUDA_API_VERSION
	.align		4
        /*0000*/ 	.byte	0x04, 0x37
        /*0002*/ 	.short	(.L_1383 - .L_1382)
.L_1382:
        /*0004*/ 	.word	0x00000082


	//----- nvinfo : EIATTR_KPARAM_INFO
	.align		4
.L_1383:
        /*0008*/ 	.byte	0x04, 0x17
        /*000a*/ 	.short	(.L_1385 - .L_1384)
.L_1384:
        /*000c*/ 	.word	0x00000000
        /*0010*/ 	.short	0x0002
        /*0012*/ 	.short	0x0030
        /*0014*/ 	.byte	0x00, 0xf5, 0x21, 0x00


	//----- nvinfo : EIATTR_KPARAM_INFO
	.align		4
.L_1385:
        /*0018*/ 	.byte	0x04, 0x17
        /*001a*/ 	.short	(.L_1387 - .L_1386)
.L_1386:
        /*001c*/ 	.word	0x00000000
        /*0020*/ 	.short	0x0001
        /*0022*/ 	.short	0x0008
        /*0024*/ 	.byte	0x00, 0xf0, 0xa1, 0x00


	//----- nvinfo : EIATTR_KPARAM_INFO
	.align		4
.L_1387:
        /*0028*/ 	.byte	0x04, 0x17
        /*002a*/ 	.short	(.L_1389 - .L_1388)
.L_1388:
        /*002c*/ 	.word	0x00000000
        /*0030*/ 	.short	0x0000
        /*0032*/ 	.short	0x0000
        /*0034*/ 	.byte	0x00, 0xf0, 0x21, 0x00


	//----- nvinfo : EIATTR_SPARSE_MMA_MASK
	.align		4
.L_1389:
        /*0038*/ 	.byte	0x03, 0x50
        /*003a*/ 	.short	0x0000


	//----- nvinfo : EIATTR_MAXREG_COUNT
	.align		4
        /*003c*/ 	.byte	0x03, 0x1b
        /*003e*/ 	.short	0x00ff


	//----- nvinfo : EIATTR_MERCURY_ISA_VERSION
	.align		4
        /*0040*/ 	.byte	0x03, 0x5f
        /*0042*/ 	.short	0x0101


	//----- nvinfo : EIATTR_VRC_CTA_INIT_COUNT
	.align		4
        /*0044*/ 	.byte	0x02, 0x4a
	.zero		1
	.zero		1


	//----- nvinfo : EIATTR_EXIT_INSTR_OFFSETS
	.align		4
        /*0048*/ 	.byte	0x04, 0x1c
        /*004a*/ 	.short	(.L_1391 - .L_1390)


	//   ....[0]....
.L_1390:
        /*004c*/ 	.word	0x00000080


	//   ....[1]....
        /*0050*/ 	.word	0x00000270


	//----- nvinfo : EIATTR_MAX_THREADS
	.align		4
.L_1391:
        /*0054*/ 	.byte	0x04, 0x05
        /*0056*/ 	.short	(.L_1393 - .L_1392)
.L_1392:
        /*0058*/ 	.word	0x00000040
        /*005c*/ 	.word	0x00000001
        /*0060*/ 	.word	0x00000001


	//----- nvinfo : EIATTR_CRS_STACK_SIZE
	.align		4
.L_1393:
        /*0064*/ 	.byte	0x04, 0x1e
        /*0066*/ 	.short	(.L_1395 - .L_1394)
.L_1394:
        /*0068*/ 	.word	0x00000000


	//----- nvinfo : EIATTR_CBANK_PARAM_SIZE
	.align		4
.L_1395:
        /*006c*/ 	.byte	0x03, 0x19
        /*006e*/ 	.short	0x0038


	//----- nvinfo : EIATTR_PARAM_CBANK
	.align		4
        /*0070*/ 	.byte	0x04, 0x0a
        /*0072*/ 	.short	(.L_1397 - .L_1396)
	.align		4
.L_1396:
        /*0074*/ 	.word	index@(.nv.constant0._ZN50_GLOBAL__N__f31458b2_17_RangeFactories_cu_38772b0829elementwise_kernel_with_indexIlZZZN2at6native17logspace_cuda_outERKN3c106ScalarES6_ldRNS1_6TensorEENKUlvE_clEvENKUlvE0_clEvEUllE_EEvT_T0_PN15function_traitsISD_E11result_typeE)
        /*0078*/ 	.short	0x0380
        /*007a*/ 	.short	0x0038


	//----- nvinfo : EIATTR_SW_WAR
	.align		4
.L_1397:
        /*007c*/ 	.byte	0x04, 0x36
        /*007e*/ 	.short	(.L_1399 - .L_1398)
.L_1398:
        /*0080*/ 	.word	0x00000008
.L_1399:


//--------------------- .nv.info._ZN50_GLOBAL__N__f31458b2_17_RangeFactories_cu_38772b0829elementwise_kernel_with_indexIiZZZN2at6native17logspace_cuda_outERKN3c106ScalarES6_ldRNS1_6TensorEENKUlvE_clEvENKUlvE0_clEvEUllE_EEvT_T0_PN15function_traitsISD_E11result_typeE --------------------------
	.section	.nv.info._ZN50_GLOBAL__N__f31458b2_17_RangeFactories_cu_38772b0829elementwise_kernel_with_indexIiZZZN2at6native17logspace_cuda_outERKN3c106ScalarES6_ldRNS1_6TensorEENKUlvE_clEvENKUlvE0_clEvEUllE_EEvT_T0_PN15function_traitsISD_E11result_typeE,"",@"SHT_CUDA_INFO"
	.sectionflags	@""
	.align	4


	//----- nvinfo : EIATTR_CUDA_API_VERSION
	.align		4
        /*0000*/ 	.byte	0x04, 0x37
        /*0002*/ 	.short	(.L_1401 - .L_1400)
.L_1400:
        /*0004*/ 	.word	0x00000082


	//----- nvinfo : EIATTR_KPARAM_INFO
	.align		4
.L_1401:
        /*0008*/ 	.byte	0x04, 0x17
        /*000a*/ 	.short	(.L_1403 - .L_1402)
.L_1402:
        /*000c*/ 	.word	0x00000000
        /*0010*/ 	.short	0x0002
        /*0012*/ 	.short	0x0030
        /*0014*/ 	.byte	0x00, 0xf5, 0x21, 0x00


	//----- nvinfo : EIATTR_KPARAM_INFO
	.align		4
.L_1403:
        /*0018*/ 	.byte	0x04, 0x17
        /*001a*/ 	.short	(.L_1405 - .L_1404)
.L_1404:
        /*001c*/ 	.word	0x00000000
        /*0020*/ 	.short	0x0001
        /*0022*/ 	.short	0x0008
        /*0024*/ 	.byte	0x00, 0xf0, 0xa1, 0x00


	//----- nvinfo : EIATTR_KPARAM_INFO
	.align		4
.L_1405:
        /*0028*/ 	.byte	0x04, 0x17
        /*002a*/ 	.short	(.L_1407 - .L_1406)
.L_1406:
        /*002c*/ 	.word	0x00000000
        /*0030*/ 	.short	0x0000
        /*0032*/ 	.short	0x0000
        /*0034*/ 	.byte	0x00, 0xf0, 0x11, 0x00


	//----- nvinfo : EIATTR_SPARSE_MMA_MASK
	.align		4
.L_1407:
        /*0038*/ 	.byte	0x03, 0x50
        /*003a*/ 	.short	0x0000


	//----- nvinfo : EIATTR_MAXREG_COUNT
	.align		4
        /*003c*/ 	.byte	0x03, 0x1b
        /*003e*/ 	.short	0x00ff


	//----- nvinfo : EIATTR_MERCURY_ISA_VERSION
	.align		4
        /*0040*/ 	.byte	0x03, 0x5f
        /*0042*/ 	.short	0x0101


	//----- nvinfo : EIATTR_VRC_CTA_INIT_COUNT
	.align		4
        /*0044*/ 	.byte	0x02, 0x4a
	.zero		1
	.zero		1


	//----- nvinfo : EIATTR_EXIT_INSTR_OFFSETS
	.align		4
        /*0048*/ 	.byte	0x04, 0x1c
        /*004a*/ 	.short	(.L_1409 - .L_1408)


	//   ....[0]....
.L_1408:
        /*004c*/ 	.word	0x00000070


	//   ....[1]....
        /*0050*/ 	.word	0x00000280


	//----- nvinfo : EIATTR_MAX_THREADS
	.align		4
.L_1409:
        /*0054*/ 	.byte	0x04, 0x05
        /*0056*/ 	.short	(.L_1411 - .L_1410)
.L_1410:
        /*0058*/ 	.word	0x00000040
        /*005c*/ 	.word	0x00000001
        /*0060*/ 	.word	0x00000001


	//----- nvinfo : EIATTR_CRS_STACK_SIZE
	.align		4
.L_1411:
        /*0064*/ 	.byte	0x04, 0x1e
        /*0066*/ 	.short	(.L_1413 - .L_1412)
.L_1412:
        /*0068*/ 	.word	0x00000000


	//----- nvinfo : EIATTR_CBANK_PARAM_SIZE
	.align		4
.L_1413:
        /*006c*/ 	.byte	0x03, 0x19
        /*006e*/ 	.short	0x0038


	//----- nvinfo : EIATTR_PARAM_CBANK
	.align		4
        /*0070*/ 	.byte	0x04, 0x0a
        /*0072*/ 	.short	(.L_1415 - .L_1414)
	.align		4
.L_1414:
        /*0074*/ 	.word	index@(.nv.constant0._ZN50_GLOBAL__N__f31458b2_17_RangeFactories_cu_38772b0829elementwise_kernel_with_indexIiZZZN2at6native17logspace_cuda_outERKN3c106ScalarES6_ldRNS1_6TensorEENKUlvE_clEvENKUlvE0_clEvEUllE_EEvT_T0_PN15function_traitsISD_E11result_typeE)
        /*0078*/ 	.short	0x0380
        /*007a*/ 	.short	0x0038


	//----- nvinfo : EIATTR_SW_WAR
	.align		4
.L_1415:
        /*007c*/ 	.byte	0x04, 0x36
        /*007e*/ 	.short	(.L_1417 - .L_1416)
.L_1416:
        /*0080*/ 	.word	0x00000008
.L_1417:


//--------------------- .nv.info._ZN50_GLOBAL__N__f31458b2_17_RangeFactories_cu_38772b0829elementwise_kernel_with_indexIlZZZN2at6native17logspace_cuda_outERKN3c106ScalarES6_ldRNS1_6TensorEENKUlvE_clEvENKUlvE_clEvEUllE_EEvT_T0_PN15function_traitsISD_E11result_typeE --------------------------
	.section	.nv.info._ZN50_GLOBAL__N__f31458b2_17_RangeFactories_cu_38772b0829elementwise_kernel_with_indexIlZZZN2at6native17logspace_cuda_outERKN3c106ScalarES6_ldRNS1_6TensorEENKUlvE_clEvENKUlvE_clEvEUllE_EEvT_T0_PN15function_traitsISD_E11result_typeE,"",@"SHT_CUDA_INFO"
	.sectionflags	@""
	.align	4


	//----- nvinfo : EIATTR_CUDA_API_VERSION
	.align		4
        /*0000*/ 	.byte	0x04, 0x37
        /*0002*/ 	.short	(.L_1419 - .L_1418)
.L_1418:
        /*0004*/ 	.word	0x00000082


	//----- nvinfo : EIATTR_KPARAM_INFO
	.align		4
.L_1419:
        /*0008*/ 	.byte	0x04, 0x17
        /*000a*/ 	.short	(.L_1421 - .L_1420)
.L_1420:
        /*000c*/ 	.word	0x00000000
        /*0010*/ 	.short	0x0002
        /*0012*/ 	.short	0x0030
        /*0014*/ 	.byte	0x00, 0xf5, 0x21, 0x00


	//----- nvinfo : EIATTR_KPARAM_INFO
	.align		4
.L_1421:
        /*0018*/ 	.byte	0x04, 0x17
        /*001a*/ 	.short	(.L_1423 - .L_1422)
.L_1422:
        /*001c*/ 	.word	0x00000000
        /*0020*/ 	.short	0x0001
        /*0022*/ 	.short	0x0008
        /*0024*/ 	.byte	0x00, 0xf0, 0xa1, 0x00


	//----- nvinfo : EIATTR_KPARAM_INFO
	.align		4
.L_1423:
        /*0028*/ 	.byte	0x04, 0x17
        /*002a*/ 	.short	(.L_1425 - .L_1424)
.L_1424:
        /*002c*/ 	.word	0x00000000
        /*0030*/ 	.short	0x0000
        /*0032*/ 	.short	0x0000
        /*0034*/ 	.byte	0x00, 0xf0, 0x21, 0x00


	//----- nvinfo : EIATTR_SPARSE_MMA_MASK
	.align		4
.L_1425:
        /*0038*/ 	.byte	0x03, 0x50
        /*003a*/ 	.short	0x0000


	//----- nvinfo : EIATTR_MAXREG_COUNT
	.align		4
        /*003c*/ 	.byte	0x03, 0x1b
        /*003e*/ 	.short	0x00ff


	//----- nvinfo : EIATTR_MERCURY_ISA_VERSION
	.align		4
        /*0040*/ 	.byte	0x03, 0x5f
        /*0042*/ 	.short	0x0101


	//----- nvinfo : EIATTR_VRC_CTA_INIT_COUNT
	.align		4
        /*0044*/ 	.byte	0x02, 0x4a
	.zero		1
	.zero		1


	//----- nvinfo : EIATTR_EXIT_INSTR_OFFSETS
	.align		4
        /*0048*/ 	.byte	0x04, 0x1c
        /*004a*/ 	.short	(.L_1427 - .L_1426)


	//   ....[0]....
.L_1426:
        /*004c*/ 	.word	0x00000080


	//   ....[1]....
        /*0050*/ 	.word	0x00000270


	//----- nvinfo : EIATTR_MAX_THREADS
	.align		4
.L_1427:
        /*0054*/ 	.byte	0x04, 0x05
        /*0056*/ 	.short	(.L_1429 - .L_1428)
.L_1428:
        /*0058*/ 	.word	0x00000040
        /*005c*/ 	.word	0x00000001
        /*0060*/ 	.word	0x00000001


	//----- nvinfo : EIATTR_CRS_STACK_SIZE
	.align		4
.L_1429:
        /*0064*/ 	.byte	0x04, 0x1e
        /*0066*/ 	.short	(.L_1431 - .L_1430)
.L_1430:
        /*0068*/ 	.word	0x00000000


	//----- nvinfo : EIATTR_CBANK_PARAM_SIZE
	.align		4
.L_1431:
        /*006c*/ 	.byte	0x03, 0x19
        /*006e*/ 	.short	0x0038


	//----- nvinfo : EIATTR_PARAM_CBANK
	.align		4
        /*0070*/ 	.byte	0x04, 0x0a
        /*0072*/ 	.short	(.L_1433 - .L_1432)
	.align		4
.L_1432:
        /*0074*/ 	.word	index@(.nv.constant0._ZN50_GLOBAL__N__f31458b2_17_RangeFactories_cu_38772b0829elementwise_kernel_with_indexIlZZZN2at6native17logspace_cuda_outERKN3c106ScalarES6_ldRNS1_6TensorEENKUlvE_clEvENKUlvE_clEvEUllE_EEvT_T0_PN15function_traitsISD_E11result_typeE)
        /*0078*/ 	.short	0x0380
        /*007a*/ 	.short	0x0038


	//----- nvinfo : EIATTR_SW_WAR
	.align		4
.L_1433:
        /*007c*/ 	.byte	0x04, 0x36
        /*007e*/ 	.short	(.L_1435 - .L_1434)
.L_1434:
        /*0080*/ 	.word	0x00000008
.L_1435:


//--------------------- .nv.info._ZN50_GLOBAL__N__f31458b2_17_RangeFactories_cu_38772b0829elementwise_kernel_with_indexIiZZZN2at6native17logspace_cuda_outERKN3c106ScalarES6_ldRNS1_6TensorEENKUlvE_clEvENKUlvE_clEvEUllE_EEvT_T0_PN15function_traitsISD_E11result_typeE --------------------------
	.section	.nv.info._ZN50_GLOBAL__N__f31458b2_17_RangeFactories_cu_38772b0829elementwise_kernel_with_indexIiZZZN2at6native17logspace_cuda_outERKN3c106ScalarES6_ldRNS1_6TensorEENKUlvE_clEvENKUlvE_clEvEUllE_EEvT_T0_PN15function_traitsISD_E11result_typeE,"",@"SHT_CUDA_INFO"
	.sectionflags	@""
	.align	4


	//----- nvinfo : EIATTR_CUDA_API_VERSION
	.align		4
        /*0000*/ 	.byte	0x04, 0x37
        /*0002*/ 	.short	(.L_1437 - .L_1436)
.L_1436:
        /*0004*/ 	.word	0x00000082


	//----- nvinfo : EIATTR_KPARAM_INFO
	.align		4
.L_1437:
        /*0008*/ 	.byte	0x04, 0x17
        /*000a*/ 	.short	(.L_1439 - .L_1438)
.L_1438:
        /*000c*/ 	.word	0x00000000
        /*0010*/ 	.short	0x0002
        /*0012*/ 	.short	0x0030
        /*0014*/ 	.byte	0x00, 0xf5, 0x21, 0x00


	//----- nvinfo : EIATTR_KPARAM_INFO
	.align		4
.L_1439:
        /*0018*/ 	.byte	0x04, 0x17
        /*001a*/ 	.short	(.L_1441 - .L_1440)
.L_1440:
        /*001c*/ 	.word	0x00000000
        /*0020*/ 	.short	0x0001
        /*0022*/ 	.short	0x0008
        /*0024*/ 	.byte	0x00, 0xf0, 0xa1, 0x00


	//----- nvinfo : EIATTR_KPARAM_INFO
	.align		4
.L_1441:
        /*0028*/ 	.byte	0x04, 0x17
        /*002a*/ 	.short	(.L_1443 - .L_1442)
.L_1442:
        /*002c*/ 	.word	0x00000000
        /*0030*/ 	.short	0x0000
        /*0032*/ 	.short	0x0000
        /*0034*/ 	.byte	0x00, 0xf0, 0x11, 0x00


	//----- nvinfo : EIATTR_SPARSE_MMA_MASK
	.align		4
.L_1443:
        /*0038*/ 	.byte	0x03, 0x50
        /*003a*/ 	.short	0x0000


	//----- nvinfo : EIATTR_MAXREG_COUNT
	.align		4
        /*003c*/ 	.byte	0x03, 0x1b
        /*003e*/ 	.short	0x00ff


	//----- nvinfo : EIATTR_MERCURY_ISA_VERSION
	.align		4
        /*0040*/ 	.byte	0x03, 0x5f
        /*0042*/ 	.short	0x0101


	//----- nvinfo : EIATTR_VRC_CTA_INIT_COUNT
	.align		4
        /*0044*/ 	.byte	0x02, 0x4a
	.zero		1
	.zero		1


	//----- nvinfo : EIATTR_EXIT_INSTR_OFFSETS
	.align		4
        /*0048*/ 	.byte	0x04, 0x1c
        /*004a*/ 	.short	(.L_1445 - .L_1444)


	//   ....[0]....
.L_1444:
        /*004c*/ 	.word	0x00000070


	//   ....[1]....
        /*0050*/ 	.word	0x00000280


	//----- nvinfo : EIATTR_MAX_THREADS
	.align		4
.L_1445:
        /*0054*/ 	.byte	0x04, 0x05
        /*0056*/ 	.short	(.L_1447 - .L_1446)
.L_1446:
        /*0058*/ 	.word	0x00000040
        /*005c*/ 	.word	0x00000001
        /*0060*/ 	.word	0x00000001


	//----- nvinfo : EIATTR_CRS_STACK_SIZE
	.align		4
.L_1447:
        /*0064*/ 	.byte	0x04, 0x1e
        /*0066*/ 	.short	(.L_1449 - .L_1448)
.L_1448:
        /*0068*/ 	.word	0x00000000


	//----- nvinfo : EIATTR_CBANK_PARAM_SIZE
	.align		4
.L_1449:
        /*006c*/ 	.byte	0x03, 0x19
        /*006e*/ 	.short	0x0038


	//----- nvinfo : EIATTR_PARAM_CBANK
	.align		4
        /*0070*/ 	.byte	0x04, 0x0a
        /*0072*/ 	.short	(.L_1451 - .L_1450)
	.align		4
.L_1450:
        /*0074*/ 	.word	index@(.nv.constant0._ZN50_GLOBAL__N__f31458b2_17_RangeFactories_cu_38772b0829elementwise_kernel_with_indexIiZZZN2at6native17logspace_cuda_outERKN3c106ScalarES6_ldRNS1_6TensorEENKUlvE_clEvENKUlvE_clEvEUllE_EEvT_T0_PN15function_traitsISD_E11result_typeE)
        /*0078*/ 	.short	0x0380
        /*007a*/ 	.short	0x0038


	//----- nvinfo : EIATTR_SW_WAR
	.align		4
.L_1451:
        /*007c*/ 	.byte	0x04, 0x36
        /*007e*/ 	.short	(.L_1453 - .L_1452)
.L_1452:
        /*0080*/ 	.word	0x00000008
.L_1453:


//--------------------- .nv.info._ZN50_GLOBAL__N__f31458b2_17_RangeFactories_cu_38772b0829elementwise_kernel_with_indexIlZZZN2at6native17linspace_cuda_outERKN3c106ScalarES6_lRNS1_6TensorEENKUlvE0_clEvENKUlvE4_clEvEUllE_EEvT_T0_PN15function_traitsISD_E11result_typeE --------------------------
	.section	.nv.info._ZN50_GLOBAL__N__f31458b2_17_RangeFactories_cu_38772b0829elementwise_kernel_with_indexIlZZZN2at6native17linspace_cuda_outERKN3c106ScalarES6_lRNS1_6TensorEENKUlvE0_clEvENKUlvE4_clEvEUllE_EEvT_T0_PN15function_traitsISD_E11result_typeE,"",@"SHT_CUDA_INFO"
	.sectionflags	@""
	.align	4


	//----- nvinfo : EIATTR_CUDA_API_VERSION
	.align		4
        /*0000*/ 	.byte	0x04, 0x37
        /*0002*/ 	.short	(.L_1455 - .L_1454)
.L_1454:
        /*0004*/ 	.word	0x00000082


	//----- nvinfo : EIATTR_KPARAM_INFO
	.align		4
.L_1455:
        /*0008*/ 	.byte	0x04, 0x17
        /*000a*/ 	.short	(.L_1457 - .L_1456)
.L_1456:
        /*000c*/ 	.word	0x00000000
        /*0010*/ 	.short	0x0002
        /*0012*/ 	.short	0x0030
        /*0014*/ 	.byte	0x00, 0xf5, 0x21, 0x00


	//----- nvinfo : EIATTR_KPARAM_INFO
	.align		4
.L_1457:
        /*0018*/ 	.byte	0x04, 0x17
        /*001a*/ 	.short	(.L_1459 - .L_1458)
.L_1458:
        /*001c*/ 	.word	0x00000000
        /*0020*/ 	.short	0x0001
        /*0022*/ 	.short	0x0008
        /*0024*/ 	.byte	0x00, 0xf0, 0xa1, 0x00


	//----- nvinfo : EIATTR_KPARAM_INFO
	.align		4
.L_1459:
        /*0028*/ 	.byte	0x04, 0x17
        /*002a*/ 	.short	(.L_1461 - .L_1460)
.L_1460:
        /*002c*/ 	.word	0x00000000
        /*0030*/ 	.short	0x0000
        /*0032*/ 	.short	0x0000
        /*0034*/ 	.byte	0x00, 0xf0, 0x21, 0x00


	//----- nvinfo : EIATTR_SPARSE_MMA_MASK
	.align		4
.L_1461:
        /*0038*/ 	.byte	0x03, 0x50
        /*003a*/ 	.short	0x0000


	//----- nvinfo : EIATTR_MAXREG_COUNT
	.align		4
        /*003c*/ 	.byte	0x03, 0x1b
        /*003e*/ 	.short	0x00ff


	//----- nvinfo : EIATTR_MERCURY_ISA_VERSION
	.align		4
        /*0040*/ 	.byte	0x03, 0x5f
        /*0042*/ 	.short	0x0101


	//----- nvinfo : EIATTR_VRC_CTA_INIT_COUNT
	.align		4
        /*0044*/ 	.byte	0x02, 0x4a
	.zero		1
	.zero		1


	//----- nvinfo : EIATTR_EXIT_INSTR_OFFSETS
	.align		4
        /*0048*/ 	.byte	0x04, 0x1c
        /*004a*/ 	.short	(.L_1463 - .L_1462)


	//   ....[0]....
.L_1462:
        /*004c*/ 	.word	0x00000080


	//   ....[1]....
        /*0050*/ 	.word	0x00000300


	//----- nvinfo : EIATTR_MAX_THREADS
	.align		4
.L_1463:
        /*0054*/ 	.byte	0x04, 0x05
        /*0056*/ 	.short	(.L_1465 - .L_1464)
.L_1464:
        /*0058*/ 	.word	0x00000040
        /*005c*/ 	.word	0x00000001
        /*0060*/ 	.word	0x00000001


	//----- nvinfo : EIATTR_CRS_STACK_SIZE
	.align		4
.L_1465:
        /*0064*/ 	.byte	0x04, 0x1e
        /*0066*/ 	.short	(.L_1467 - .L_1466)
.L_1466:
        /*0068*/ 	.word	0x00000000


	//----- nvinfo : EIATTR_CBANK_PARAM_SIZE
	.align		4
.L_1467:
        /*006c*/ 	.byte	0x03, 0x19
        /*006e*/ 	.short	0x0038


	//----- nvinfo : EIATTR_PARAM_CBANK
	.align		4
        /*0070*/ 	.byte	0x04, 0x0a
        /*0072*/ 	.short	(.L_1469 - .L_1468)
	.align		4
.L_1468:
        /*0074*/ 	.word	index@(.nv.constant0._ZN50_GLOBAL__N__f31458b2_17_RangeFactories_cu_38772b0829elementwise_kernel_with_indexIlZZZN2at6native17linspace_cuda_outERKN3c106ScalarES6_lRNS1_6TensorEENKUlvE0_clEvENKUlvE4_clEvEUllE_EEvT_T0_PN15function_traitsISD_E11result_typeE)
        /*0078*/ 	.short	0x0380
        /*007a*/ 	.short	0x0038


	//----- nvinfo : EIATTR_SW_WAR
	.align		4
.L_1469:
        /*007c*/ 	.byte	0x04, 0x36
        /*007e*/ 	.short	(.L_1471 - .L_1470)
.L_1470:
        /*0080*/ 	.word	0x00000008
.L_1471:


//--------------------- .nv.info._ZN50_GLOBAL__N__f31458b2_17_RangeFactories_cu_38772b0829elementwise_kernel_with_indexIiZZZN2at6native17linspace_cuda_outERKN3c106ScalarES6_lRNS1_6TensorEENKUlvE0_clEvENKUlvE4_clEvEUllE_EEvT_T0_PN15function_traitsISD_E11result_typeE --------------------------
	.section	.nv.info._ZN50_GLOBAL__N__f31458b2_17_RangeFactories_cu_38772b0829elementwise_kernel_with_indexIiZZZN2at6native17linspace_cuda_outERKN3c106ScalarES6_lRNS1_6TensorEENKUlvE0_clEvENKUlvE4_clEvEUllE_EEvT_T0_PN15function_traitsISD_E11result_typeE,"",@"SHT_CUDA_INFO"
	.sectionflags	@""
	.align	4


	//----- nvinfo : EIATTR_CUDA_API_VERSION
	.align		4
        /*0000*/ 	.byte	0x04, 0x37
        /*0002*/ 	.short	(.L_1473 - .L_1472)
.L_1472:
        /*0004*/ 	.word	0x00000082


	//----- nvinfo : EIATTR_KPARAM_INFO
	.align		4
.L_1473:
        /*0008*/ 	.byte	0x04, 0x17
        /*000a*/ 	.short	(.L_1475 - .L_1474)
.L_1474:
        /*000c*/ 	.word	0x00000000
        /*0010*/ 	.short	0x0002
        /*0012*/ 	.short	0x0030
        /*0014*/ 	.byte	0x00, 0xf5, 0x21, 0x00


	//----- nvinfo : EIATTR_KPARAM_INFO
	.align		4
.L_1475:
        /*0018*/ 	.byte	0x04, 0x17
        /*001a*/ 	.short	(.L_1477 - .L_1476)
.L_1476:
        /*001c*/ 	.word	0x00000000
        /*0020*/ 	.short	0x0001
        /*0022*/ 	.short	0x0008
        /*0024*/ 	.byte	0x00, 0xf0, 0xa1, 0x00


	//----- nvinfo : EIATTR_KPARAM_INFO
	.align		4
.L_1477:
        /*0028*/ 	.byte	0x04, 0x17
        /*002a*/ 	.short	(.L_1479 - .L_1478)
.L_1478:
        /*002c*/ 	.word	0x00000000
        /*0030*/ 	.short	0x0000
        /*0032*/ 	.short	0x0000
        /*0034*/ 	.byte	0x00, 0xf0, 0x11, 0x00


	//----- nvinfo : EIATTR_SPARSE_MMA_MASK
	.align		4
.L_1479:
        /*0038*/ 	.byte	0x03, 0x50
        /*003a*/ 	.short	0x0000


	//----- nvinfo : EIATTR_MAXREG_COUNT
	.align		4
        /*003c*/ 	.byte	0x03, 0x1b
        /*003e*/ 	.short	0x00ff


	//----- nvinfo : EIATTR_MERCURY_ISA_VERSION
	.align		4
        /*0040*/ 	.byte	0x03, 0x5f
        /*0042*/ 	.short	0x0101


	//----- nvinfo : EIATTR_VRC_CTA_INIT_COUNT
	.align		4
        /*0044*/ 	.byte	0x02, 0x4a
	.zero		1
	.zero		1


	//----- nvinfo : EIATTR_EXIT_INSTR_OFFSETS
	.align		4
        /*0048*/ 	.byte	0x04, 0x1c
        /*004a*/ 	.short	(.L_1481 - .L_1480)


	//   ....[0]....
.L_1480:
        /*004c*/ 	.word	0x00000070


	//   ....[1]....
        /*0050*/ 	.word	0x00000310


	//----- nvinfo : EIATTR_MAX_THREADS
	.align		4
.L_1481:
        /*0054*/ 	.byte	0x04, 0x05
        /*0056*/ 	.short	(.L_1483 - .L_1482)
.L_1482:
        /*0058*/ 	.word	0x00000040
        /*005c*/ 	.word	0x00000001
        /*0060*/ 	.word	0x00000001


	//----- nvinfo : EIATTR_CRS_STACK_SIZE
	.align		4
.L_1483:
        /*0064*/ 	.byte	0x04, 0x1e
        /*0066*/ 	.short	(.L_1485 - .L_1484)
.L_1484:
        /*0068*/ 	.word	0x00000000


	//----- nvinfo : EIATTR_CBANK_PARAM_SIZE
	.align		4
.L_1485:
        /*006c*/ 	.byte	0x03, 0x19
        /*006e*/ 	.short	0x0038


	//----- nvinfo : EIATTR_PARAM_CBANK
	.align		4
        /*0070*/ 	.byte	0x04, 0x0a
        /*0072*/ 	.short	(.L_1487 - .L_1486)
	.align		4
.L_1486:
        /*0074*/ 	.word	index@(.nv.constant0._ZN50_GLOBAL__N__f31458b2_17_RangeFactories_cu_38772b0829elementwise_kernel_with_indexIiZZZN2at6native17linspace_cuda_outERKN3c106ScalarES6_lRNS1_6TensorEENKUlvE0_clEvENKUlvE4_clEvEUllE_EEvT_T0_PN15function_traitsISD_E11result_typeE)
        /*0078*/ 	.short	0x0380
        /*007a*/ 	.short	0x0038


	//----- nvinfo : EIATTR_SW_WAR
	.align		4
.L_1487:
        /*007c*/ 	.byte	0x04, 0x36
        /*007e*/ 	.short	(.L_1489 - .L_1488)
.L_1488:
        /*0080*/ 	.word	0x00000008
.L_1489:


//--------------------- .nv.info._ZN50_GLOBAL__N__f31458b2_17_RangeFactories_cu_38772b0829elementwise_kernel_with_indexIlZZZN2at6native17linspace_cuda_outERKN3c106ScalarES6_lRNS1_6TensorEENKUlvE0_clEvENKUlvE3_clEvEUllE_EEvT_T0_PN15function_traitsISD_E11result_typeE --------------------------
	.section	.nv.info._ZN50_GLOBAL__N__f31458b2_17_RangeFactories_cu_38772b0829elementwise_kernel_with_indexIlZZZN2at6native17linspace_cuda_outERKN3c106ScalarES6_lRNS1_6TensorEENKUlvE0_clEvENKUlvE3_clEvEUllE_EEvT_T0_PN15function_traitsISD_E11result_typeE,"",@"SHT_CUDA_INFO"
	.sectionflags	@""
	.align	4


	//----- nvinfo : EIATTR_CUDA_API_VERSION
	.align		4
        /*0000*/ 	.byte	0x04, 0x37
        /*0002*/ 	.short	(.L_1491 - .L_1490)
.L_1490:
        /*0004*/ 	.word	0x00000082


	//----- nvinfo : EIATTR_KPARAM_INFO
	.align		4
.L_1491:
        /*0008*/ 	.byte	0x04, 0x17
        /*000a*/ 	.short	(.L_1493 - .L_1492)
.L_1492:
        /*000c*/ 	.word	0x00000000
        /*0010*/ 	.short	0x0002
        /*0012*/ 	.short	0x0030
        /*0014*/ 	.byte	0x00, 0xf5, 0x21, 0x00


	//----- nvinfo : EIATTR_KPARAM_INFO
	.align		4
.L_1493:
        /*0018*/ 	.byte	0x04, 0x17
        /*001a*/ 	.short	(.L_1495 - .L_1494)
.L_1494:
        /*001c*/ 	.word	0x00000000
        /*0020*/ 	.short	0x0001
        /*0022*/ 	.short	0x0008
        /*0024*/ 	.byte	0x00, 0xf0, 0xa1, 0x00


	//----- nvinfo : EIATTR_KPARAM_INFO
	.align		4
.L_1495:
        /*0028*/ 	.byte	0x04, 0x17
        /*002a*/ 	.short	(.L_1497 - .L_1496)
.L_1496:
        /*002c*/ 	.word	0x00000000
        /*0030*/ 	.short	0x0000
        /*0032*/ 	.short	0x0000
        /*0034*/ 	.byte	0x00, 0xf0, 0x21, 0x00


	//----- nvinfo : EIATTR_SPARSE_MMA_MASK
	.align		4
.L_1497:
        /*0038*/ 	.byte	0x03, 0x50
        /*003a*/ 	.short	0x0000


	//----- nvinfo : EIATTR_MAXREG_COUNT
	.align		4
        /*003c*/ 	.byte	0x03, 0x1b
        /*003e*/ 	.short	0x00ff


	//----- nvinfo : EIATTR_MERCURY_ISA_VERSION
	.align		4
        /*0040*/ 	.byte	0x03, 0x5f
        /*0042*/ 	.short	0x0101


	//----- nvinfo : EIATTR_VRC_CTA_INIT_COUNT
	.align		4
        /*0044*/ 	.byte	0x02, 0x4a
	.zero		1
	.zero		1


	//----- nvinfo : EIATTR_EXIT_INSTR_OFFSETS
	.align		4
        /*0048*/ 	.byte	0x04, 0x1c
        /*004a*/ 	.short	(.L_1499 - .L_1498)


	//   ....[0]....
.L_1498:
        /*004c*/ 	.word	0x00000080


	//   ....[1]....
        /*0050*/ 	.word	0x00000310


	//----- nvinfo : EIATTR_MAX_THREADS
	.align		4
.L_1499:
        /*0054*/ 	.byte	0x04, 0x05
        /*0056*/ 	.short	(.L_1501 - .L_1500)
.L_1500:
        /*0058*/ 	.word	0x00000040
        /*005c*/ 	.word	0x00000001
        /*0060*/ 	.word	0x00000001


	//----- nvinfo : EIATTR_CRS_STACK_SIZE
	.align		4
.L_1501:
        /*0064*/ 	.byte	0x04, 0x1e
        /*0066*/ 	.short	(.L_1503 - .L_1502)
.L_1502:
        /*0068*/ 	.word	0x00000000


	//----- nvinfo : EIATTR_CBANK_PARAM_SIZE
	.align		4
.L_1503:
        /*006c*/ 	.byte	0x03, 0x19
        /*006e*/ 	.short	0x0038


	//----- nvinfo : EIATTR_PARAM_CBANK
	.align		4
        /*0070*/ 	.byte	0x04, 0x0a
        /*0072*/ 	.short	(.L_1505 - .L_1504)
	.align		4
.L_1504:
        /*0074*/ 	.word	index@(.nv.constant0._ZN50_GLOBAL__N__f31458b2_17_RangeFactories_cu_38772b0829elementwise_kernel_with_indexIlZZZN2at6native17linspace_cuda_outERKN3c106ScalarES6_lRNS1_6TensorEENKUlvE0_clEvENKUlvE3_clEvEUllE_EEvT_T0_PN15function_traitsISD_E11result_typeE)
        /*0078*/ 	.short	0x0380
        /*007a*/ 	.short	0x0038


	//----- nvinfo : EIATTR_SW_WAR
	.align		4
.L_1505:
        /*007c*/ 	.byte	0x04, 0x36
        /*007e*/ 	.short	(.L_1507 - .L_1506)
.L_1506:
        /*0080*/ 	.word	0x00000008
.L_1507:


//--------------------- .nv.info._ZN50_GLOBAL__N__f31458b2_17_RangeFactories_cu_38772b0829elementwise_kernel_with_indexIiZZZN2at6native17linspace_cuda_outERKN3c106ScalarES6_lRNS1_6TensorEENKUlvE0_clEvENKUlvE3_clEvEUllE_EEvT_T0_PN15function_traitsISD_E11result_typeE --------------------------
	.section	.nv.info._ZN50_GLOBAL__N__f31458b2_17_RangeFactories_cu_38772b0829elementwise_kernel_with_indexIiZZZN2at6native17linspace_cuda_outERKN3c106ScalarES6_lRNS1_6TensorEENKUlvE0_clEvENKUlvE3_clEvEUllE_EEvT_T0_PN15function_traitsISD_E11result_typeE,"",@"SHT_CUDA_INFO"
	.sectionflags	@""
	.align	4


	//----- nvinfo : EIATTR_CUDA_API_VERSION
	.align		4
        /*0000*/ 	.byte	0x04, 0x37
        /*0002*/ 	.short	(.L_1509 - .L_1508)
.L_1508:
        /*0004*/ 	.word	0x00000082


	//----- nvinfo : EIATTR_KPARAM_INFO
	.align		4
.L_1509:
        /*0008*/ 	.byte	0x04, 0x17
        /*000a*/ 	.short	(.L_1511 - .L_1510)
.L_1510:
        /*000c*/ 	.word	0x00000000
        /*0010*/ 	.short	0x0002
        /*0012*/ 	.short	0x0030
        /*0014*/ 	.byte	0x00, 0xf5, 0x21, 0x00


	//----- nvinfo : EIATTR_KPARAM_INFO
	.align		4
.L_1511:
        /*0018*/ 	.byte	0x04, 0x17
        /*001a*/ 	.short	(.L_1513 - .L_1512)
.L_1512:
        /*001c*/ 	.word	0x00000000
        /*0020*/ 	.short	0x0001
        /*0022*/ 	.short	0x0008
        /*0024*/ 	.byte	0x00, 0xf0, 0xa1, 0x00


	//----- nvinfo : EIATTR_KPARAM_INFO
	.align		4
.L_1513:
        /*0028*/ 	.byte	0x04, 0x17
        /*002a*/ 	.short	(.L_1515 - .L_1514)
.L_1514:
        /*002c*/ 	.word	0x00000000
        /*0030*/ 	.short	0x0000
        /*0032*/ 	.short	0x0000
        /*0034*/ 	.byte	0x00, 0xf0, 0x11, 0x00


	//----- nvinfo : EIATTR_SPARSE_MMA_MASK
	.align		4
.L_1515:
        /*0038*/ 	.byte	0x03, 0x50
        /*003a*/ 	.short	0x0000


	//----- nvinfo : EIATTR_MAXREG_COUNT
	.align		4
        /*003c*/ 	.byte	0x03, 0x1b
        /*003e*/ 	.short	0x00ff


	//----- nvinfo : EIATTR_MERCURY_ISA_VERSION
	.align		4
        /*0040*/ 	.byte	0x03, 0x5f
        /*0042*/ 	.short	0x0101


	//----- nvinfo : EIATTR_VRC_CTA_INIT_COUNT
	.align		4
        /*0044*/ 	.byte	0x02, 0x4a
	.zero		1
	.zero		1


	//----- nvinfo : EIATTR_EXIT_INSTR_OFFSETS
	.align		4
        /*0048*/ 	.byte	0x04, 0x1c
        /*004a*/ 	.short	(.L_1517 - .L_1516)


	//   ....[0]....
.L_1516:
        /*004c*/ 	.word	0x00000070


	//   ....[1]....
        /*0050*/ 	.word	0x00000320


	//----- nvinfo : EIATTR_MAX_THREADS
	.align		4
.L_1517:
        /*0054*/ 	.byte	0x04, 0x05
        /*0056*/ 	.short	(.L_1519 - .L_1518)
.L_1518:
        /*0058*/ 	.word	0x00000040
        /*005c*/ 	.word	0x00000001
        /*0060*/ 	.word	0x00000001


	//----- nvinfo : EIATTR_CRS_STACK_SIZE
	.align		4
.L_1519:
        /*0064*/ 	.byte	0x04, 0x1e
        /*0066*/ 	.short	(.L_1521 - .L_1520)
.L_1520:
        /*0068*/ 	.word	0x00000000


	//----- nvinfo : EIATTR_CBANK_PARAM_SIZE
	.align		4
.L_1521:
        /*006c*/ 	.byte	0x03, 0x19
        /*006e*/ 	.short	0x0038


	//----- nvinfo : EIATTR_PARAM_CBANK
	.align		4
        /*0070*/ 	.byte	0x04, 0x0a
        /*0072*/ 	.short	(.L_1523 - .L_1522)
	.align		4
.L_1522:
        /*0074*/ 	.word	index@(.nv.constant0._ZN50_GLOBAL__N__f31458b2_17_RangeFactories_cu_38772b0829elementwise_kernel_with_indexIiZZZN2at6native17linspace_cuda_outERKN3c106ScalarES6_lRNS1_6TensorEENKUlvE0_clEvENKUlvE3_clEvEUllE_EEvT_T0_PN15function_traitsISD_E11result_typeE)
        /*0078*/ 	.short	0x0380
        /*007a*/ 	.short	0x0038


	//----- nvinfo : EIATTR_SW_WAR
	.align		4
.L_1523:
        /*007c*/ 	.byte	0x04, 0x36
        /*007e*/ 	.short	(.L_1525 - .L_1524)
.L_1524:
        /*0080*/ 	.word	0x00000008
.L_1525:


//--------------------- .nv.info._ZN50_GLOBAL__N__f31458b2_17_RangeFactories_cu_38772b0829elementwise_kernel_with_indexIlZZZN2at6native17linspace_cuda_outERKN3c106ScalarES6_lRNS1_6TensorEENKUlvE0_clEvENKUlvE2_clEvEUllE_EEvT_T0_PN15function_traitsISD_E11result_typeE --------------------------
	.section	.nv.info._ZN50_GLOBAL__N__f31458b2_17_RangeFactories_cu_38772b0829elementwise_kernel_with_indexIlZZZN2at6native17linspace_cuda_outERKN3c106ScalarES6_lRNS1_6TensorEENKUlvE0_clEvENKUlvE2_clEvEUllE_EEvT_T0_PN15function_traitsISD_E11result_typeE,"",@"SHT_CUDA_INFO"
	.sectionflags	@""
	.align	4


	//----- nvinfo : EIATTR_CUDA_API_VERSION
	.align		4
        /*0000*/ 	.byte	0x04, 0x37
        /*0002*/ 	.short	(.L_1527 - .L_1526)
.L_1526:
        /*0004*/ 	.word	0x00000082


	//----- nvinfo : EIATTR_KPARAM_INFO
	.align		4
.L_1527:
        /*0008*/ 	.byte	0x04, 0x17
        /*000a*/ 	.short	(.L_1529 - .L_1528)
.L_1528:
        /*000c*/ 	.word	0x00000000
        /*0010*/ 	.short	0x0002
        /*0012*/ 	.short	0x0038
        /*0014*/ 	.byte	0x00, 0xf5, 0x21, 0x00


	//----- nvinfo : EIATTR_KPARAM_INFO
	.align		4
.L_1529:
        /*0018*/ 	.byte	0x04, 0x17
        /*001a*/ 	.short	(.L_1531 - .L_1530)
.L_1530:
        /*001c*/ 	.word	0x00000000
        /*0020*/ 	.short	0x0001
        /*0022*/ 	.short	0x0008
        /*0024*/ 	.byte	0x00, 0xf0, 0xc1, 0x00


	//----- nvinfo : EIATTR_KPARAM_INFO
	.align		4
.L_1531:
        /*0028*/ 	.byte	0x04, 0x17
        /*002a*/ 	.short	(.L_1533 - .L_1532)
.L_1532:
        /*002c*/ 	.word	0x00000000
        /*0030*/ 	.short	0x0000
        /*0032*/ 	.short	0x0000
        /*0034*/ 	.byte	0x00, 0xf0, 0x21, 0x00


	//----- nvinfo : EIATTR_SPARSE_MMA_MASK
	.align		4
.L_1533:
        /*0038*/ 	.byte	0x03, 0x50
        /*003a*/ 	.short	0x0000


	//----- nvinfo : EIATTR_MAXREG_COUNT
	.align		4
        /*003c*/ 	.byte	0x03, 0x1b
        /*003e*/ 	.short	0x00ff


	//----- nvinfo : EIATTR_MERCURY_ISA_VERSION
	.align		4
        /*0040*/ 	.byte	0x03, 0x5f
        /*0042*/ 	.short	0x0101


	//----- nvinfo : EIATTR_VRC_CTA_INIT_COUNT
	.align		4
        /*0044*/ 	.byte	0x02, 0x4a
	.zero		1
	.zero		1


	//----- nvinfo : EIATTR_EXIT_INSTR_OFFSETS
	.align		4
        /*0048*/ 	.byte	0x04, 0x1c
        /*004a*/ 	.short	(.L_1535 - .L_1534)


	//   ....[0]....
.L_1534:
        /*004c*/ 	.word	0x00000080


	//   ....[1]....
        /*0050*/ 	.word	0x00000220


	//----- nvinfo : EIATTR_MAX_THREADS
	.align		4
.L_1535:
        /*0054*/ 	.byte	0x04, 0x05
        /*0056*/ 	.short	(.L_1537 - .L_1536)
.L_1536:
        /*0058*/ 	.word	0x00000040
        /*005c*/ 	.word	0x00000001
        /*0060*/ 	.word	0x00000001


	//----- nvinfo : EIATTR_CRS_STACK_SIZE
	.align		4
.L_1537:
        /*0064*/ 	.byte	0x04, 0x1e
        /*0066*/ 	.short	(.L_1539 - .L_1538)
.L_1538:
        /*0068*/ 	.word	0x00000000


	//----- nvinfo : EIATTR_CBANK_PARAM_SIZE
	.align		4
.L_1539:
        /*006c*/ 	.byte	0x03, 0x19
        /*006e*/ 	.short	0x0040


	//----- nvinfo : EIATTR_PARAM_CBANK
	.align		4
        /*0070*/ 	.byte	0x04, 0x0a
        /*0072*/ 	.short	(.L_1541 - .L_1540)
	.align		4
.L_1540:
        /*0074*/ 	.word	index@(.nv.constant0._ZN50_GLOBAL__N__f31458b2_17_RangeFactories_cu_38772b0829elementwise_kernel_with_indexIlZZZN2at6native17linspace_cuda_outERKN3c106ScalarES6_lRNS1_6TensorEENKUlvE0_clEvENKUlvE2_clEvEUllE_EEvT_T0_PN15function_traitsISD_E11result_typeE)
        /*0078*/ 	.short	0x0380
        /*007a*/ 	.short	0x0040


	//----- nvinfo : EIATTR_SW_WAR
	.align		4
.L_1541:
        /*007c*/ 	.byte	0x04, 0x36
        /*007e*/ 	.short	(.L_1543 - .L_1542)
.L_1542:
        /*0080*/ 	.word	0x00000008
.L_1543:


//--------------------- .nv.info._ZN50_GLOBAL__N__f31458b2_17_RangeFactories_cu_38772b0829elementwise_kernel_with_indexIiZZZN2at6native17linspace_cuda_outERKN3c106ScalarES6_lRNS1_6TensorEENKUlvE0_clEvENKUlvE2_clEvEUllE_EEvT_T0_PN15function_traitsISD_E11result_typeE --------------------------
	.section	.nv.info._ZN50_GLOBAL__N__f31458b2_17_RangeFactories_cu_38772b0829elementwise_kernel_with_indexIiZZZN2at6native17linspace_cuda_outERKN3c106ScalarES6_lRNS1_6TensorEENKUlvE0_clEvENKUlvE2_clEvEUllE_EEvT_T0_PN15function_traitsISD_E11result_typeE,"",@"SHT_CUDA_INFO"
	.sectionflags	@""
	.align	4


	//----- nvinfo : EIATTR_CUDA_API_VERSION
	.align		4
        /*0000*/ 	.byte	0x04, 0x37
        /*0002*/ 	.short	(.L_1545 - .L_1544)
.L_1544:
        /*0004*/ 	.word	0x00000082


	//----- nvinfo : EIATTR_KPARAM_INFO
	.align		4
.L_1545:
        /*0008*/ 	.byte	0x04, 0x17
        /*000a*/ 	.short	(.L_1547 - .L_1546)
.L_1546:
        /*000c*/ 	.word	0x00000000
        /*0010*/ 	.short	0x0002
        /*0012*/ 	.short	0x0038
        /*0014*/ 	.byte	0x00, 0xf5, 0x21, 0x00


	//----- nvinfo : EIATTR_KPARAM_INFO
	.align		4
.L_1547:
        /*0018*/ 	.byte	0x04, 0x17
        /*001a*/ 	.short	(.L_1549 - .L_1548)
.L_1548:
        /*001c*/ 	.word	0x00000000
        /*0020*/ 	.short	0x0001
        /*0022*/ 	.short	0x0008
        /*0024*/ 	.byte	0x00, 0xf0, 0xc1, 0x00


	//----- nvinfo : EIATTR_KPARAM_INFO
	.align		4
.L_1549:
        /*0028*/ 	.byte	0x04, 0x17
        /*002a*/ 	.short	(.L_1551 - .L_1550)
.L_1550:
        /*002c*/ 	.word	0x00000000
        /*0030*/ 	.short	0x0000
        /*0032*/ 	.short	0x0000
        /*0034*/ 	.byte	0x00, 0xf0, 0x11, 0x00


	//----- nvinfo : EIATTR_SPARSE_MMA_MASK
	.align		4
.L_1551:
        /*0038*/ 	.byte	0x03, 0x50
        /*003a*/ 	.short	0x0000


	//----- nvinfo : EIATTR_MAXREG_COUNT
	.align		4
        /*003c*/ 	.byte	0x03, 0x1b
        /*003e*/ 	.short	0x00ff


	//----- nvinfo : EIATTR_MERCURY_ISA_VERSION
	.align		4
        /*0040*/ 	.byte	0x03, 0x5f
        /*0042*/ 	.short	0x0101


	//----- nvinfo : EIATTR_VRC_CTA_INIT_COUNT
	.align		4
        /*0044*/ 	.byte	0x02, 0x4a
	.zero		1
	.zero		1


	//----- nvinfo : EIATTR_EXIT_INSTR_OFFSETS
	.align		4
        /*0048*/ 	.byte	0x04, 0x1c
        /*004a*/ 	.short	(.L_1553 - .L_1552)


	//   ....[0]....
.L_1552:
        /*004c*/ 	.word	0x00000070


	//   ....[1]....
        /*0050*/ 	.word	0x00000220


	//----- nvinfo : EIATTR_MAX_THREADS
	.align		4
.L_1553:
        /*0054*/ 	.byte	0x04, 0x05
        /*0056*/ 	.short	(.L_1555 - .L_1554)
.L_1554:
        /*0058*/ 	.word	0x00000040
        /*005c*/ 	.word	0x00000001
        /*0060*/ 	.word	0x00000001


	//----- nvinfo : EIATTR_CRS_STACK_SIZE
	.align		4
.L_1555:
        /*0064*/ 	.byte	0x04, 0x1e
        /*0066*/ 	.short	(.L_1557 - .L_1556)
.L_1556:
        /*0068*/ 	.word	0x00000000


	//----- nvinfo : EIATTR_CBANK_PARAM_SIZE
	.align		4
.L_1557:
        /*006c*/ 	.byte	0x03, 0x19
        /*006e*/ 	.short	0x0040


	//----- nvinfo : EIATTR_PARAM_CBANK
	.align		4
        /*0070*/ 	.byte	0x04, 0x0a
        /*0072*/ 	.short	(.L_1559 - .L_1558)
	.align		4
.L_1558:
        /*0074*/ 	.word	index@(.nv.constant0._ZN50_GLOBAL__N__f31458b2_17_RangeFactories_cu_38772b0829elementwise_kernel_with_indexIiZZZN2at6native17linspace_cuda_outERKN3c106ScalarES6_lRNS1_6TensorEENKUlvE0_clEvENKUlvE2_clEvEUllE_EEvT_T0_PN15function_traitsISD_E11result_typeE)
        /*0078*/ 	.short	0x0380
        /*007a*/ 	.short	0x0040


	//----- nvinfo : EIATTR_SW_WAR
	.align		4
.L_1559:
        /*007c*/ 	.byte	0x04, 0x36
        /*007e*/ 	.short	(.L_1561 - .L_1560)
.L_1560:
        /*0080*/ 	.word	0x00000008
.L_1561:


//--------------------- .nv.info._ZN50_GLOBAL__N__f31458b2_17_RangeFactories_cu_38772b0829elementwise_kernel_with_indexIlZZZN2at6native17linspace_cuda_outERKN3c106ScalarES6_lRNS1_6TensorEENKUlvE0_clEvENKUlvE1_clEvEUllE_EEvT_T0_PN15function_traitsISD_E11result_typeE --------------------------
	.section	.nv.info._ZN50_GLOBAL__N__f31458b2_17_RangeFactories_cu_38772b0829elementwise_kernel_with_indexIlZZZN2at6native17linspace_cuda_outERKN3c106ScalarES6_lRNS1_6TensorEENKUlvE0_clEvENKUlvE1_clEvEUllE_EEvT_T0_PN15function_traitsISD_E11result_typeE,"",@"SHT_CUDA_INFO"
	.sectionflags	@""
	.align	4


	//----- nvinfo : EIATTR_CUDA_API_VERSION
	.align		4
        /*0000*/ 	.byte	0x04, 0x37
        /*0002*/ 	.short	(.L_1563 - .L_1562)
.L_1562:
        /*0004*/ 	.word	0x00000082


	//----- nvinfo : EIATTR_KPARAM_INFO
	.align		4
.L_1563:
        /*0008*/ 	.byte	0x04, 0x17
        /*000a*/ 	.short	(.L_1565 - .L_1564)
.L_1564:
        /*000c*/ 	.word	0x00000000
        /*0010*/ 	.short	0x0002
        /*0012*/ 	.short	0x0060
        /*0014*/ 	.byte	0x00, 0xf5, 0x21, 0x00


	//----- nvinfo : EIATTR_KPARAM_INFO
	.align		4
.L_1565:
        /*0018*/ 	.byte	0x04, 0x17
        /*001a*/ 	.short	(.L_1567 - .L_1566)
.L_1566:
        /*001c*/ 	.word	0x00000000
        /*0020*/ 	.short	0x0001
        /*0022*/ 	.short	0x0010
        /*0024*/ 	.byte	0x00, 0xf0, 0x41, 0x01


	//----- nvinfo : EIATTR_KPARAM_INFO
	.align		4
.L_1567:
        /*0028*/ 	.byte	0x04, 0x17
        /*002a*/ 	.short	(.L_1569 - .L_1568)
.L_1568:
        /*002c*/ 	.word	0x00000000
        /*0030*/ 	.short	0x0000
        /*0032*/ 	.short	0x0000
        /*0034*/ 	.byte	0x00, 0xf0, 0x21, 0x00


	//----- nvinfo : EIATTR_SPARSE_MMA_MASK
	.align		4
.L_1569:
        /*0038*/ 	.byte	0x03, 0x50
        /*003a*/ 	.short	0x0000


	//----- nvinfo : EIATTR_MAXREG_COUNT
	.align		4
        /*003c*/ 	.byte	0x03, 0x1b
        /*003e*/ 	.short	0x00ff


	//----- nvinfo : EIATTR_MERCURY_ISA_VERSION
	.align		4
        /*0040*/ 	.byte	0x03, 0x5f
        /*0042*/ 	.short	0x0101


	//----- nvinfo : EIATTR_VRC_CTA_INIT_COUNT
	.align		4
        /*0044*/ 	.byte	0x02, 0x4a
	.zero		1
	.zero		1


	//----- nvinfo : EIATTR_EXIT_INSTR_OFFSETS
	.align		4
        /*0048*/ 	.byte	0x04, 0x1c
        /*004a*/ 	.short	(.L_1571 - .L_1570)


	//   ....[0]....
.L_1570:
        /*004c*/ 	.word	0x00000080


	//   ....[1]....
        /*0050*/ 	.word	0x00000350


	//----- nvinfo : EIATTR_MAX_THREADS
	.align		4
.L_1571:
        /*0054*/ 	.byte	0x04, 0x05
        /*0056*/ 	.short	(.L_1573 - .L_1572)
.L_1572:
        /*0058*/ 	.word	0x00000040
        /*005c*/ 	.word	0x00000001
        /*0060*/ 	.word	0x00000001


	//----- nvinfo : EIATTR_CRS_STACK_SIZE
	.align		4
.L_1573:
        /*0064*/ 	.byte	0x04, 0x1e
        /*0066*/ 	.short	(.L_1575 - .L_1574)
.L_1574:
        /*0068*/ 	.word	0x00000000


	//----- nvinfo : EIATTR_CBANK_PARAM_SIZE
	.align		4
.L_1575:
        /*006c*/ 	.byte	0x03, 0x19
        /*006e*/ 	.short	0x0068


	//----- nvinfo : EIATTR_PARAM_CBANK
	.align		4
        /*0070*/ 	.byte	0x04, 0x0a
        /*0072*/ 	.short	(.L_1577 - .L_1576)
	.align		4
.L_1576:
        /*0074*/ 	.word	index@(.nv.constant0._ZN50_GLOBAL__N__f31458b2_17_RangeFactories_cu_38772b0829elementwise_kernel_with_indexIlZZZN2at6native17linspace_cuda_outERKN3c106ScalarES6_lRNS1_6TensorEENKUlvE0_clEvENKUlvE1_clEvEUllE_EEvT_T0_PN15function_traitsISD_E11result_typeE)
        /*0078*/ 	.short	0x0380
        /*007a*/ 	.short	0x0068


	//----- nvinfo : EIATTR_SW_WAR
	.align		4
.L_1577:
        /*007c*/ 	.byte	0x04, 0x36
        /*007e*/ 	.short	(.L_1579 - .L_1578)
.L_1578:
        /*0080*/ 	.word	0x00000008
.L_1579:


//--------------------- .nv.info._ZN50_GLOBAL__N__f31458b2_17_RangeFactories_cu_38772b0829elementwise_kernel_with_indexIiZZZN2at6native17linspace_cuda_outERKN3c106ScalarES6_lRNS1_6TensorEENKUlvE0_clEvENKUlvE1_clEvEUllE_EEvT_T0_PN15function_traitsISD_E11result_typeE --------------------------
	.section	.nv.info._ZN50_GLOBAL__N__f31458b2_17_RangeFactories_cu_38772b0829elementwise_kernel_with_indexIiZZZN2at6native17linspace_cuda_outERKN3c106ScalarES6_lRNS1_6TensorEENKUlvE0_clEvENKUlvE1_clEvEUllE_EEvT_T0_PN15function_traitsISD_E11result_typeE,"",@"SHT_CUDA_INFO"
	.sectionflags	@""
	.align	4


	//----- nvinfo : EIATTR_CUDA_API_VERSION
	.align		4
        /*0000*/ 	.byte	0x04, 0x37
        /*0002*/ 	.short	(.L_1581 - .L_1580)
.L_1580:
        /*0004*/ 	.word	0x00000082


	//----- nvinfo : EIATTR_KPARAM_INFO
	.align		4
.L_1581:
        /*0008*/ 	.byte	0x04, 0x17
        /*000a*/ 	.short	(.L_1583 - .L_1582)
.L_1582:
        /*000c*/ 	.word	0x00000000
        /*0010*/ 	.short	0x0002
        /*0012*/ 	.short	0x0060
        /*0014*/ 	.byte	0x00, 0xf5, 0x21, 0x00


	//----- nvinfo : EIATTR_KPARAM_INFO
	.align		4
.L_1583:
        /*0018*/ 	.byte	0x04, 0x17
        /*001a*/ 	.short	(.L_1585 - .L_1584)
.L_1584:
        /*001c*/ 	.word	0x00000000
        /*0020*/ 	.short	0x0001
        /*0022*/ 	.short	0x0010
        /*0024*/ 	.byte	0x00, 0xf0, 0x41, 0x01


	//----- nvinfo : EIATTR_KPARAM_INFO
	.align		4
.L_1585:
        /*0028*/ 	.byte	0x04, 0x17
        /*002a*/ 	.short	(.L_1587 - .L_1586)
.L_1586:
        /*002c*/ 	.word	0x00000000
        /*0030*/ 	.short	0x0000
        /*0032*/ 	.short	0x0000
        /*0034*/ 	.byte	0x00, 0xf0, 0x11, 0x00


	//----- nvinfo : EIATTR_SPARSE_MMA_MASK
	.align		4
.L_1587:
        /*0038*/ 	.byte	0x03, 0x50
        /*003a*/ 	.short	0x0000


	//----- nvinfo : EIATTR_MAXREG_COUNT
	.align		4
        /*003c*/ 	.byte	0x03, 0x1b
        /*003e*/ 	.short	0x00ff


	//----- nvinfo : EIATTR_MERCURY_ISA_VERSION
	.align		4
        /*0040*/ 	.byte	0x03, 0x5f
        /*0042*/ 	.short	0x0101


	//----- nvinfo : EIATTR_VRC_CTA_INIT_COUNT
	.align		4
        /*0044*/ 	.byte	0x02, 0x4a
	.zero		1
	.zero		1


	//----- nvinfo : EIATTR_EXIT_INSTR_OFFSETS
	.align		4
        /*0048*/ 	.byte	0x04, 0x1c
        /*004a*/ 	.short	(.L_1589 - .L_1588)


	//   ....[0]....
.L_1588:
        /*004c*/ 	.word	0x00000070


	//   ....[1]....
        /*0050*/ 	.word	0x00000360


	//----- nvinfo : EIATTR_MAX_THREADS
	.align		4
.L_1589:
        /*0054*/ 	.byte	0x04, 0x05
        /*0056*/ 	.short	(.L_1591 - .L_1590)
.L_1590:
        /*0058*/ 	.word	0x00000040
        /*005c*/ 	.word	0x00000001
        /*0060*/ 	.word	0x00000001


	//----- nvinfo : EIATTR_CRS_STACK_SIZE
	.align		4
.L_1591:
        /*0064*/ 	.byte	0x04, 0x1e
        /*0066*/ 	.short	(.L_1593 - .L_1592)
.L_1592:
        /*0068*/ 	.word	0x00000000


	//----- nvinfo : EIATTR_CBANK_PARAM_SIZE
	.align		4
.L_1593:
        /*006c*/ 	.byte	0x03, 0x19
        /*006e*/ 	.short	0x0068


	//----- nvinfo : EIATTR_PARAM_CBANK
	.align		4
        /*0070*/ 	.byte	0x04, 0x0a
        /*0072*/ 	.short	(.L_1595 - .L_1594)
	.align		4
.L_1594:
        /*0074*/ 	.word	index@(.nv.constant0._ZN50_GLOBAL__N__f31458b2_17_RangeFactories_cu_38772b0829elementwise_kernel_with_indexIiZZZN2at6native17linspace_cuda_outERKN3c106ScalarES6_lRNS1_6TensorEENKUlvE0_clEvENKUlvE1_clEvEUllE_EEvT_T0_PN15function_traitsISD_E11result_typeE)
        /*0078*/ 	.short	0x0380
        /*007a*/ 	.short	0x0068


	//----- nvinfo : EIATTR_SW_WAR
	.align		4
.L_1595:
        /*007c*/ 	.byte	0x04, 0x36
        /*007e*/ 	.short	(.L_1597 - .L_1596)
.L_1596:
        /*0080*/ 	.word	0x00000008
.L_1597:


//--------------------- .nv.info._ZN50_GLOBAL__N__f31458b2_17_RangeFactories_cu_38772b0829elementwise_kernel_with_indexIlZZZN2at6native17linspace_cuda_outERKN3c106ScalarES6_lRNS1_6TensorEENKUlvE0_clEvENKUlvE0_clEvEUllE_EEvT_T0_PN15function_traitsISD_E11result_typeE --------------------------
	.section	.nv.info._ZN50_GLOBAL__N__f31458b2_17_RangeFactories_cu_38772b0829elementwise_kernel_with_indexIlZZZN2at6native17linspace_cuda_outERKN3c106ScalarES6_lRNS1_6TensorEENKUlvE0_clEvENKUlvE0_clEvEUllE_EEvT_T0_PN15function_traitsISD_E11result_typeE,"",@"SHT_CUDA_INFO"
	.sectionflags	@""
	.align	4


	//----- nvinfo : EIATTR_CUDA_API_VERSION
	.align		4
        /*0000*/ 	.byte	0x04, 0x37
        /*0002*/ 	.short	(.L_1599 - .L_1598)
.L_1598:
        /*0004*/ 	.word	0x00000082


	//----- nvinfo : EIATTR_KPARAM_INFO
	.align		4
.L_1599:
        /*0008*/ 	.byte	0x04, 0x17
        /*000a*/ 	.short	(.L_1601 - .L_1600)
.L_1600:
        /*000c*/ 	.word	0x00000000
        /*0010*/ 	.short	0x0002
        /*0012*/ 	.short	0x0030
        /*0014*/ 	.byte	0x00, 0xf5, 0x21, 0x00


	//----- nvinfo : EIATTR_KPARAM_INFO
	.align		4
.L_1601:
        /*0018*/ 	.byte	0x04, 0x17
        /*001a*/ 	.short	(.L_1603 - .L_1602)
.L_1602:
        /*001c*/ 	.word	0x00000000
        /*0020*/ 	.short	0x0001
        /*0022*/ 	.short	0x0008
        /*0024*/ 	.byte	0x00, 0xf0, 0xa1, 0x00


	//----- nvinfo : EIATTR_KPARAM_INFO
	.align		4
.L_1603:
        /*0028*/ 	.byte	0x04, 0x17
        /*002a*/ 	.short	(.L_1605 - .L_1604)
.L_1604:
        /*002c*/ 	.word	0x00000000
        /*0030*/ 	.short	0x0000
        /*0032*/ 	.short	0x0000
        /*0034*/ 	.byte	0x00, 0xf0, 0x21, 0x00


	//----- nvinfo : EIATTR_SPARSE_MMA_MASK
	.align		4
.L_1605:
        /*0038*/ 	.byte	0x03, 0x50
        /*003a*/ 	.short	0x0000


	//----- nvinfo : EIATTR_MAXREG_COUNT
	.align		4
        /*003c*/ 	.byte	0x03, 0x1b
        /*003e*/ 	.short	0x00ff


	//----- nvinfo : EIATTR_MERCURY_ISA_VERSION
	.align		4
        /*0040*/ 	.byte	0x03, 0x5f
        /*0042*/ 	.short	0x0101


	//----- nvinfo : EIATTR_VRC_CTA_INIT_COUNT
	.align		4
        /*0044*/ 	.byte	0x02, 0x4a
	.zero		1
	.zero		1


	//----- nvinfo : EIATTR_EXIT_INSTR_OFFSETS
	.align		4
        /*0048*/ 	.byte	0x04, 0x1c
        /*004a*/ 	.short	(.L_1607 - .L_1606)


	//   ....[0]....
.L_1606:
        /*004c*/ 	.word	0x00000080


	//   ....[1]....
        /*0050*/ 	.word	0x00000200


	//----- nvinfo : EIATTR_MAX_THREADS
	.align		4
.L_1607:
        /*0054*/ 	.byte	0x04, 0x05
        /*0056*/ 	.short	(.L_1609 - .L_1608)
.L_1608:
        /*0058*/ 	.word	0x00000040
        /*005c*/ 	.word	0x00000001
        /*0060*/ 	.word	0x00000001


	//----- nvinfo : EIATTR_CRS_STACK_SIZE
	.align		4
.L_1609:
        /*0064*/ 	.byte	0x04, 0x1e
        /*0066*/ 	.short	(.L_1611 - .L_1610)
.L_1610:
        /*0068*/ 	.word	0x00000000


	//----- nvinfo : EIATTR_CBANK_PARAM_SIZE
	.align		4
.L_1611:
        /*006c*/ 	.byte	0x03, 0x19
        /*006e*/ 	.short	0x0038


	//----- nvinfo : EIATTR_PARAM_CBANK
	.align		4
        /*0070*/ 	.byte	0x04, 0x0a
        /*0072*/ 	.short	(.L_1613 - .L_1612)
	.align		4
.L_1612:
        /*0074*/ 	.word	index@(.nv.constant0._ZN50_GLOBAL__N__f31458b2_17_RangeFactories_cu_38772b0829elementwise_kernel_with_indexIlZZZN2at6native17linspace_cuda_outERKN3c106ScalarES6_lRNS1_6TensorEENKUlvE0_clEvENKUlvE0_clEvEUllE_EEvT_T0_PN15function_traitsISD_E11result_typeE)
        /*0078*/ 	.short	0x0380
        /*007a*/ 	.short	0x0038


	//----- nvinfo : EIATTR_SW_WAR
	.align		4
.L_1613:
        /*007c*/ 	.byte	0x04, 0x36
        /*007e*/ 	.short	(.L_1615 - .L_1614)
.L_1614:
        /*0080*/ 	.word	0x00000008
.L_1615:


//--------------------- .nv.info._ZN50_GLOBAL__N__f31458b2_17_RangeFactories_cu_38772b0829elementwise_kernel_with_indexIiZZZN2at6native17linspace_cuda_outERKN3c106ScalarES6_lRNS1_6TensorEENKUlvE0_clEvENKUlvE0_clEvEUllE_EEvT_T0_PN15function_traitsISD_E11result_typeE --------------------------
	.section	.nv.info._ZN50_GLOBAL__N__f31458b2_17_RangeFactories_cu_38772b0829elementwise_kernel_with_indexIiZZZN2at6native17linspace_cuda_outERKN3c106ScalarES6_lRNS1_6TensorEENKUlvE0_clEvENKUlvE0_clEvEUllE_EEvT_T0_PN15function_traitsISD_E11result_typeE,"",@"SHT_CUDA_INFO"
	.sectionflags	@""
	.align	4


	//----- nvinfo : EIATTR_CUDA_API_VERSION
	.align		4
        /*0000*/ 	.byte	0x04, 0x37
        /*0002*/ 	.short	(.L_1617 - .L_1616)
.L_1616:
        /*0004*/ 	.word	0x00000082


	//----- nvinfo : EIATTR_KPARAM_INFO
	.align		4
.L_1617:
        /*0008*/ 	.byte	0x04, 0x17
        /*000a*/ 	.short	(.L_1619 - .L_1618)
.L_1618:
        /*000c*/ 	.word	0x00000000
        /*0010*/ 	.short	0x0002
        /*0012*/ 	.short	0x0030
        /*0014*/ 	.byte	0x00, 0xf5, 0x21, 0x00


	//----- nvinfo : EIATTR_KPARAM_INFO
	.align		4
.L_1619:
        /*0018*/ 	.byte	0x04, 0x17
        /*001a*/ 	.short	(.L_1621 - .L_1620)
.L_1620:
        /*001c*/ 	.word	0x00000000
        /*0020*/ 	.short	0x0001
        /*0022*/ 	.short	0x0008
        /*0024*/ 	.byte	0x00, 0xf0, 0xa1, 0x00


	//----- nvinfo : EIATTR_KPARAM_INFO
	.align		4
.L_1621:
        /*0028*/ 	.byte	0x04, 0x17
        /*002a*/ 	.short	(.L_1623 - .L_1622)
.L_1622:
        /*002c*/ 	.word	0x00000000
        /*0030*/ 	.short	0x0000
        /*0032*/ 	.short	0x0000
        /*0034*/ 	.byte	0x00, 0xf0, 0x11, 0x00


	//----- nvinfo : EIATTR_SPARSE_MMA_MASK
	.align		4
.L_1623:
        /*0038*/ 	.byte	0x03, 0x50
        /*003a*/ 	.short	0x0000


	//----- nvinfo : EIATTR_MAXREG_COUNT
	.align		4
        /*003c*/ 	.byte	0x03, 0x1b
        /*003e*/ 	.short	0x00ff


	//----- nvinfo : EIATTR_MERCURY_ISA_VERSION
	.align		4
        /*0040*/ 	.byte	0x03, 0x5f
        /*0042*/ 	.short	0x0101


	//----- nvinfo : EIATTR_VRC_CTA_INIT_COUNT
	.align		4
        /*0044*/ 	.byte	0x02, 0x4a
	.zero		1
	.zero		1


	//----- nvinfo : EIATTR_EXIT_INSTR_OFFSETS
	.align		4
        /*0048*/ 	.byte	0x04, 0x1c
        /*004a*/ 	.short	(.L_1625 - .L_1624)


	//   ....[0]....
.L_1624:
        /*004c*/ 	.word	0x00000070


	//   ....[1]....
        /*0050*/ 	.word	0x00000210


	//----- nvinfo : EIATTR_MAX_THREADS
	.align		4
.L_1625:
        /*0054*/ 	.byte	0x04, 0x05
        /*0056*/ 	.short	(.L_1627 - .L_1626)
.L_1626:
        /*0058*/ 	.word	0x00000040
        /*005c*/ 	.word	0x00000001
        /*0060*/ 	.word	0x00000001


	//----- nvinfo : EIATTR_CRS_STACK_SIZE
	.align		4
.L_1627:
        /*0064*/ 	.byte	0x04, 0x1e
        /*0066*/ 	.short	(.L_1629 - .L_1628)
.L_1628:
        /*0068*/ 	.word	0x00000000


	//----- nvinfo : EIATTR_CBANK_PARAM_SIZE
	.align		4
.L_1629:
        /*006c*/ 	.byte	0x03, 0x19
        /*006e*/ 	.short	0x0038


	//----- nvinfo : EIATTR_PARAM_CBANK
	.align		4
        /*0070*/ 	.byte	0x04, 0x0a
        /*0072*/ 	.short	(.L_1631 - .L_1630)
	.align		4
.L_1630:
        /*0074*/ 	.word	index@(.nv.constant0._ZN50_GLOBAL__N__f31458b2_17_RangeFactories_cu_38772b0829elementwise_kernel_with_indexIiZZZN2at6native17linspace_cuda_outERKN3c106ScalarES6_lRNS1_6TensorEENKUlvE0_clEvENKUlvE0_clEvEUllE_EEvT_T0_PN15function_traitsISD_E11result_typeE)
        /*0078*/ 	.short	0x0380
        /*007a*/ 	.short	0x0038


	//----- nvinfo : EIATTR_SW_WAR
	.align		4
.L_1631:
        /*007c*/ 	.byte	0x04, 0x36
        /*007e*/ 	.short	(.L_1633 - .L_1632)
.L_1632:
        /*0080*/ 	.word	0x00000008
.L_1633:


//--------------------- .nv.info._ZN50_GLOBAL__N__f31458b2_17_RangeFactories_cu_38772b0829elementwise_kernel_with_indexIlZZZN2at6native17linspace_cuda_outERKN3c106ScalarES6_lRNS1_6TensorEENKUlvE0_clEvENKUlvE_clEvEUllE_EEvT_T0_PN15function_traitsISD_E11result_typeE --------------------------
	.section	.nv.info._ZN50_GLOBAL__N__f31458b2_17_RangeFactories_cu_38772b0829elementwise_kernel_with_indexIlZZZN2at6native17linspace_cuda_outERKN3c106ScalarES6_lRNS1_6TensorEENKUlvE0_clEvENKUlvE_clEvEUllE_EEvT_T0_PN15function_traitsISD_E11result_typeE,"",@"SHT_CUDA_INFO"
	.sectionflags	@""
	.align	4


	//----- nvinfo : EIATTR_CUDA_API_VERSION
	.align		4
        /*0000*/ 	.byte	0x04, 0x37
        /*0002*/ 	.short	(.L_1635 - .L_1634)
.L_1634:
        /*0004*/ 	.word	0x00000082


	//----- nvinfo : EIATTR_KPARAM_INFO
	.align		4
.L_1635:
        /*0008*/ 	.byte	0x04, 0x17
        /*000a*/ 	.short	(.L_1637 - .L_1636)
.L_1636:
        /*000c*/ 	.word	0x00000000
        /*0010*/ 	.short	0x0002
        /*0012*/ 	.short	0x0038
        /*0014*/ 	.byte	0x00, 0xf5, 0x21, 0x00


	//----- nvinfo : EIATTR_KPARAM_INFO
	.align		4
.L_1637:
        /*0018*/ 	.byte	0x04, 0x17
        /*001a*/ 	.short	(.L_1639 - .L_1638)
.L_1638:
        /*001c*/ 	.word	0x00000000
        /*0020*/ 	.short	0x0001
        /*0022*/ 	.short	0x0008
        /*0024*/ 	.byte	0x00, 0xf0, 0xc1, 0x00


	//----- nvinfo : EIATTR_KPARAM_INFO
	.align		4
.L_1639:
        /*0028*/ 	.byte	0x04, 0x17
        /*002a*/ 	.short	(.L_1641 - .L_1640)
.L_1640:
        /*002c*/ 	.word	0x00000000
        /*0030*/ 	.short	0x0000
        /*0032*/ 	.short	0x0000
        /*0034*/ 	.byte	0x00, 0xf0, 0x21, 0x00


	//----- nvinfo : EIATTR_SPARSE_MMA_MASK
	.align		4
.L_1641:
        /*0038*/ 	.byte	0x03, 0x50
        /*003a*/ 	.short	0x0000


	//----- nvinfo : EIATTR_MAXREG_COUNT
	.align		4
        /*003c*/ 	.byte	0x03, 0x1b
        /*003e*/ 	.short	0x00ff


	//----- nvinfo : EIATTR_MERCURY_ISA_VERSION
	.align		4
        /*0040*/ 	.byte	0x03, 0x5f
        /*0042*/ 	.short	0x0101


	//----- nvinfo : EIATTR_VRC_CTA_INIT_COUNT
	.align		4
        /*0044*/ 	.byte	0x02, 0x4a
	.zero		1
	.zero		1


	//----- nvinfo : EIATTR_EXIT_INSTR_OFFSETS
	.align		4
        /*0048*/ 	.byte	0x04, 0x1c
        /*004a*/ 	.short	(.L_1643 - .L_1642)


	//   ....[0]....
.L_1642:
        /*004c*/ 	.word	0x00000080


	//   ....[1]....
        /*0050*/ 	.word	0x00000270


	//----- nvinfo : EIATTR_MAX_THREADS
	.align		4
.L_1643:
        /*0054*/ 	.byte	0x04, 0x05
        /*0056*/ 	.short	(.L_1645 - .L_1644)
.L_1644:
        /*0058*/ 	.word	0x00000040
        /*005c*/ 	.word	0x00000001
        /*0060*/ 	.word	0x00000001


	//----- nvinfo : EIATTR_CRS_STACK_SIZE
	.align		4
.L_1645:
        /*0064*/ 	.byte	0x04, 0x1e
        /*0066*/ 	.short	(.L_1647 - .L_1646)
.L_1646:
        /*0068*/ 	.word	0x00000000


	//----- nvinfo : EIATTR_CBANK_PARAM_SIZE
	.align		4
.L_1647:
        /*006c*/ 	.byte	0x03, 0x19
        /*006e*/ 	.short	0x0040


	//----- nvinfo : EIATTR_PARAM_CBANK
	.align		4
        /*0070*/ 	.byte	0x04, 0x0a
        /*0072*/ 	.short	(.L_1649 - .L_1648)
	.align		4
.L_1648:
        /*0074*/ 	.word	index@(.nv.constant0._ZN50_GLOBAL__N__f31458b2_17_RangeFactories_cu_38772b0829elementwise_kernel_with_indexIlZZZN2at6native17linspace_cuda_outERKN3c106ScalarES6_lRNS1_6TensorEENKUlvE0_clEvENKUlvE_clEvEUllE_EEvT_T0_PN15function_traitsISD_E11result_typeE)
        /*0078*/ 	.short	0x0380
        /*007a*/ 	.short	0x0040


	//----- nvinfo : EIATTR_SW_WAR
	.align		4
.L_1649:
        /*007c*/ 	.byte	0x04, 0x36
        /*007e*/ 	.short	(.L_1651 - .L_1650)
.L_1650:
        /*0080*/ 	.word	0x00000008
.L_1651:


//--------------------- .nv.info._ZN50_GLOBAL__N__f31458b2_17_RangeFactories_cu_38772b0829elementwise_kernel_with_indexIiZZZN2at6native17linspace_cuda_outERKN3c106ScalarES6_lRNS1_6TensorEENKUlvE0_clEvENKUlvE_clEvEUllE_EEvT_T0_PN15function_traitsISD_E11result_typeE --------------------------
	.section	.nv.info._ZN50_GLOBAL__N__f31458b2_17_RangeFactories_cu_38772b0829elementwise_kernel_with_indexIiZZZN2at6native17linspace_cuda_outERKN3c106ScalarES6_lRNS1_6TensorEENKUlvE0_clEvENKUlvE_clEvEUllE_EEvT_T0_PN15function_traitsISD_E11result_typeE,"",@"SHT_CUDA_INFO"
	.sectionflags	@""
	.align	4


	//----- nvinfo : EIATTR_CUDA_API_VERSION
	.align		4
        /*0000*/ 	.byte	0x04, 0x37
        /*0002*/ 	.short	(.L_1653 - .L_1652)
.L_1652:
        /*0004*/ 	.word	0x00000082


	//----- nvinfo : EIATTR_KPARAM_INFO
	.align		4
.L_1653:
        /*0008*/ 	.byte	0x04, 0x17
        /*000a*/ 	.short	(.L_1655 - .L_1654)
.L_1654:
        /*000c*/ 	.word	0x00000000
        /*0010*/ 	.short	0x0002
        /*0012*/ 	.short	0x0038
        /*0014*/ 	.byte	0x00, 0xf5, 0x21, 0x00


	//----- nvinfo : EIATTR_KPARAM_INFO
	.align		4
.L_1655:
        /*0018*/ 	.byte	0x04, 0x17
        /*001a*/ 	.short	(.L_1657 - .L_1656)
.L_1656:
        /*001c*/ 	.word	0x00000000
        /*0020*/ 	.short	0x0001
        /*0022*/ 	.short	0x0008
        /*0024*/ 	.byte	0x00, 0xf0, 0xc1, 0x00


	//----- nvinfo : EIATTR_KPARAM_INFO
	.align		4
.L_1657:
        /*0028*/ 	.byte	0x04, 0x17
        /*002a*/ 	.short	(.L_1659 - .L_1658)
.L_1658:
        /*002c*/ 	.word	0x00000000
        /*0030*/ 	.short	0x0000
        /*0032*/ 	.short	0x0000
        /*0034*/ 	.byte	0x00, 0xf0, 0x11, 0x00


	//----- nvinfo : EIATTR_SPARSE_MMA_MASK
	.align		4
.L_1659:
        /*0038*/ 	.byte	0x03, 0x50
        /*003a*/ 	.short	0x0000


	//----- nvinfo : EIATTR_MAXREG_COUNT
	.align		4
        /*003c*/ 	.byte	0x03, 0x1b
        /*003e*/ 	.short	0x00ff


	//----- nvinfo : EIATTR_MERCURY_ISA_VERSION
	.align		4
        /*0040*/ 	.byte	0x03, 0x5f
        /*0042*/ 	.short	0x0101


	//----- nvinfo : EIATTR_VRC_CTA_INIT_COUNT
	.align		4
        /*0044*/ 	.byte	0x02, 0x4a
	.zero		1
	.zero		1


	//----- nvinfo : EIATTR_EXIT_INSTR_OFFSETS
	.align		4
        /*0048*/ 	.byte	0x04, 0x1c
        /*004a*/ 	.short	(.L_1661 - .L_1660)


	//   ....[0]....
.L_1660:
        /*004c*/ 	.word	0x00000070


	//   ....[1]....
        /*0050*/ 	.word	0x00000280


	//----- nvinfo : EIATTR_MAX_THREADS
	.align		4
.L_1661:
        /*0054*/ 	.byte	0x04, 0x05
        /*0056*/ 	.short	(.L_1663 - .L_1662)
.L_1662:
        /*0058*/ 	.word	0x00000040
        /*005c*/ 	.word	0x00000001
        /*0060*/ 	.word	0x00000001


	//----- nvinfo : EIATTR_CRS_STACK_SIZE
	.align		4
.L_1663:
        /*0064*/ 	.byte	0x04, 0x1e
        /*0066*/ 	.short	(.L_1665 - .L_1664)
.L_1664:
        /*0068*/ 	.word	0x00000000


	//----- nvinfo : EIATTR_CBANK_PARAM_SIZE
	.align		4
.L_1665:
        /*006c*/ 	.byte	0x03, 0x19
        /*006e*/ 	.short	0x0040


	//----- nvinfo : EIATTR_PARAM_CBANK
	.align		4
        /*0070*/ 	.byte	0x04, 0x0a
        /*0072*/ 	.short	(.L_1667 - .L_1666)
	.align		4
.L_1666:
        /*0074*/ 	.word	index@(.nv.constant0._ZN50_GLOBAL__N__f31458b2_17_RangeFactories_cu_38772b0829elementwise_kernel_with_indexIiZZZN2at6native17linspace_cuda_outERKN3c106ScalarES6_lRNS1_6TensorEENKUlvE0_clEvENKUlvE_clEvEUllE_EEvT_T0_PN15function_traitsISD_E11result_typeE)
        /*0078*/ 	.short	0x0380
        /*007a*/ 	.short	0x0040


	//----- nvinfo : EIATTR_SW_WAR
	.align		4
.L_1667:
        /*007c*/ 	.byte	0x04, 0x36
        /*007e*/ 	.short	(.L_1669 - .L_1668)
.L_1668:
        /*0080*/ 	.word	0x00000008
.L_1669:


//--------------------- .nv.info._ZN50_GLOBAL__N__f31458b2_17_RangeFactories_cu_38772b0829elementwise_kernel_with_indexIlZZZN2at6native17linspace_cuda_outERKN3c106ScalarES6_lRNS1_6TensorEENKUlvE_clEvENKUlvE3_clEvEUllE_EEvT_T0_PN15function_traitsISD_E11result_typeE --------------------------
	.section	.nv.info._ZN50_GLOBAL__N__f31458b2_17_RangeFactories_cu_38772b0829elementwise_kernel_with_indexIlZZZN2at6native17linspace_cuda_outERKN3c106ScalarES6_lRNS1_6TensorEENKUlvE_clEvENKUlvE3_clEvEUllE_EEvT_T0_PN15function_traitsISD_E11result_typeE,"",@"SHT_CUDA_INFO"
	.sectionflags	@""
	.align	4


	//----- nvinfo : EIATTR_CUDA_API_VERSION
	.align		4
        /*0000*/ 	.byte	0x04, 0x37
        /*0002*/ 	.short	(.L_1671 - .L_1670)
.L_1670:
        /*0004*/ 	.word	0x00000082


	//----- nvinfo : EIATTR_KPARAM_INFO
	.align		4
.L_1671:
        /*0008*/ 	.byte	0x04, 0x17
        /*000a*/ 	.short	(.L_1673 - .L_1672)
.L_1672:
        /*000c*/ 	.word	0x00000000
        /*0010*/ 	.short	0x0002
        /*0012*/ 	.short	0x0030
        /*0014*/ 	.byte	0x00, 0xf5, 0x21, 0x00


	//----- nvinfo : EIATTR_KPARAM_INFO
	.align		4
.L_1673:
        /*0018*/ 	.byte	0x04, 0x17
        /*001a*/ 	.short	(.L_1675 - .L_1674)
.L_1674:
        /*001c*/ 	.word	0x00000000
        /*0020*/ 	.short	0x0001
        /*0022*/ 	.short	0x0008
        /*0024*/ 	.byte	0x00, 0xf0, 0xa1, 0x00


	//----- nvinfo : EIATTR_KPARAM_INFO
	.align		4
.L_1675:
        /*0028*/ 	.byte	0x04, 0x17
        /*002a*/ 	.short	(.L_1677 - .L_1676)
.L_1676:
        /*002c*/ 	.word	0x00000000
        /*0030*/ 	.short	0x0000
        /*0032*/ 	.short	0x0000
        /*0034*/ 	.byte	0x00, 0xf0, 0x21, 0x00


	//----- nvinfo : EIATTR_SPARSE_MMA_MASK
	.align		4
.L_1677:
        /*0038*/ 	.byte	0x03, 0x50
        /*003a*/ 	.short	0x0000


	//----- nvinfo : EIATTR_MAXREG_COUNT
	.align		4
        /*003c*/ 	.byte	0x03, 0x1b
        /*003e*/ 	.short	0x00ff


	//----- nvinfo : EIATTR_MERCURY_ISA_VERSION
	.align		4
        /*0040*/ 	.byte	0x03, 0x5f
        /*0042*/ 	.short	0x0101


	//----- nvinfo : EIATTR_VRC_CTA_INIT_COUNT
	.align		4
        /*0044*/ 	.byte	0x02, 0x4a
	.zero		1
	.zero		1


	//----- nvinfo : EIATTR_EXIT_INSTR_OFFSETS
	.align		4
        /*0048*/ 	.byte	0x04, 0x1c
        /*004a*/ 	.short	(.L_1679 - .L_1678)


	//   ....[0]....
.L_1678:
        /*004c*/ 	.word	0x00000080


	//   ....[1]....
        /*0050*/ 	.word	0x00000240


	//----- nvinfo : EIATTR_MAX_THREADS
	.align		4
.L_1679:
        /*0054*/ 	.byte	0x04, 0x05
        /*0056*/ 	.short	(.L_1681 - .L_1680)
.L_1680:
        /*0058*/ 	.word	0x00000040
        /*005c*/ 	.word	0x00000001
        /*0060*/ 	.word	0x00000001


	//----- nvinfo : EIATTR_CRS_STACK_SIZE
	.align		4
.L_1681:
        /*0064*/ 	.byte	0x04, 0x1e
        /*0066*/ 	.short	(.L_1683 - .L_1682)
.L_1682:
        /*0068*/ 	.word	0x00000000


	//----- nvinfo : EIATTR_CBANK_PARAM_SIZE
	.align		4
.L_1683:
        /*006c*/ 	.byte	0x03, 0x19
        /*006e*/ 	.short	0x0038


	//----- nvinfo : EIATTR_PARAM_CBANK
	.align		4
        /*0070*/ 	.byte	0x04, 0x0a
        /*0072*/ 	.short	(.L_1685 - .L_1684)
	.align		4
.L_1684:
        /*0074*/ 	.word	index@(.nv.constant0._ZN50_GLOBAL__N__f31458b2_17_RangeFactories_cu_38772b0829elementwise_kernel_with_indexIlZZZN2at6native17linspace_cuda_outERKN3c106ScalarES6_lRNS1_6TensorEENKUlvE_clEvENKUlvE3_clEvEUllE_EEvT_T0_PN15function_traitsISD_E11result_typeE)
        /*0078*/ 	.short	0x0380
        /*007a*/ 	.short	0x0038


	//----- nvinfo : EIATTR_SW_WAR
	.align		4
.L_1685:
        /*007c*/ 	.byte	0x04, 0x36
        /*007e*/ 	.short	(.L_1687 - .L_1686)
.L_1686:
        /*0080*/ 	.word	0x00000008
.L_1687:


//--------------------- .nv.info._ZN50_GLOBAL__N__f31458b2_17_RangeFactories_cu_38772b0829elementwise_kernel_with_indexIiZZZN2at6native17linspace_cuda_outERKN3c106ScalarES6_lRNS1_6TensorEENKUlvE_clEvENKUlvE3_clEvEUllE_EEvT_T0_PN15function_traitsISD_E11result_typeE --------------------------
	.section	.nv.info._ZN50_GLOBAL__N__f31458b2_17_RangeFactories_cu_38772b0829elementwise_kernel_with_indexIiZZZN2at6native17linspace_cuda_outERKN3c106ScalarES6_lRNS1_6TensorEENKUlvE_clEvENKUlvE3_clEvEUllE_EEvT_T0_PN15function_traitsISD_E11result_typeE,"",@"SHT_CUDA_INFO"
	.sectionflags	@""
	.align	4


	//----- nvinfo : EIATTR_CUDA_API_VERSION
	.align		4
        /*0000*/ 	.byte	0x04, 0x37
        /*0002*/ 	.short	(.L_1689 - .L_1688)
.L_1688:
        /*0004*/ 	.word	0x00000082


	//----- nvinfo : EIATTR_KPARAM_INFO
	.align		4
.L_1689:
        /*0008*/ 	.byte	0x04, 0x17
        /*000a*/ 	.short	(.L_1691 - .L_1690)
.L_1690:
        /*000c*/ 	.word	0x00000000
        /*0010*/ 	.short	0x0002
        /*0012*/ 	.short	0x0030
        /*0014*/ 	.byte	0x00, 0xf5, 0x21, 0x00


	//----- nvinfo : EIATTR_KPARAM_INFO
	.align		4
.L_1691:
        /*0018*/ 	.byte	0x04, 0x17
        /*001a*/ 	.short	(.L_1693 - .L_1692)
.L_1692:
        /*001c*/ 	.word	0x00000000
        /*0020*/ 	.short	0x0001
        /*0022*/ 	.short	0x0008
        /*0024*/ 	.byte	0x00, 0xf0, 0xa1, 0x00


	//----- nvinfo : EIATTR_KPARAM_INFO
	.align		4
.L_1693:
        /*0028*/ 	.byte	0x04, 0x17
        /*002a*/ 	.short	(.L_1695 - .L_1694)
.L_1694:
        /*002c*/ 	.word	0x00000000
        /*0030*/ 	.short	0x0000
        /*0032*/ 	.short	0x0000
        /*0034*/ 	.byte	0x00, 0xf0, 0x11, 0x00


	//----- nvinfo : EIATTR_SPARSE_MMA_MASK
	.align		4
.L_1695:
        /*0038*/ 	.byte	0x03, 0x50
        /*003a*/ 	.short	0x0000


	//----- nvinfo : EIATTR_MAXREG_COUNT
	.align		4
        /*003c*/ 	.byte	0x03, 0x1b
        /*003e*/ 	.short	0x00ff


	//----- nvinfo : EIATTR_MERCURY_ISA_VERSION
	.align		4
        /*0040*/ 	.byte	0x03, 0x5f
        /*0042*/ 	.short	0x0101


	//----- nvinfo : EIATTR_VRC_CTA_INIT_COUNT
	.align		4
        /*0044*/ 	.byte	0x02, 0x4a
	.zero		1
	.zero		1


	//----- nvinfo : EIATTR_EXIT_INSTR_OFFSETS
	.align		4
        /*0048*/ 	.byte	0x04, 0x1c
        /*004a*/ 	.short	(.L_1697 - .L_1696)


	//   ....[0]....
.L_1696:
        /*004c*/ 	.word	0x00000070


	//   ....[1]....
        /*0050*/ 	.word	0x00000250


	//----- nvinfo : EIATTR_MAX_THREADS
	.align		4
.L_1697:
        /*0054*/ 	.byte	0x04, 0x05
        /*0056*/ 	.short	(.L_1699 - .L_1698)
.L_1698:
        /*0058*/ 	.word	0x00000040
        /*005c*/ 	.word	0x00000001
        /*0060*/ 	.word	0x00000001


	//----- nvinfo : EIATTR_CRS_STACK_SIZE
	.align		4
.L_1699:
        /*0064*/ 	.byte	0x04, 0x1e
        /*0066*/ 	.short	(.L_1701 - .L_1700)
.L_1700:
        /*0068*/ 	.word	0x00000000


	//----- nvinfo : EIATTR_CBANK_PARAM_SIZE
	.align		4
.L_1701:
        /*006c*/ 	.byte	0x03, 0x19
        /*006e*/ 	.short	0x0038


	//----- nvinfo : EIATTR_PARAM_CBANK
	.align		4
        /*0070*/ 	.byte	0x04, 0x0a
        /*0072*/ 	.short	(.L_1703 - .L_1702)
	.align		4
.L_1702:
        /*0074*/ 	.word	index@(.nv.constant0._ZN50_GLOBAL__N__f31458b2_17_RangeFactories_cu_38772b0829elementwise_kernel_with_indexIiZZZN2at6native17linspace_cuda_outERKN3c106ScalarES6_lRNS1_6TensorEENKUlvE_clEvENKUlvE3_clEvEUllE_EEvT_T0_PN15function_traitsISD_E11result_typeE)
        /*0078*/ 	.short	0x0380
        /*007a*/ 	.short	0x0038


	//----- nvinfo : EIATTR_SW_WAR
	.align		4
.L_1703:
        /*007c*/ 	.byte	0x04, 0x36
        /*007e*/ 	.short	(.L_1705 - .L_1704)
.L_1704:
        /*0080*/ 	.word	0x00000008
.L_1705:


//--------------------- .nv.info._ZN50_GLOBAL__N__f31458b2_17_RangeFactories_cu_38772b0829elementwise_kernel_with_indexIlZZZN2at6native17linspace_cuda_outERKN3c106ScalarES6_lRNS1_6TensorEENKUlvE_clEvENKUlvE2_clEvEUllE_EEvT_T0_PN15function_traitsISD_E11result_typeE --------------------------
	.section	.nv.info._ZN50_GLOBAL__N__f31458b2_17_RangeFactories_cu_38772b0829elementwise_kernel_with_indexIlZZZN2at6native17linspace_cuda_outERKN3c106ScalarES6_lRNS1_6TensorEENKUlvE_clEvENKUlvE2_clEvEUllE_EEvT_T0_PN15function_traitsISD_E11result_typeE,"",@"SHT_CUDA_INFO"
	.sectionflags	@""
	.align	4


	//----- nvinfo : EIATTR_CUDA_API_VERSION
	.align		4
        /*0000*/ 	.byte	0x04, 0x37
        /*0002*/ 	.short	(.L_1707 - .L_1706)
.L_1706:
        /*0004*/ 	.word	0x00000082


	//----- nvinfo : EIATTR_KPARAM_INFO
	.align		4
.L_1707:
        /*0008*/ 	.byte	0x04, 0x17
        /*000a*/ 	.short	(.L_1709 - .L_1708)
.L_1708:
        /*000c*/ 	.word	0x00000000
        /*0010*/ 	.short	0x0002
        /*0012*/ 	.short	0x0038
        /*0014*/ 	.byte	0x00, 0xf5, 0x21, 0x00


	//----- nvinfo : EIATTR_KPARAM_INFO
	.align		4
.L_1709:
        /*0018*/ 	.byte	0x04, 0x17
        /*001a*/ 	.short	(.L_1711 - .L_1710)
.L_1710:
        /*001c*/ 	.word	0x00000000
        /*0020*/ 	.short	0x0001
        /*0022*/ 	.short	0x0008
        /*0024*/ 	.byte	0x00, 0xf0, 0xc1, 0x00


	//----- nvinfo : EIATTR_KPARAM_INFO
	.align		4
.L_1711:
        /*0028*/ 	.byte	0x04, 0x17
        /*002a*/ 	.short	(.L_1713 - .L_1712)
.L_1712:
        /*002c*/ 	.word	0x00000000
        /*0030*/ 	.short	0x0000
        /*0032*/ 	.short	0x0000
        /*0034*/ 	.byte	0x00, 0xf0, 0x21, 0x00


	//----- nvinfo : EIATTR_SPARSE_MMA_MASK
	.align		4
.L_1713:
        /*0038*/ 	.byte	0x03, 0x50
        /*003a*/ 	.short	0x0000


	//----- nvinfo : EIATTR_MAXREG_COUNT
	.align		4
        /*003c*/ 	.byte	0x03, 0x1b
        /*003e*/ 	.short	0x00ff


	//----- nvinfo : EIATTR_MERCURY_ISA_VERSION
	.align		4
        /*0040*/ 	.byte	0x03, 0x5f
        /*0042*/ 	.short	0x0101


	//----- nvinfo : EIATTR_VRC_CTA_INIT_COUNT
	.align		4
        /*0044*/ 	.byte	0x02, 0x4a
	.zero		1
	.zero		1


	//----- nvinfo : EIATTR_EXIT_INSTR_OFFSETS
	.align		4
        /*0048*/ 	.byte	0x04, 0x1c
        /*004a*/ 	.short	(.L_1715 - .L_1714)


	//   ....[0]....
.L_1714:
        /*004c*/ 	.word	0x00000080


	//   ....[1]....
        /*0050*/ 	.word	0x000002f0


	//----- nvinfo : EIATTR_MAX_THREADS
	.align		4
.L_1715:
        /*0054*/ 	.byte	0x04, 0x05
        /*0056*/ 	.short	(.L_1717 - .L_1716)
.L_1716:
        /*0058*/ 	.word	0x00000040
        /*005c*/ 	.word	0x00000001
        /*0060*/ 	.word	0x00000001


	//----- nvinfo : EIATTR_CRS_STACK_SIZE
	.align		4
.L_1717:
        /*0064*/ 	.byte	0x04, 0x1e
        /*0066*/ 	.short	(.L_1719 - .L_1718)
.L_1718:
        /*0068*/ 	.word	0x00000000


	//----- nvinfo : EIATTR_CBANK_PARAM_SIZE
	.align		4
.L_1719:
        /*006c*/ 	.byte	0x03, 0x19
        /*006e*/ 	.short	0x0040


	//----- nvinfo : EIATTR_PARAM_CBANK
	.align		4
        /*0070*/ 	.byte	0x04, 0x0a
        /*0072*/ 	.short	(.L_1721 - .L_1720)
	.align		4
.L_1720:
        /*0074*/ 	.word	index@(.nv.constant0._ZN50_GLOBAL__N__f31458b2_17_RangeFactories_cu_38772b0829elementwise_kernel_with_indexIlZZZN2at6native17linspace_cuda_outERKN3c106ScalarES6_lRNS1_6TensorEENKUlvE_clEvENKUlvE2_clEvEUllE_EEvT_T0_PN15function_traitsISD_E11result_typeE)
        /*0078*/ 	.short	0x0380
        /*007a*/ 	.short	0x0040


	//----- nvinfo : EIATTR_SW_WAR
	.align		4
.L_1721:
        /*007c*/ 	.byte	0x04, 0x36
        /*007e*/ 	.short	(.L_1723 - .L_1722)
.L_1722:
        /*0080*/ 	.word	0x00000008
.L_1723:


//--------------------- .nv.info._ZN50_GLOBAL__N__f31458b2_17_RangeFactories_cu_38772b0829elementwise_kernel_with_indexIiZZZN2at6native17linspace_cuda_outERKN3c106ScalarES6_lRNS1_6TensorEENKUlvE_clEvENKUlvE2_clEvEUllE_EEvT_T0_PN15function_traitsISD_E11result_typeE --------------------------
	.section	.nv.info._ZN50_GLOBAL__N__f31458b2_17_RangeFactories_cu_38772b0829elementwise_kernel_with_indexIiZZZN2at6native17linspace_cuda_outERKN3c106ScalarES6_lRNS1_6TensorEENKUlvE_clEvENKUlvE2_clEvEUllE_EEvT_T0_PN15function_traitsISD_E11result_typeE,"",@"SHT_CUDA_INFO"
	.sectionflags	@""
	.align	4


	//----- nvinfo : EIATTR_CUDA_API_VERSION
	.align		4
        /*0000*/ 	.byte	0x04, 0x37
        /*0002*/ 	.short	(.L_1725 - .L_1724)
.L_1724:
        /*0004*/ 	.word	0x00000082


	//----- nvinfo : EIATTR_KPARAM_INFO
	.align		4
.L_1725:
        /*0008*/ 	.byte	0x04, 0x17
        /*000a*/ 	.short	(.L_1727 - .L_1726)
.L_1726:
        /*000c*/ 	.word	0x00000000
        /*0010*/ 	.short	0x0002
        /*0012*/ 	.short	0x0038
        /*0014*/ 	.byte	0x00, 0xf5, 0x21, 0x00


	//----- nvinfo : EIATTR_KPARAM_INFO
	.align		4
.L_1727:
        /*0018*/ 	.byte	0x04, 0x17
        /*001a*/ 	.short	(.L_1729 - .L_1728)
.L_1728:
        /*001c*/ 	.word	0x00000000
        /*0020*/ 	.short	0x0001
        /*0022*/ 	.short	0x0008
        /*0024*/ 	.byte	0x00, 0xf0, 0xc1, 0x00


	//----- nvinfo : EIATTR_KPARAM_INFO
	.align		4
.L_1729:
        /*0028*/ 	.byte	0x04, 0x17
        /*002a*/ 	.short	(.L_1731 - .L_1730)
.L_1730:
        /*002c*/ 	.word	0x00000000
        /*0030*/ 	.short	0x0000
        /*0032*/ 	.short	0x0000
        /*0034*/ 	.byte	0x00, 0xf0, 0x11, 0x00


	//----- nvinfo : EIATTR_SPARSE_MMA_MASK
	.align		4
.L_1731:
        /*0038*/ 	.byte	0x03, 0x50
        /*003a*/ 	.short	0x0000


	//----- nvinfo : EIATTR_MAXREG_COUNT
	.align		4
        /*003c*/ 	.byte	0x03, 0x1b
        /*003e*/ 	.short	0x00ff


	//----- nvinfo : EIATTR_MERCURY_ISA_VERSION
	.align		4
        /*0040*/ 	.byte	0x03, 0x5f
        /*0042*/ 	.short	0x0101


	//----- nvinfo : EIATTR_VRC_CTA_INIT_COUNT
	.align		4
        /*0044*/ 	.byte	0x02, 0x4a
	.zero		1
	.zero		1


	//----- nvinfo : EIATTR_EXIT_INSTR_OFFSETS
	.align		4
        /*0048*/ 	.byte	0x04, 0x1c
        /*004a*/ 	.short	(.L_1733 - .L_1732)


	//   ....[0]....
.L_1732:
        /*004c*/ 	.word	0x00000070


	//   ....[1]....
        /*0050*/ 	.word	0x00000300


	//----- nvinfo : EIATTR_MAX_THREADS
	.align		4
.L_1733:
        /*0054*/ 	.byte	0x04, 0x05
        /*0056*/ 	.short	(.L_1735 - .L_1734)
.L_1734:
        /*0058*/ 	.word	0x00000040
        /*005c*/ 	.word	0x00000001
        /*0060*/ 	.word	0x00000001


	//----- nvinfo : EIATTR_CRS_STACK_SIZE
	.align		4
.L_1735:
        /*0064*/ 	.byte	0x04, 0x1e
        /*0066*/ 	.short	(.L_1737 - .L_1736)
.L_1736:
        /*0068*/ 	.word	0x00000000


	//----- nvinfo : EIATTR_CBANK_PARAM_SIZE
	.align		4
.L_1737:
        /*006c*/ 	.byte	0x03, 0x19
        /*006e*/ 	.short	0x0040


	//----- nvinfo : EIATTR_PARAM_CBANK
	.align		4
        /*0070*/ 	.byte	0x04, 0x0a
        /*0072*/ 	.short	(.L_1739 - .L_1738)
	.align		4
.L_1738:
        /*0074*/ 	.word	index@(.nv.constant0._ZN50_GLOBAL__N__f31458b2_17_RangeFactories_cu_38772b0829elementwise_kernel_with_indexIiZZZN2at6native17linspace_cuda_outERKN3c106ScalarES6_lRNS1_6TensorEENKUlvE_clEvENKUlvE2_clEvEUllE_EEvT_T0_PN15function_traitsISD_E11result_typeE)
        /*0078*/ 	.short	0x0380
        /*007a*/ 	.short	0x0040


	//----- nvinfo : EIATTR_SW_WAR
	.align		4
.L_1739:
        /*007c*/ 	.byte	0x04, 0x36
        /*007e*/ 	.short	(.L_1741 - .L_1740)
.L_1740:
        /*0080*/ 	.word	0x00000008
.L_1741:


//--------------------- .nv.info._ZN50_GLOBAL__N__f31458b2_17_RangeFactories_cu_38772b0829elementwise_kernel_with_indexIlZZZN2at6native17linspace_cuda_outERKN3c106ScalarES6_lRNS1_6TensorEENKUlvE_clEvENKUlvE1_clEvEUllE_EEvT_T0_PN15function_traitsISD_E11result_typeE --------------------------
	.section	.nv.info._ZN50_GLOBAL__N__f31458b2_17_RangeFactories_cu_38772b0829elementwise_kernel_with_indexIlZZZN2at6native17linspace_cuda_outERKN3c106ScalarES6_lRNS1_6TensorEENKUlvE_clEvENKUlvE1_clEvEUllE_EEvT_T0_PN15function_traitsISD_E11result_typeE,"",@"SHT_CUDA_INFO"
	.sectionflags	@""
	.align	4


	//----- nvinfo : EIATTR_CUDA_API_VERSION
	.align		4
        /*0000*/ 	.byte	0x04, 0x37
        /*0002*/ 	.short	(.L_1743 - .L_1742)
.L_1742:
        /*0004*/ 	.word	0x00000082


	//----- nvinfo : EIATTR_KPARAM_INFO
	.align		4
.L_1743:
        /*0008*/ 	.byte	0x04, 0x17
        /*000a*/ 	.short	(.L_1745 - .L_1744)
.L_1744:
        /*000c*/ 	.word	0x00000000
        /*0010*/ 	.short	0x0002
        /*0012*/ 	.short	0x0030
        /*0014*/ 	.byte	0x00, 0xf5, 0x21, 0x00


	//----- nvinfo : EIATTR_KPARAM_INFO
	.align		4
.L_1745:
        /*0018*/ 	.byte	0x04, 0x17
        /*001a*/ 	.short	(.L_1747 - .L_1746)
.L_1746:
        /*001c*/ 	.word	0x00000000
        /*0020*/ 	.short	0x0001
        /*0022*/ 	.short	0x0008
        /*0024*/ 	.byte	0x00, 0xf0, 0xa1, 0x00


	//----- nvinfo : EIATTR_KPARAM_INFO
	.align		4
.L_1747:
        /*0028*/ 	.byte	0x04, 0x17
        /*002a*/ 	.short	(.L_1749 - .L_1748)
.L_1748:
        /*002c*/ 	.word	0x00000000
        /*0030*/ 	.short	0x0000
        /*0032*/ 	.short	0x0000
        /*0034*/ 	.byte	0x00, 0xf0, 0x21, 0x00


	//----- nvinfo : EIATTR_SPARSE_MMA_MASK
	.align		4
.L_1749:
        /*0038*/ 	.byte	0x03, 0x50
        /*003a*/ 	.short	0x0000


	//----- nvinfo : EIATTR_MAXREG_COUNT
	.align		4
        /*003c*/ 	.byte	0x03, 0x1b
        /*003e*/ 	.short	0x00ff


	//----- nvinfo : EIATTR_MERCURY_ISA_VERSION
	.align		4
        /*0040*/ 	.byte	0x03, 0x5f
        /*0042*/ 	.short	0x0101


	//----- nvinfo : EIATTR_VRC_CTA_INIT_COUNT
	.align		4
        /*0044*/ 	.byte	0x02, 0x4a
	.zero		1
	.zero		1


	//----- nvinfo : EIATTR_EXIT_INSTR_OFFSETS
	.align		4
        /*0048*/ 	.byte	0x04, 0x1c
        /*004a*/ 	.short	(.L_1751 - .L_1750)


	//   ....[0]....
.L_1750:
        /*004c*/ 	.word	0x00000080


	//   ....[1]....
        /*0050*/ 	.word	0x00000240


	//----- nvinfo : EIATTR_MAX_THREADS
	.align		4
.L_1751:
        /*0054*/ 	.byte	0x04, 0x05
        /*0056*/ 	.short	(.L_1753 - .L_1752)
.L_1752:
        /*0058*/ 	.word	0x00000040
        /*005c*/ 	.word	0x00000001
        /*0060*/ 	.word	0x00000001


	//----- nvinfo : EIATTR_CRS_STACK_SIZE
	.align		4
.L_1753:
        /*0064*/ 	.byte	0x04, 0x1e
        /*0066*/ 	.short	(.L_1755 - .L_1754)
.L_1754:
        /*0068*/ 	.word	0x00000000


	//----- nvinfo : EIATTR_CBANK_PARAM_SIZE
	.align		4
.L_1755:
        /*006c*/ 	.byte	0x03, 0x19
        /*006e*/ 	.short	0x0038


	//----- nvinfo : EIATTR_PARAM_CBANK
	.align		4
        /*0070*/ 	.byte	0x04, 0x0a
        /*0072*/ 	.short	(.L_1757 - .L_1756)
	.align		4
.L_1756:
        /*0074*/ 	.word	index@(.nv.constant0._ZN50_GLOBAL__N__f31458b2_17_RangeFactories_cu_38772b0829elementwise_kernel_with_indexIlZZZN2at6native17linspace_cuda_outERKN3c106ScalarES6_lRNS1_6TensorEENKUlvE_clEvENKUlvE1_clEvEUllE_EEvT_T0_PN15function_traitsISD_E11result_typeE)
        /*0078*/ 	.short	0x0380
        /*007a*/ 	.short	0x0038


	//----- nvinfo : EIATTR_SW_WAR
	.align		4
.L_1757:
        /*007c*/ 	.byte	0x04, 0x36
        /*007e*/ 	.short	(.L_1759 - .L_1758)
.L_1758:
        /*0080*/ 	.word	0x00000008
.L_1759:


//--------------------- .nv.info._ZN50_GLOBAL__N__f31458b2_17_RangeFactories_cu_38772b0829elementwise_kernel_with_indexIiZZZN2at6native17linspace_cuda_outERKN3c106ScalarES6_lRNS1_6TensorEENKUlvE_clEvENKUlvE1_clEvEUllE_EEvT_T0_PN15function_traitsISD_E11result_typeE --------------------------
	.section	.nv.info._ZN50_GLOBAL__N__f31458b2_17_RangeFactories_cu_38772b0829elementwise_kernel_with_indexIiZZZN2at6native17linspace_cuda_outERKN3c106ScalarES6_lRNS1_6TensorEENKUlvE_clEvENKUlvE1_clEvEUllE_EEvT_T0_PN15function_traitsISD_E11result_typeE,"",@"SHT_CUDA_INFO"
	.sectionflags	@""
	.align	4


	//----- nvinfo : EIATTR_CUDA_API_VERSION
	.align		4
        /*0000*/ 	.byte	0x04, 0x37
        /*0002*/ 	.short	(.L_1761 - .L_1760)
.L_1760:
        /*0004*/ 	.word	0x00000082


	//----- nvinfo : EIATTR_KPARAM_INFO
	.align		4
.L_1761:
        /*0008*/ 	.byte	0x04, 0x17
        /*000a*/ 	.short	(.L_1763 - .L_1762)
.L_1762:
        /*000c*/ 	.word	0x00000000
        /*0010*/ 	.short	0x0002
        /*0012*/ 	.short	0x0030
        /*0014*/ 	.byte	0x00, 0xf5, 0x21, 0x00


	//----- nvinfo : EIATTR_KPARAM_INFO
	.align		4
.L_1763:
        /*0018*/ 	.byte	0x04, 0x17
        /*001a*/ 	.short	(.L_1765 - .L_1764)
.L_1764:
        /*001c*/ 	.word	0x00000000
        /*0020*/ 	.short	0x0001
        /*0022*/ 	.short	0x0008
        /*0024*/ 	.byte	0x00, 0xf0, 0xa1, 0x00


	//----- nvinfo : EIATTR_KPARAM_INFO
	.align		4
.L_1765:
        /*0028*/ 	.byte	0x04, 0x17
        /*002a*/ 	.short	(.L_1767 - .L_1766)
.L_1766:
        /*002c*/ 	.word	0x00000000
        /*0030*/ 	.short	0x0000
        /*0032*/ 	.short	0x0000
        /*0034*/ 	.byte	0x00, 0xf0, 0x11, 0x00


	//----- nvinfo : EIATTR_SPARSE_MMA_MASK
	.align		4
.L_1767:
        /*0038*/ 	.byte	0x03, 0x50
        /*003a*/ 	.short	0x0000


	//----- nvinfo : EIATTR_MAXREG_COUNT
	.align		4
        /*003c*/ 	.byte	0x03, 0x1b
        /*003e*/ 	.short	0x00ff


	//----- nvinfo : EIATTR_MERCURY_ISA_VERSION
	.align		4
        /*0040*/ 	.byte	0x03, 0x5f
        /*0042*/ 	.short	0x0101


	//----- nvinfo : EIATTR_VRC_CTA_INIT_COUNT
	.align		4
        /*0044*/ 	.byte	0x02, 0x4a
	.zero		1
	.zero		1


	//----- nvinfo : EIATTR_EXIT_INSTR_OFFSETS
	.align		4
        /*0048*/ 	.byte	0x04, 0x1c
        /*004a*/ 	.short	(.L_1769 - .L_1768)


	//   ....[0]....
.L_1768:
        /*004c*/ 	.word	0x00000070


	//   ....[1]....
        /*0050*/ 	.word	0x00000250


	//----- nvinfo : EIATTR_MAX_THREADS
	.align		4
.L_1769:
        /*0054*/ 	.byte	0x04, 0x05
        /*0056*/ 	.short	(.L_1771 - .L_1770)
.L_1770:
        /*0058*/ 	.word	0x00000040
        /*005c*/ 	.word	0x00000001
        /*0060*/ 	.word	0x00000001


	//----- nvinfo : EIATTR_CRS_STACK_SIZE
	.align		4
.L_1771:
        /*0064*/ 	.byte	0x04, 0x1e
        /*0066*/ 	.short	(.L_1773 - .L_1772)
.L_1772:
        /*0068*/ 	.word	0x00000000


	//----- nvinfo : EIATTR_CBANK_PARAM_SIZE
	.align		4
.L_1773:
        /*006c*/ 	.byte	0x03, 0x19
        /*006e*/ 	.short	0x0038


	//----- nvinfo : EIATTR_PARAM_CBANK
	.align		4
        /*0070*/ 	.byte	0x04, 0x0a
        /*0072*/ 	.short	(.L_1775 - .L_1774)
	.align		4
.L_1774:
        /*0074*/ 	.word	index@(.nv.constant0._ZN50_GLOBAL__N__f31458b2_17_RangeFactories_cu_38772b0829elementwise_kernel_with_indexIiZZZN2at6native17linspace_cuda_outERKN3c106ScalarES6_lRNS1_6TensorEENKUlvE_clEvENKUlvE1_clEvEUllE_EEvT_T0_PN15function_traitsISD_E11result_typeE)
        /*0078*/ 	.short	0x0380
        /*007a*/ 	.short	0x0038


	//----- nvinfo : EIATTR_SW_WAR
	.align		4
.L_1775:
        /*007c*/ 	.byte	0x04, 0x36
        /*007e*/ 	.short	(.L_1777 - .L_1776)
.L_1776:
        /*0080*/ 	.word	0x00000008
.L_1777:


//--------------------- .nv.info._ZN50_GLOBAL__N__f31458b2_17_RangeFactories_cu_38772b0829elementwise_kernel_with_indexIlZZZN2at6native17linspace_cuda_outERKN3c106ScalarES6_lRNS1_6TensorEENKUlvE_clEvENKUlvE0_clEvEUllE_EEvT_T0_PN15function_traitsISD_E11result_typeE --------------------------
	.section	.nv.info._ZN50_GLOBAL__N__f31458b2_17_RangeFactories_cu_38772b0829elementwise_kernel_with_indexIlZZZN2at6native17linspace_cuda_outERKN3c106ScalarES6_lRNS1_6TensorEENKUlvE_clEvENKUlvE0_clEvEUllE_EEvT_T0_PN15function_traitsISD_E11result_typeE,"",@"SHT_CUDA_INFO"
	.sectionflags	@""
	.align	4


	//----- nvinfo : EIATTR_CUDA_API_VERSION
	.align		4
        /*0000*/ 	.byte	0x04, 0x37
        /*0002*/ 	.short	(.L_1779 - .L_1778)
.L_1778:
        /*0004*/ 	.word	0x00000082


	//----- nvinfo : EIATTR_KPARAM_INFO
	.align		4
.L_1779:
        /*0008*/ 	.byte	0x04, 0x17
        /*000a*/ 	.short	(.L_1781 - .L_1780)
.L_1780:
        /*000c*/ 	.word	0x00000000
        /*0010*/ 	.short	0x0002
        /*0012*/ 	.short	0x0030
        /*0014*/ 	.byte	0x00, 0xf5, 0x21, 0x00


	//----- nvinfo : EIATTR_KPARAM_INFO
	.align		4
.L_1781:
        /*0018*/ 	.byte	0x04, 0x17
        /*001a*/ 	.short	(.L_1783 - .L_1782)
.L_1782:
        /*001c*/ 	.word	0x00000000
        /*0020*/ 	.short	0x0001
        /*0022*/ 	.short	0x0008
        /*0024*/ 	.byte	0x00, 0xf0, 0xa1, 0x00


	//----- nvinfo : EIATTR_KPARAM_INFO
	.align		4
.L_1783:
        /*0028*/ 	.byte	0x04, 0x17
        /*002a*/ 	.short	(.L_1785 - .L_1784)
.L_1784:
        /*002c*/ 	.word	0x00000000
        /*0030*/ 	.short	0x0000
        /*0032*/ 	.short	0x0000
        /*0034*/ 	.byte	0x00, 0xf0, 0x21, 0x00


	//----- nvinfo : EIATTR_SPARSE_MMA_MASK
	.align		4
.L_1785:
        /*0038*/ 	.byte	0x03, 0x50
        /*003a*/ 	.short	0x0000


	//----- nvinfo : EIATTR_MAXREG_COUNT
	.align		4
        /*003c*/ 	.byte	0x03, 0x1b
        /*003e*/ 	.short	0x00ff


	//----- nvinfo : EIATTR_MERCURY_ISA_VERSION
	.align		4
        /*0040*/ 	.byte	0x03, 0x5f
        /*0042*/ 	.short	0x0101


	//----- nvinfo : EIATTR_VRC_CTA_INIT_COUNT
	.align		4
        /*0044*/ 	.byte	0x02, 0x4a
	.zero		1
	.zero		1


	//----- nvinfo : EIATTR_EXIT_INSTR_OFFSETS
	.align		4
        /*0048*/ 	.byte	0x04, 0x1c
        /*004a*/ 	.short	(.L_1787 - .L_1786)


	//   ....[0]....
.L_1786:
        /*004c*/ 	.word	0x00000080


	//   ....[1]....
        /*0050*/ 	.word	0x00000240


	//----- nvinfo : EIATTR_MAX_THREADS
	.align		4
.L_1787:
        /*0054*/ 	.byte	0x04, 0x05
        /*0056*/ 	.short	(.L_1789 - .L_1788)
.L_1788:
        /*0058*/ 	.word	0x00000040
        /*005c*/ 	.word	0x00000001
        /*0060*/ 	.word	0x00000001


	//----- nvinfo : EIATTR_CRS_STACK_SIZE
	.align		4
.L_1789:
        /*0064*/ 	.byte	0x04, 0x1e
        /*0066*/ 	.short	(.L_1791 - .L_1790)
.L_1790:
        /*0068*/ 	.word	0x00000000


	//----- nvinfo : EIATTR_CBANK_PARAM_SIZE
	.align		4
.L_1791:
        /*006c*/ 	.byte	0x03, 0x19
        /*006e*/ 	.short	0x0038


	//----- nvinfo : EIATTR_PARAM_CBANK
	.align		4
        /*0070*/ 	.byte	0x04, 0x0a
        /*0072*/ 	.short	(.L_1793 - .L_1792)
	.align		4
.L_1792:
        /*0074*/ 	.word	index@(.nv.constant0._ZN50_GLOBAL__N__f31458b2_17_RangeFactories_cu_38772b0829elementwise_kernel_with_indexIlZZZN2at6native17linspace_cuda_outERKN3c106ScalarES6_lRNS1_6TensorEENKUlvE_clEvENKUlvE0_clEvEUllE_EEvT_T0_PN15function_traitsISD_E11result_typeE)
        /*0078*/ 	.short	0x0380
        /*007a*/ 	.short	0x0038


	//----- nvinfo : EIATTR_SW_WAR
	.align		4
.L_1793:
        /*007c*/ 	.byte	0x04, 0x36
        /*007e*/ 	.short	(.L_1795 - .L_1794)
.L_1794:
        /*0080*/ 	.word	0x00000008
.L_1795:


//--------------------- .nv.info._ZN50_GLOBAL__N__f31458b2_17_RangeFactories_cu_38772b0829elementwise_kernel_with_indexIiZZZN2at6native17linspace_cuda_outERKN3c106ScalarES6_lRNS1_6TensorEENKUlvE_clEvENKUlvE0_clEvEUllE_EEvT_T0_PN15function_traitsISD_E11result_typeE --------------------------
	.section	.nv.info._ZN50_GLOBAL__N__f31458b2_17_RangeFactories_cu_38772b0829elementwise_kernel_with_indexIiZZZN2at6native17linspace_cuda_outERKN3c106ScalarES6_lRNS1_6TensorEENKUlvE_clEvENKUlvE0_clEvEUllE_EEvT_T0_PN15function_traitsISD_E11result_typeE,"",@"SHT_CUDA_INFO"
	.sectionflags	@""
	.align	4


	//----- nvinfo : EIATTR_CUDA_API_VERSION
	.align		4
        /*0000*/ 	.byte	0x04, 0x37
        /*0002*/ 	.short	(.L_1797 - .L_1796)
.L_1796:
        /*0004*/ 	.word	0x00000082


	//----- nvinfo : EIATTR_KPARAM_INFO
	.align		4
.L_1797:
        /*0008*/ 	.byte	0x04, 0x17
        /*000a*/ 	.short	(.L_1799 - .L_1798)
.L_1798:
        /*000c*/ 	.word	0x00000000
        /*0010*/ 	.short	0x0002
        /*0012*/ 	.short	0x0030
        /*0014*/ 	.byte	0x00, 0xf5, 0x21, 0x00


	//----- nvinfo : EIATTR_KPARAM_INFO
	.align		4
.L_1799:
        /*0018*/ 	.byte	0x04, 0x17
        /*001a*/ 	.short	(.L_1801 - .L_1800)
.L_1800:
        /*001c*/ 	.word	0x00000000
        /*0020*/ 	.short	0x0001
        /*0022*/ 	.short	0x0008
        /*0024*/ 	.byte	0x00, 0xf0, 0xa1, 0x00


	//----- nvinfo : EIATTR_KPARAM_INFO
	.align		4
.L_1801:
        /*0028*/ 	.byte	0x04, 0x17
        /*002a*/ 	.short	(.L_1803 - .L_1802)
.L_1802:
        /*002c*/ 	.word	0x00000000
        /*0030*/ 	.short	0x0000
        /*0032*/ 	.short	0x0000
        /*0034*/ 	.byte	0x00, 0xf0, 0x11, 0x00


	//----- nvinfo : EIATTR_SPARSE_MMA_MASK
	.align		4
.L_1803:
        /*0038*/ 	.byte	0x03, 0x50
        /*003a*/ 	.short	0x0000


	//----- nvinfo : EIATTR_MAXREG_COUNT
	.align		4
        /*003c*/ 	.byte	0x03, 0x1b
        /*003e*/ 	.short	0x00ff


	//----- nvinfo : EIATTR_MERCURY_ISA_VERSION
	.align		4
        /*0040*/ 	.byte	0x03, 0x5f
        /*0042*/ 	.short	0x0101


	//----- nvinfo : EIATTR_VRC_CTA_INIT_COUNT
	.align		4
        /*0044*/ 	.byte	0x02, 0x4a
	.zero		1
	.zero		1


	//----- nvinfo : EIATTR_EXIT_INSTR_OFFSETS
	.align		4
        /*0048*/ 	.byte	0x04, 0x1c
        /*004a*/ 	.short	(.L_1805 - .L_1804)


	//   ....[0]....
.L_1804:
        /*004c*/ 	.word	0x00000070


	//   ....[1]....
        /*0050*/ 	.word	0x00000250


	//----- nvinfo : EIATTR_MAX_THREADS
	.align		4
.L_1805:
        /*0054*/ 	.byte	0x04, 0x05
        /*0056*/ 	.short	(.L_1807 - .L_1806)
.L_1806:
        /*0058*/ 	.word	0x00000040
        /*005c*/ 	.word	0x00000001
        /*0060*/ 	.word	0x00000001


	//----- nvinfo : EIATTR_CRS_STACK_SIZE
	.align		4
.L_1807:
        /*0064*/ 	.byte	0x04, 0x1e
        /*0066*/ 	.short	(.L_1809 - .L_1808)
.L_1808:
        /*0068*/ 	.word	0x00000000


	//----- nvinfo : EIATTR_CBANK_PARAM_SIZE
	.align		4
.L_1809:
        /*006c*/ 	.byte	0x03, 0x19
        /*006e*/ 	.short	0x0038


	//----- nvinfo : EIATTR_PARAM_CBANK
	.align		4
        /*0070*/ 	.byte	0x04, 0x0a
        /*0072*/ 	.short	(.L_1811 - .L_1810)
	.align		4
.L_1810:
        /*0074*/ 	.word	index@(.nv.constant0._ZN50_GLOBAL__N__f31458b2_17_RangeFactories_cu_38772b0829elementwise_kernel_with_indexIiZZZN2at6native17linspace_cuda_outERKN3c106ScalarES6_lRNS1_6TensorEENKUlvE_clEvENKUlvE0_clEvEUllE_EEvT_T0_PN15function_traitsISD_E11result_typeE)
        /*0078*/ 	.short	0x0380
        /*007a*/ 	.short	0x0038


	//----- nvinfo : EIATTR_SW_WAR
	.align		4
.L_1811:
        /*007c*/ 	.byte	0x04, 0x36
        /*007e*/ 	.short	(.L_1813 - .L_1812)
.L_1812:
        /*0080*/ 	.word	0x00000008
.L_1813:


//--------------------- .nv.info._ZN50_GLOBAL__N__f31458b2_17_RangeFactories_cu_38772b0829elementwise_kernel_with_indexIlZZZN2at6native17linspace_cuda_outERKN3c106ScalarES6_lRNS1_6TensorEENKUlvE_clEvENKUlvE_clEvEUllE_EEvT_T0_PN15function_traitsISD_E11result_typeE --------------------------
	.section	.nv.info._ZN50_GLOBAL__N__f31458b2_17_RangeFactories_cu_38772b0829elementwise_kernel_with_indexIlZZZN2at6native17linspace_cuda_outERKN3c106ScalarES6_lRNS1_6TensorEENKUlvE_clEvENKUlvE_clEvEUllE_EEvT_T0_PN15function_traitsISD_E11result_typeE,"",@"SHT_CUDA_INFO"
	.sectionflags	@""
	.align	4


	//----- nvinfo : EIATTR_CUDA_API_VERSION
	.align		4
        /*0000*/ 	.byte	0x04, 0x37
        /*0002*/ 	.short	(.L_1815 - .L_1814)
.L_1814:
        /*0004*/ 	.word	0x00000082


	//----- nvinfo : EIATTR_KPARAM_INFO
	.align		4
.L_1815:
        /*0008*/ 	.byte	0x04, 0x17
        /*000a*/ 	.short	(.L_1817 - .L_1816)
.L_1816:
        /*000c*/ 	.word	0x00000000
        /*0010*/ 	.short	0x0002
        /*0012*/ 	.short	0x0030
        /*0014*/ 	.byte	0x00, 0xf5, 0x21, 0x00


	//----- nvinfo : EIATTR_KPARAM_INFO
	.align		4
.L_1817:
        /*0018*/ 	.byte	0x04, 0x17
        /*001a*/ 	.short	(.L_1819 - .L_1818)
.L_1818:
        /*001c*/ 	.word	0x00000000
        /*0020*/ 	.short	0x0001
        /*0022*/ 	.short	0x0008
        /*0024*/ 	.byte	0x00, 0xf0, 0xa1, 0x00


	//----- nvinfo : EIATTR_KPARAM_INFO
	.align		4
.L_1819:
        /*0028*/ 	.byte	0x04, 0x17
        /*002a*/ 	.short	(.L_1821 - .L_1820)
.L_1820:
        /*002c*/ 	.word	0x00000000
        /*0030*/ 	.short	0x0000
        /*0032*/ 	.short	0x0000
        /*0034*/ 	.byte	0x00, 0xf0, 0x21, 0x00


	//----- nvinfo : EIATTR_SPARSE_MMA_MASK
	.align		4
.L_1821:
        /*0038*/ 	.byte	0x03, 0x50
        /*003a*/ 	.short	0x0000


	//----- nvinfo : EIATTR_MAXREG_COUNT
	.align		4
        /*003c*/ 	.byte	0x03, 0x1b
        /*003e*/ 	.short	0x00ff


	//----- nvinfo : EIATTR_MERCURY_ISA_VERSION
	.align		4
        /*0040*/ 	.byte	0x03, 0x5f
        /*0042*/ 	.short	0x0101


	//----- nvinfo : EIATTR_VRC_CTA_INIT_COUNT
	.align		4
        /*0044*/ 	.byte	0x02, 0x4a
	.zero		1
	.zero		1


	//----- nvinfo : EIATTR_EXIT_INSTR_OFFSETS
	.align		4
        /*0048*/ 	.byte	0x04, 0x1c
        /*004a*/ 	.short	(.L_1823 - .L_1822)


	//   ....[0]....
.L_1822:
        /*004c*/ 	.word	0x00000080


	//   ....[1]....
        /*0050*/ 	.word	0x00000240


	//----- nvinfo : EIATTR_MAX_THREADS
	.align		4
.L_1823:
        /*0054*/ 	.byte	0x04, 0x05
        /*0056*/ 	.short	(.L_1825 - .L_1824)
.L_1824:
        /*0058*/ 	.word	0x00000040
        /*005c*/ 	.word	0x00000001
        /*0060*/ 	.word	0x00000001


	//----- nvinfo : EIATTR_CRS_STACK_SIZE
	.align		4
.L_1825:
        /*0064*/ 	.byte	0x04, 0x1e
        /*0066*/ 	.short	(.L_1827 - .L_1826)
.L_1826:
        /*0068*/ 	.word	0x00000000


	//----- nvinfo : EIATTR_CBANK_PARAM_SIZE
	.align		4
.L_1827:
        /*006c*/ 	.byte	0x03, 0x19
        /*006e*/ 	.short	0x0038


	//----- nvinfo : EIATTR_PARAM_CBANK
	.align		4
        /*0070*/ 	.byte	0x04, 0x0a
        /*0072*/ 	.short	(.L_1829 - .L_1828)
	.align		4
.L_1828:
        /*0074*/ 	.word	index@(.nv.constant0._ZN50_GLOBAL__N__f31458b2_17_RangeFactories_cu_38772b0829elementwise_kernel_with_indexIlZZZN2at6native17linspace_cuda_outERKN3c106ScalarES6_lRNS1_6TensorEENKUlvE_clEvENKUlvE_clEvEUllE_EEvT_T0_PN15function_traitsISD_E11result_typeE)
        /*0078*/ 	.short	0x0380
        /*007a*/ 	.short	0x0038


	//----- nvinfo : EIATTR_SW_WAR
	.align		4
.L_1829:
        /*007c*/ 	.byte	0x04, 0x36
        /*007e*/ 	.short	(.L_1831 - .L_1830)
.L_1830:
        /*0080*/ 	.word	0x00000008
.L_1831:


//--------------------- .nv.info._ZN50_GLOBAL__N__f31458b2_17_RangeFactories_cu_38772b0829elementwise_kernel_with_indexIiZZZN2at6native17linspace_cuda_outERKN3c106ScalarES6_lRNS1_6TensorEENKUlvE_clEvENKUlvE_clEvEUllE_EEvT_T0_PN15function_traitsISD_E11result_typeE --------------------------
	.section	.nv.info._ZN50_GLOBAL__N__f31458b2_17_RangeFactories_cu_38772b0829elementwise_kernel_with_indexIiZZZN2at6native17linspace_cuda_outERKN3c106ScalarES6_lRNS1_6TensorEENKUlvE_clEvENKUlvE_clEvEUllE_EEvT_T0_PN15function_traitsISD_E11result_typeE,"",@"SHT_CUDA_INFO"
	.sectionflags	@""
	.align	4


	//----- nvinfo : EIATTR_CUDA_API_VERSION
	.align		4
        /*0000*/ 	.byte	0x04, 0x37
        /*0002*/ 	.short	(.L_1833 - .L_1832)
.L_1832:
        /*0004*/ 	.word	0x00000082


	//----- nvinfo : EIATTR_KPARAM_INFO
	.align		4
.L_1833:
        /*0008*/ 	.byte	0x04, 0x17
        /*000a*/ 	.short	(.L_1835 - .L_1834)
.L_1834:
        /*000c*/ 	.word	0x00000000
        /*0010*/ 	.short	0x0002
        /*0012*/ 	.short	0x0030
        /*0014*/ 	.byte	0x00, 0xf5, 0x21, 0x00


	//----- nvinfo : EIATTR_KPARAM_INFO
	.align		4
.L_1835:
        /*0018*/ 	.byte	0x04, 0x17
        /*001a*/ 	.short	(.L_1837 - .L_1836)
.L_1836:
        /*001c*/ 	.word	0x00000000
        /*0020*/ 	.short	0x0001
        /*0022*/ 	.short	0x0008
        /*0024*/ 	.byte	0x00, 0xf0, 0xa1, 0x00


	//----- nvinfo : EIATTR_KPARAM_INFO
	.align		4
.L_1837:
        /*0028*/ 	.byte	0x04, 0x17
        /*002a*/ 	.short	(.L_1839 - .L_1838)
.L_1838:
        /*002c*/ 	.word	0x00000000
        /*0030*/ 	.short	0x0000
        /*0032*/ 	.short	0x0000
        /*0034*/ 	.byte	0x00, 0xf0, 0x11, 0x00


	//----- nvinfo : EIATTR_SPARSE_MMA_MASK
	.align		4
.L_1839:
        /*0038*/ 	.byte	0x03, 0x50
        /*003a*/ 	.short	0x0000


	//----- nvinfo : EIATTR_MAXREG_COUNT
	.align		4
        /*003c*/ 	.byte	0x03, 0x1b
        /*003e*/ 	.short	0x00ff


	//----- nvinfo : EIATTR_MERCURY_ISA_VERSION
	.align		4
        /*0040*/ 	.byte	0x03, 0x5f
        /*0042*/ 	.short	0x0101


	//----- nvinfo : EIATTR_VRC_CTA_INIT_COUNT
	.align		4
        /*0044*/ 	.byte	0x02, 0x4a
	.zero		1
	.zero		1


	//----- nvinfo : EIATTR_EXIT_INSTR_OFFSETS
	.align		4
        /*0048*/ 	.byte	0x04, 0x1c
        /*004a*/ 	.short	(.L_1841 - .L_1840)


	//   ....[0]....
.L_1840:
        /*004c*/ 	.word	0x00000070


	//   ....[1]....
        /*0050*/ 	.word	0x00000250


	//----- nvinfo : EIATTR_MAX_THREADS
	.align		4
.L_1841:
        /*0054*/ 	.byte	0x04, 0x05
        /*0056*/ 	.short	(.L_1843 - .L_1842)
.L_1842:
        /*0058*/ 	.word	0x00000040
        /*005c*/ 	.word	0x00000001
        /*0060*/ 	.word	0x00000001


	//----- nvinfo : EIATTR_CRS_STACK_SIZE
	.align		4
.L_1843:
        /*0064*/ 	.byte	0x04, 0x1e
        /*0066*/ 	.short	(.L_1845 - .L_1844)
.L_1844:
        /*0068*/ 	.word	0x00000000


	//----- nvinfo : EIATTR_CBANK_PARAM_SIZE
	.align		4
.L_1845:
        /*006c*/ 	.byte	0x03, 0x19
        /*006e*/ 	.short	0x0038


	//----- nvinfo : EIATTR_PARAM_CBANK
	.align		4
        /*0070*/ 	.byte	0x04, 0x0a
        /*0072*/ 	.short	(.L_1847 - .L_1846)
	.align		4
.L_1846:
        /*0074*/ 	.word	index@(.nv.constant0._ZN50_GLOBAL__N__f31458b2_17_RangeFactories_cu_38772b0829elementwise_kernel_with_indexIiZZZN2at6native17linspace_cuda_outERKN3c106ScalarES6_lRNS1_6TensorEENKUlvE_clEvENKUlvE_clEvEUllE_EEvT_T0_PN15function_traitsISD_E11result_typeE)
        /*0078*/ 	.short	0x0380
        /*007a*/ 	.short	0x0038


	//----- nvinfo : EIATTR_SW_WAR
	.align		4
.L_1847:
        /*007c*/ 	.byte	0x04, 0x36
        /*007e*/ 	.short	(.L_1849 - .L_1848)
.L_1848:
        /*0080*/ 	.word	0x00000008
.L_1849:


//--------------------- .nv.callgraph             --------------------------
	.section	.nv.callgraph,"",@"SHT_CUDA_CALLGRAPH"
	.align	4
	.sectionentsize	8
	.align		4
        /*0000*/ 	.word	0x00000000
	.align		4
        /*0004*/ 	.word	0xffffffff
	.align		4
        /*0008*/ 	.word	0x00000000
	.align		4
        /*000c*/ 	.word	0xfffffffe
	.align		4
        /*0010*/ 	.word	0x00000000
	.align		4
        /*0014*/ 	.word	0xfffffffd
	.align		4
        /*0018*/ 	.word	0x00000000
	.align		4
        /*001c*/ 	.word	0xfffffffc


//--------------------- .nv.constant4             --------------------------
	.section	.nv.constant4,"a",@progbits
	.align	8
	.align		8
.nv.constant4:
        /*0000*/ 	.dword	_ZN48_INTERNAL_f31458b2_17_RangeFactories_cu_38772b084cuda3std3__45__cpo5beginE
	.align		8
        /*0008*/ 	.dword	_ZN48_INTERNAL_f31458b2_17_RangeFactories_cu_38772b084cuda3std3__45__cpo3endE
	.align		8
        /*0010*/ 	.dword	_ZN48_INTERNAL_f31458b2_17_RangeFactories_cu_38772b084cuda3std3__45__cpo6cbeginE
	.align		8
        /*0018*/ 	.dword	_ZN48_INTERNAL_f31458b2_17_RangeFactories_cu_38772b084cuda3std3__45__cpo4cendE
	.align		8
        /*0020*/ 	.dword	_ZN48_INTERNAL_f31458b2_17_RangeFactories_cu_38772b084cuda3std3__45__cpo6rbeginE
	.align		8
        /*0028*/ 	.dword	_ZN48_INTERNAL_f31458b2_17_RangeFactories_cu_38772b084cuda3std3__45__cpo4rendE
	.align		8
        /*0030*/ 	.dword	_ZN48_INTERNAL_f31458b2_17_RangeFactories_cu_38772b084cuda3std3__45__cpo7crbeginE
	.align		8
        /*0038*/ 	.dword	_ZN48_INTERNAL_f31458b2_17_RangeFactories_cu_38772b084cuda3std3__45__cpo5crendE
	.align		8
        /*0040*/ 	.dword	_ZN48_INTERNAL_f31458b2_17_RangeFactories_cu_38772b084cuda3std3__450_GLOBAL__N__f31458b2_17_RangeFactories_cu_38772b086ignoreE
	.align		8
        /*0048*/ 	.dword	_ZN48_INTERNAL_f31458b2_17_RangeFactories_cu_38772b084cuda3std3__419piecewise_constructE
	.align		8
        /*0050*/ 	.dword	_ZN48_INTERNAL_f31458b2_17_RangeFactories_cu_38772b084cuda3std3__48in_placeE
	.align		8
        /*0058*/ 	.dword	_ZN48_INTERNAL_f31458b2_17_RangeFactories_cu_38772b084cuda3std3__420unreachable_sentinelE
	.align		8
        /*0060*/ 	.dword	_ZN48_INTERNAL_f31458b2_17_RangeFactories_cu_38772b084cuda3std6ranges3__45__cpo4swapE
	.align		8
        /*0068*/ 	.dword	_ZN48_INTERNAL_f31458b2_17_RangeFactories_cu_38772b084cuda3std6ranges3__45__cpo9iter_moveE
	.align		8
        /*0070*/ 	.dword	_ZN48_INTERNAL_f31458b2_17_RangeFactories_cu_38772b084cuda3std6ranges3__45__cpo5beginE
	.align		8
        /*0078*/ 	.dword	_ZN48_INTERNAL_f31458b2_17_RangeFactories_cu_38772b084cuda3std6ranges3__45__cpo3endE
	.align		8
        /*0080*/ 	.dword	_ZN48_INTERNAL_f31458b2_17_RangeFactories_cu_38772b084cuda3std6ranges3__45__cpo6cbeginE
	.align		8
        /*0088*/ 	.dword	_ZN48_INTERNAL_f31458b2_17_RangeFactories_cu_38772b084cuda3std6ranges3__45__cpo4cendE
	.align		8
        /*0090*/ 	.dword	_ZN48_INTERNAL_f31458b2_17_RangeFactories_cu_38772b084cuda3std6ranges3__45__cpo7advanceE
	.align		8
        /*0098*/ 	.dword	_ZN48_INTERNAL_f31458b2_17_RangeFactories_cu_38772b084cuda3std6ranges3__45__cpo9iter_swapE
	.align		8
        /*00a0*/ 	.dword	_ZN48_INTERNAL_f31458b2_17_RangeFactories_cu_38772b084cuda3std6ranges3__45__cpo4nextE
	.align		8
        /*00a8*/ 	.dword	_ZN48_INTERNAL_f31458b2_17_RangeFactories_cu_38772b084cuda3std6ranges3__45__cpo4prevE
	.align		8
        /*00b0*/ 	.dword	_ZN48_INTERNAL_f31458b2_17_RangeFactories_cu_38772b084cuda3std6ranges3__45__cpo4dataE
	.align		8
        /*00b8*/ 	.dword	_ZN48_INTERNAL_f31458b2_17_RangeFactories_cu_38772b084cuda3std6ranges3__45__cpo5cdataE
	.align		8
        /*00c0*/ 	.dword	_ZN48_INTERNAL_f31458b2_17_RangeFactories_cu_38772b084cuda3std6ranges3__45__cpo4sizeE
	.align		8
        /*00c8*/ 	.dword	_ZN48_INTERNAL_f31458b2_17_RangeFactories_cu_38772b084cuda3std6ranges3__45__cpo5ssizeE
	.align		8
        /*00d0*/ 	.dword	_ZN48_INTERNAL_f31458b2_17_RangeFactories_cu_38772b084cuda3std6ranges3__45__cpo8distanceE
	.align		8
        /*00d8*/ 	.dword	_ZN48_INTERNAL_f31458b2_17_RangeFactories_cu_38772b086thrust24THRUST_300001_SM_1030_NS6system6detail10sequential3seqE
	.align		8
        /*00e0*/ 	.dword	__cudart_i2opi_d
	.align		8
        /*00e8*/ 	.dword	__cudart_sin_cos_coeffs


//--------------------- .text._ZN50_GLOBAL__N__f31458b2_17_RangeFactories_cu_38772b0829elementwise_kernel_with_indexIlZZZN2at6native15arange_cuda_outERKN3c106ScalarES6_S6_RNS1_6TensorEENKUlvE_clEvENKUlvE7_clEvEUllE_EEvT_T0_PN15function_traitsISD_E11result_typeE --------------------------
	.section	.text._ZN50_GLOBAL__N__f31458b2_17_RangeFactories_cu_38772b0829elementwise_kernel_with_indexIlZZZN2at6native15arange_cuda_outERKN3c106ScalarES6_S6_RNS1_6TensorEENKUlvE_clEvENKUlvE7_clEvEUllE_EEvT_T0_PN15function_traitsISD_E11result_typeE,"ax",@progbits
	.align	128
.text._ZN50_GLOBAL__N__f31458b2_17_RangeFactories_cu_38772b0829elementwise_kernel_with_indexIlZZZN2at6native15arange_cuda_outERKN3c106ScalarES6_S6_RNS1_6TensorEENKUlvE_clEvENKUlvE7_clEvEUllE_EEvT_T0_PN15function_traitsISD_E11result_typeE:
        .type           _ZN50_GLOBAL__N__f31458b2_17_RangeFactories_cu_38772b0829elementwise_kernel_with_indexIlZZZN2at6native15arange_cuda_outERKN3c106ScalarES6_S6_RNS1_6TensorEENKUlvE_clEvENKUlvE7_clEvEUllE_EEvT_T0_PN15function_traitsISD_E11result_typeE,@function
        .size           _ZN50_GLOBAL__N__f31458b2_17_RangeFactories_cu_38772b0829elementwise_kernel_with_indexIlZZZN2at6native15arange_cuda_outERKN3c106ScalarES6_S6_RNS1_6TensorEENKUlvE_clEvENKUlvE7_clEvEUllE_EEvT_T0_PN15function_traitsISD_E11result_typeE,(.L_x_672 - _ZN50_GLOBAL__N__f31458b2_17_RangeFactories_cu_38772b0829elementwise_kernel_with_indexIlZZZN2at6native15arange_cuda_outERKN3c106ScalarES6_S6_RNS1_6TensorEENKUlvE_clEvENKUlvE7_clEvEUllE_EEvT_T0_PN15function_traitsISD_E11result_typeE)
        .other          _ZN50_GLOBAL__N__f31458b2_17_RangeFactories_cu_38772b0829elementwise_kernel_with_indexIlZZZN2at6native15arange_cuda_outERKN3c106ScalarES6_S6_RNS1_6TensorEENKUlvE_clEvENKUlvE7_clEvEUllE_EEvT_T0_PN15function_traitsISD_E11result_typeE,@"STO_CUDA_ENTRY STV_DEFAULT"
_ZN50_GLOBAL__N__f31458b2_17_RangeFactories_cu_38772b0829elementwise_kernel_with_indexIlZZZN2at6native15arange_cuda_outERKN3c106ScalarES6_S6_RNS1_6TensorEENKUlvE_clEvENKUlvE7_clEvEUllE_EEvT_T0_PN15function_traitsISD_E11result_typeE:
[----:B------:R-:W-:Y:S01]  /*0000*/  LDC R1, c[0x0][0x37c] ;  /* 0x0000df00ff017b82 */ /* 0x000fe20000000800 */
[----:B------:R-:W0:Y:S07]  /*0010*/  S2R R0, SR_TID.X ;  /* 0x0000000000007919 */ /* 0x000e2e0000002100 */
[----:B------:R-:W1:Y:S01]  /*0020*/  S2UR UR4, SR_CTAID.X ;  /* 0x00000000000479c3 */ /* 0x000e620000002500 */
[----:B------:R-:W2:Y:S01]  /*0030*/  LDCU.64 UR6, c[0x0][0x380] ;  /* 0x00007000ff0677ac */ /* 0x000ea20008000a00 */
[----:B-1----:R-:W-:-:S06]  /*0040*/  USHF.L.U32 UR4, UR4, 0x6, URZ ;  /* 0x0000000604047899 */ /* 0x002fcc00080006ff */
[----:B0-----:R-:W-:-:S04]  /*0050*/  LOP3.LUT R0, R0, UR4, RZ, 0xfc, !PT ;  /* 0x0000000400007c12 */ /* 0x001fc8000f8efcff */
[----:B--2---:R-:W-:-:S04]  /*0060*/  ISETP.GE.U32.AND P0, PT, R0, UR6, PT ;  /* 0x0000000600007c0c */ /* 0x004fc8000bf06070 */
[----:B------:R-:W-:-:S13]  /*0070*/  ISETP.GE.AND.EX P0, PT, RZ, UR7, PT, P0 ;  /* 0x00000007ff007c0c */ /* 0x000fda000bf06300 */
[----:B------:R-:W-:Y:S05]  /*0080*/  @P0 EXIT ;  /* 0x000000000000094d */ /* 0x000fea0003800000 */
[----:B------:R-:W0:Y:S01]  /*0090*/  LDC.64 R4, c[0x0][0x388] ;  /* 0x0000e200ff047b82 */ /* 0x000e220000000a00 */
[----:B------:R-:W1:Y:S01]  /*00a0*/  LDCU.64 UR6, c[0x0][0x398] ;  /* 0x00007300ff0677ac */ /* 0x000e620008000a00 */
[----:B------:R-:W-:Y:S01]  /*00b0*/  I2FP.F32.U32 R3, R0 ;  /* 0x0000000000037245 */ /* 0x000fe20000201000 */
[----:B------:R-:W2:Y:S01]  /*00c0*/  LDCU.64 UR4, c[0x0][0x358] ;  /* 0x00006b00ff0477ac */ /* 0x000ea20008000a00 */
[----:B-1----:R-:W-:-:S03]  /*00d0*/  LEA R2, P0, R0, UR6, 0x1 ;  /* 0x0000000600027c11 */ /* 0x002fc6000f8008ff */
[----:B0-----:R-:W-:-:S05]  /*00e0*/  FFMA.FTZ R3, R3, R5, R4 ;  /* 0x0000000503037223 */ /* 0x001fca0000010004 */
[----:B------:R-:W-:Y:S02]  /*00f0*/  F2FP.BF16.F32.PACK_AB R4, RZ, R3 ;  /* 0x00000003ff04723e */ /* 0x000fe400000010ff */
[----:B------:R-:W-:-:S05]  /*0100*/  LEA.HI.X R3, R0, UR7, RZ, 0x1, P0 ;  /* 0x0000000700037c11 */ /* 0x000fca00080f0cff */
[----:B--2---:R-:W-:Y:S01]  /*0110*/  STG.E.U16 desc[UR4][R2.64], R4 ;  /* 0x0000000402007986 */ /* 0x004fe2000c101504 */
[----:B------:R-:W-:Y:S05]  /*0120*/  EXIT ;  /* 0x000000000000794d */ /* 0x000fea0003800000 */
.L_x_0:
[----:B------:R-:W-:-:S00]  /*0130*/  BRA `(.L_x_0) ;  /* 0xfffffffc00fc7947 */ /* 0x000fc0000383ffff */
[----:B------:R-:W-:-:S00]  /*0140*/  NOP ;  /* 0x0000000000007918 */ /* 0x000fc00000000000 */
        /* <DEDUP_REMOVED lines=11> */
.L_x_672:


//--------------------- .text._ZN50_GLOBAL__N__f31458b2_17_RangeFactories_cu_38772b0829elementwise_kernel_with_indexIiZZZN2at6native15arange_cuda_outERKN3c106ScalarES6_S6_RNS1_6TensorEENKUlvE_clEvENKUlvE7_clEvEUllE_EEvT_T0_PN15function_traitsISD_E11result_typeE --------------------------
	.section	.text._ZN50_GLOBAL__N__f31458b2_17_RangeFactories_cu_38772b0829elementwise_kernel_with_indexIiZZZN2at6native15arange_cuda_outERKN3c106ScalarES6_S6_RNS1_6TensorEENKUlvE_clEvENKUlvE7_clEvEUllE_EEvT_T0_PN15function_traitsISD_E11result_typeE,"ax",@progbits
	.align	128
.text._ZN50_GLOBAL__N__f31458b2_17_RangeFactories_cu_38772b0829elementwise_kernel_with_indexIiZZZN2at6native15arange_cuda_outERKN3c106ScalarES6_S6_RNS1_6TensorEENKUlvE_clEvENKUlvE7_clEvEUllE_EEvT_T0_PN15function_traitsISD_E11result_typeE:
        .type           _ZN50_GLOBAL__N__f31458b2_17_RangeFactories_cu_38772b0829elementwise_kernel_with_indexIiZZZN2at6native15arange_cuda_outERKN3c106ScalarES6_S6_RNS1_6TensorEENKUlvE_clEvENKUlvE7_clEvEUllE_EEvT_T0_PN15function_traitsISD_E11result_typeE,@function
        .size           _ZN50_GLOBAL__N__f31458b2_17_RangeFactories_cu_38772b0829elementwise_kernel_with_indexIiZZZN2at6native15arange_cuda_outERKN3c106ScalarES6_S6_RNS1_6TensorEENKUlvE_clEvENKUlvE7_clEvEUllE_EEvT_T0_PN15function_traitsISD_E11result_typeE,(.L_x_673 - _ZN50_GLOBAL__N__f31458b2_17_RangeFactories_cu_38772b0829elementwise_kernel_with_indexIiZZZN2at6native15arange_cuda_outERKN3c106ScalarES6_S6_RNS1_6TensorEENKUlvE_clEvENKUlvE7_clEvEUllE_EEvT_T0_PN15function_traitsISD_E11result_typeE)
        .other          _ZN50_GLOBAL__N__f31458b2_17_RangeFactories_cu_38772b0829elementwise_kernel_with_indexIiZZZN2at6native15arange_cuda_outERKN3c106ScalarES6_S6_RNS1_6TensorEENKUlvE_clEvENKUlvE7_clEvEUllE_EEvT_T0_PN15function_traitsISD_E11result_typeE,@"STO_CUDA_ENTRY STV_DEFAULT"
_ZN50_GLOBAL__N__f31458b2_17_RangeFactories_cu_38772b0829elementwise_kernel_with_indexIiZZZN2at6native15arange_cuda_outERKN3c106ScalarES6_S6_RNS1_6TensorEENKUlvE_clEvENKUlvE7_clEvEUllE_EEvT_T0_PN15function_traitsISD_E11result_typeE:
[----:B------:R-:W-:Y:S01]  /*0000*/  LDC R1, c[0x0][0x37c] ;  /* 0x0000df00ff017b82 */ /* 0x000fe20000000800 */
[----:B------:R-:W0:Y:S07]  /*0010*/  S2R R5, SR_TID.X ;  /* 0x0000000000057919 */ /* 0x000e2e0000002100 */
[----:B------:R-:W1:Y:S01]  /*0020*/  S2UR UR4, SR_CTAID.X ;  /* 0x00000000000479c3 */ /* 0x000e620000002500 */
[----:B------:R-:W2:Y:S01]  /*0030*/  LDCU UR5, c[0x0][0x380] ;  /* 0x00007000ff0577ac */ /* 0x000ea20008000800 */
[----:B-1----:R-:W-:-:S06]  /*0040*/  USHF.L.U32 UR4, UR4, 0x6, URZ ;  /* 0x0000000604047899 */ /* 0x002fcc00080006ff */
[----:B0-----:R-:W-:-:S04]  /*0050*/  LOP3.LUT R5, R5, UR4, RZ, 0xfc, !PT ;  /* 0x0000000405057c12 */ /* 0x001fc8000f8efcff */
[----:B--2---:R-:W-:-:S13]  /*0060*/  ISETP.GE.AND P0, PT, R5, UR5, PT ;  /* 0x0000000505007c0c */ /* 0x004fda000bf06270 */
[----:B------:R-:W-:Y:S05]  /*0070*/  @P0 EXIT ;  /* 0x000000000000094d */ /* 0x000fea0003800000 */
[----:B------:R-:W0:Y:S01]  /*0080*/  LDC.64 R8, c[0x0][0x388] ;  /* 0x0000e200ff087b82 */ /* 0x000e220000000a00 */
[----:B------:R-:W1:Y:S01]  /*0090*/  LDCU.64 UR4, c[0x0][0x358] ;  /* 0x00006b00ff0477ac */ /* 0x000e620008000a00 */
[----:B------:R-:W-:-:S06]  /*00a0*/  I2FP.F32.S32 R7, R5 ;  /* 0x0000000500077245 */ /* 0x000fcc0000201400 */
[----:B------:R-:W2:Y:S01]  /*00b0*/  LDC.64 R2, c[0x0][0x398] ;  /* 0x0000e600ff027b82 */ /* 0x000ea20000000a00 */
[----:B0-----:R-:W-:-:S05]  /*00c0*/  FFMA.FTZ R7, R7, R9, R8 ;  /* 0x0000000907077223 */ /* 0x001fca0000010008 */
[----:B------:R-:W-:Y:S01]  /*00d0*/  F2FP.BF16.F32.PACK_AB R7, RZ, R7 ;  /* 0x00000007ff07723e */ /* 0x000fe200000010ff */
[----:B--2---:R-:W-:-:S05]  /*00e0*/  IMAD.WIDE R2, R5, 0x2, R2 ;  /* 0x0000000205027825 */ /* 0x004fca00078e0202 */
[----:B-1----:R-:W-:Y:S01]  /*00f0*/  STG.E.U16 desc[UR4][R2.64], R7 ;  /* 0x0000000702007986 */ /* 0x002fe2000c101504 */
[----:B------:R-:W-:Y:S05]  /*0100*/  EXIT ;  /* 0x000000000000794d */ /* 0x000fea0003800000 */
.L_x_1:
        /* <DEDUP_REMOVED lines=15> */
.L_x_673:


//--------------------- .text._ZN50_GLOBAL__N__f31458b2_17_RangeFactories_cu_38772b0829elementwise_kernel_with_indexIlZZZN2at6native15arange_cuda_outERKN3c106ScalarES6_S6_RNS1_6TensorEENKUlvE_clEvENKUlvE6_clEvEUllE_EEvT_T0_PN15function_traitsISD_E11result_typeE --------------------------
	.section	.text._ZN50_GLOBAL__N__f31458b2_17_RangeFactories_cu_38772b0829elementwise_kernel_with_indexIlZZZN2at6native15arange_cuda_outERKN3c106ScalarES6_S6_RNS1_6TensorEENKUlvE_clEvENKUlvE6_clEvEUllE_EEvT_T0_PN15function_traitsISD_E11result_typeE,"ax",@progbits
	.align	128
.text._ZN50_GLOBAL__N__f31458b2_17_RangeFactories_cu_38772b0829elementwise_kernel_with_indexIlZZZN2at6native15arange_cuda_outERKN3c106ScalarES6_S6_RNS1_6TensorEENKUlvE_clEvENKUlvE6_clEvEUllE_EEvT_T0_PN15function_traitsISD_E11result_typeE:
        .type           _ZN50_GLOBAL__N__f31458b2_17_RangeFactories_cu_38772b0829elementwise_kernel_with_indexIlZZZN2at6native15arange_cuda_outERKN3c106ScalarES6_S6_RNS1_6TensorEENKUlvE_clEvENKUlvE6_clEvEUllE_EEvT_T0_PN15function_traitsISD_E11result_typeE,@function
        .size           _ZN50_GLOBAL__N__f31458b2_17_RangeFactories_cu_38772b0829elementwise_kernel_with_indexIlZZZN2at6native15arange_cuda_outERKN3c106ScalarES6_S6_RNS1_6TensorEENKUlvE_clEvENKUlvE6_clEvEUllE_EEvT_T0_PN15function_traitsISD_E11result_typeE,(.L_x_674 - _ZN50_GLOBAL__N__f31458b2_17_RangeFactories_cu_38772b0829elementwise_kernel_with_indexIlZZZN2at6native15arange_cuda_outERKN3c106ScalarES6_S6_RNS1_6TensorEENKUlvE_clEvENKUlvE6_clEvEUllE_EEvT_T0_PN15function_traitsISD_E11result_typeE)
        .other          _ZN50_GLOBAL__N__f31458b2_17_RangeFactories_cu_38772b0829elementwise_kernel_with_indexIlZZZN2at6native15arange_cuda_outERKN3c106ScalarES6_S6_RNS1_6TensorEENKUlvE_clEvENKUlvE6_clEvEUllE_EEvT_T0_PN15function_traitsISD_E11result_typeE,@"STO_CUDA_ENTRY STV_DEFAULT"
_ZN50_GLOBAL__N__f31458b2_17_RangeFactories_cu_38772b0829elementwise_kernel_with_indexIlZZZN2at6native15arange_cuda_outERKN3c106ScalarES6_S6_RNS1_6TensorEENKUlvE_clEvENKUlvE6_clEvEUllE_EEvT_T0_PN15function_traitsISD_E11result_typeE:
        /* <DEDUP_REMOVED lines=15> */
[----:B------:R-:W-:Y:S02]  /*00f0*/  F2FP.F16.F32.PACK_AB R4, RZ, R3 ;  /* 0x00000003ff04723e */ /* 0x000fe400000000ff */
[----:B------:R-:W-:-:S05]  /*0100*/  LEA.HI.X R3, R0, UR7, RZ, 0x1, P0 ;  /* 0x0000000700037c11 */ /* 0x000fca00080f0cff */
[----:B--2---:R-:W-:Y:S01]  /*0110*/  STG.E.U16 desc[UR4][R2.64], R4 ;  /* 0x0000000402007986 */ /* 0x004fe2000c101504 */
[----:B------:R-:W-:Y:S05]  /*0120*/  EXIT ;  /* 0x000000000000794d */ /* 0x000fea0003800000 */
.L_x_2:
        /* <DEDUP_REMOVED lines=13> */
.L_x_674:


//--------------------- .text._ZN50_GLOBAL__N__f31458b2_17_RangeFactories_cu_38772b0829elementwise_kernel_with_indexIiZZZN2at6native15arange_cuda_outERKN3c106ScalarES6_S6_RNS1_6TensorEENKUlvE_clEvENKUlvE6_clEvEUllE_EEvT_T0_PN15function_traitsISD_E11result_typeE --------------------------
	.section	.text._ZN50_GLOBAL__N__f31458b2_17_RangeFactories_cu_38772b0829elementwise_kernel_with_indexIiZZZN2at6native15arange_cuda_outERKN3c106ScalarES6_S6_RNS1_6TensorEENKUlvE_clEvENKUlvE6_clEvEUllE_EEvT_T0_PN15function_traitsISD_E11result_typeE,"ax",@progbits
	.align	128
.text._ZN50_GLOBAL__N__f31458b2_17_RangeFactories_cu_38772b0829elementwise_kernel_with_indexIiZZZN2at6native15arange_cuda_outERKN3c106ScalarES6_S6_RNS1_6TensorEENKUlvE_clEvENKUlvE6_clEvEUllE_EEvT_T0_PN15function_traitsISD_E11result_typeE:
        .type           _ZN50_GLOBAL__N__f31458b2_17_RangeFactories_cu_38772b0829elementwise_kernel_with_indexIiZZZN2at6native15arange_cuda_outERKN3c106ScalarES6_S6_RNS1_6TensorEENKUlvE_clEvENKUlvE6_clEvEUllE_EEvT_T0_PN15function_traitsISD_E11result_typeE,@function
        .size           _ZN50_GLOBAL__N__f31458b2_17_RangeFactories_cu_38772b0829elementwise_kernel_with_indexIiZZZN2at6native15arange_cuda_outERKN3c106ScalarES6_S6_RNS1_6TensorEENKUlvE_clEvENKUlvE6_clEvEUllE_EEvT_T0_PN15function_traitsISD_E11result_typeE,(.L_x_675 - _ZN50_GLOBAL__N__f31458b2_17_RangeFactories_cu_38772b0829elementwise_kernel_with_indexIiZZZN2at6native15arange_cuda_outERKN3c106ScalarES6_S6_RNS1_6TensorEENKUlvE_clEvENKUlvE6_clEvEUllE_EEvT_T0_PN15function_traitsISD_E11result_typeE)
        .other          _ZN50_GLOBAL__N__f31458b2_17_RangeFactories_cu_38772b0829elementwise_kernel_with_indexIiZZZN2at6native15arange_cuda_outERKN3c106ScalarES6_S6_RNS1_6TensorEENKUlvE_clEvENKUlvE6_clEvEUllE_EEvT_T0_PN15function_traitsISD_E11result_typeE,@"STO_CUDA_ENTRY STV_DEFAULT"
_ZN50_GLOBAL__N__f31458b2_17_RangeFactories_cu_38772b0829elementwise_kernel_with_indexIiZZZN2at6native15arange_cuda_outERKN3c106ScalarES6_S6_RNS1_6TensorEENKUlvE_clEvENKUlvE6_clEvEUllE_EEvT_T0_PN15function_traitsISD_E11result_typeE:
        /* <DEDUP_REMOVED lines=13> */
[----:B------:R-:W-:Y:S01]  /*00d0*/  F2FP.F16.F32.PACK_AB R7, RZ, R7 ;  /* 0x00000007ff07723e */ /* 0x000fe200000000ff */
[----:B--2---:R-:W-:-:S05]  /*00e0*/  IMAD.WIDE R2, R5, 0x2, R2 ;  /* 0x0000000205027825 */ /* 0x004fca00078e0202 */
[----:B-1----:R-:W-:Y:S01]  /*00f0*/  STG.E.U16 desc[UR4][R2.64], R7 ;  /* 0x0000000702007986 */ /* 0x002fe2000c101504 */
[----:B------:R-:W-:Y:S05]  /*0100*/  EXIT ;  /* 0x000000000000794d */ /* 0x000fea0003800000 */
.L_x_3:
        /* <DEDUP_REMOVED lines=15> */
.L_x_675:


//--------------------- .text._ZN50_GLOBAL__N__f31458b2_17_RangeFactories_cu_38772b0829elementwise_kernel_with_indexIlZZZN2at6native15arange_cuda_outERKN3c106ScalarES6_S6_RNS1_6TensorEENKUlvE_clEvENKUlvE5_clEvEUllE_EEvT_T0_PN15function_traitsISD_E11result_typeE --------------------------
	.section	.text._ZN50_GLOBAL__N__f31458b2_17_RangeFactories_cu_38772b0829elementwise_kernel_with_indexIlZZZN2at6native15arange_cuda_outERKN3c106ScalarES6_S6_RNS1_6TensorEENKUlvE_clEvENKUlvE5_clEvEUllE_EEvT_T0_PN15function_traitsISD_E11result_typeE,"ax",@progbits
	.align	128
.text._ZN50_GLOBAL__N__f31458b2_17_RangeFactories_cu_38772b0829elementwise_kernel_with_indexIlZZZN2at6native15arange_cuda_outERKN3c106ScalarES6_S6_RNS1_6TensorEENKUlvE_clEvENKUlvE5_clEvEUllE_EEvT_T0_PN15function_traitsISD_E11result_typeE:
        .type           _ZN50_GLOBAL__N__f31458b2_17_RangeFactories_cu_38772b0829elementwise_kernel_with_indexIlZZZN2at6native15arange_cuda_outERKN3c106ScalarES6_S6_RNS1_6TensorEENKUlvE_clEvENKUlvE5_clEvEUllE_EEvT_T0_PN15function_traitsISD_E11result_typeE,@function
        .size           _ZN50_GLOBAL__N__f31458b2_17_RangeFactories_cu_38772b0829elementwise_kernel_with_indexIlZZZN2at6native15arange_cuda_outERKN3c106ScalarES6_S6_RNS1_6TensorEENKUlvE_clEvENKUlvE5_clEvEUllE_EEvT_T0_PN15function_traitsISD_E11result_typeE,(.L_x_676 - _ZN50_GLOBAL__N__f31458b2_17_RangeFactories_cu_38772b0829elementwise_kernel_with_indexIlZZZN2at6native15arange_cuda_outERKN3c106ScalarES6_S6_RNS1_6TensorEENKUlvE_clEvENKUlvE5_clEvEUllE_EEvT_T0_PN15function_traitsISD_E11result_typeE)
        .other          _ZN50_GLOBAL__N__f31458b2_17_RangeFactories_cu_38772b0829elementwise_kernel_with_indexIlZZZN2at6native15arange_cuda_outERKN3c106ScalarES6_S6_RNS1_6TensorEENKUlvE_clEvENKUlvE5_clEvEUllE_EEvT_T0_PN15function_traitsISD_E11result_typeE,@"STO_CUDA_ENTRY STV_DEFAULT"
_ZN50_GLOBAL__N__f31458b2_17_RangeFactories_cu_38772b0829elementwise_kernel_with_indexIlZZZN2at6native15arange_cuda_outERKN3c106ScalarES6_S6_RNS1_6TensorEENKUlvE_clEvENKUlvE5_clEvEUllE_EEvT_T0_PN15function_traitsISD_E11result_typeE:
        /* <DEDUP_REMOVED lines=13> */
[----:B-1----:R-:W-:-:S04]  /*00d0*/  LEA R2, P0, R0, UR6, 0x2 ;  /* 0x0000000600027c11 */ /* 0x002fc8000f8010ff */
[----:B------:R-:W-:Y:S01]  /*00e0*/  LEA.HI.X R3, R0, UR7, RZ, 0x2, P0 ;  /* 0x0000000700037c11 */ /* 0x000fe200080f14ff */
[----:B0-----:R-:W-:-:S05]  /*00f0*/  FFMA.FTZ R5, R5, R7, R6 ;  /* 0x0000000705057223 */ /* 0x001fca0000010006 */
[----:B--2---:R-:W-:Y:S01]  /*0100*/  STG.E desc[UR4][R2.64], R5 ;  /* 0x0000000502007986 */ /* 0x004fe2000c101904 */
[----:B------:R-:W-:Y:S05]  /*0110*/  EXIT ;  /* 0x000000000000794d */ /* 0x000fea0003800000 */
.L_x_4:
        /* <DEDUP_REMOVED lines=14> */
.L_x_676:


//--------------------- .text._ZN50_GLOBAL__N__f31458b2_17_RangeFactories_cu_38772b0829elementwise_kernel_with_indexIiZZZN2at6native15arange_cuda_outERKN3c106ScalarES6_S6_RNS1_6TensorEENKUlvE_clEvENKUlvE5_clEvEUllE_EEvT_T0_PN15function_traitsISD_E11result_typeE --------------------------
	.section	.text._ZN50_GLOBAL__N__f31458b2_17_RangeFactories_cu_38772b0829elementwise_kernel_with_indexIiZZZN2at6native15arange_cuda_outERKN3c106ScalarES6_S6_RNS1_6TensorEENKUlvE_clEvENKUlvE5_clEvEUllE_EEvT_T0_PN15function_traitsISD_E11result_typeE,"ax",@progbits
	.align	128
.text._ZN50_GLOBAL__N__f31458b2_17_RangeFactories_cu_38772b0829elementwise_kernel_with_indexIiZZZN2at6native15arange_cuda_outERKN3c106ScalarES6_S6_RNS1_6TensorEENKUlvE_clEvENKUlvE5_clEvEUllE_EEvT_T0_PN15function_traitsISD_E11result_typeE:
        .type           _ZN50_GLOBAL__N__f31458b2_17_RangeFactories_cu_38772b0829elementwise_kernel_with_indexIiZZZN2at6native15arange_cuda_outERKN3c106ScalarES6_S6_RNS1_6TensorEENKUlvE_clEvENKUlvE5_clEvEUllE_EEvT_T0_PN15function_traitsISD_E11result_typeE,@function
        .size           _ZN50_GLOBAL__N__f31458b2_17_RangeFactories_cu_38772b0829elementwise_kernel_with_indexIiZZZN2at6native15arange_cuda_outERKN3c106ScalarES6_S6_RNS1_6TensorEENKUlvE_clEvENKUlvE5_clEvEUllE_EEvT_T0_PN15function_traitsISD_E11result_typeE,(.L_x_677 - _ZN50_GLOBAL__N__f31458b2_17_RangeFactories_cu_38772b0829elementwise_kernel_with_indexIiZZZN2at6native15arange_cuda_outERKN3c106ScalarES6_S6_RNS1_6TensorEENKUlvE_clEvENKUlvE5_clEvEUllE_EEvT_T0_PN15function_traitsISD_E11result_typeE)
        .other          _ZN50_GLOBAL__N__f31458b2_17_RangeFactories_cu_38772b0829elementwise_kernel_with_indexIiZZZN2at6native15arange_cuda_outERKN3c106ScalarES6_S6_RNS1_6TensorEENKUlvE_clEvENKUlvE5_clEvEUllE_EEvT_T0_PN15function_traitsISD_E11result_typeE,@"STO_CUDA_ENTRY STV_DEFAULT"
_ZN50_GLOBAL__N__f31458b2_17_RangeFactories_cu_38772b0829elementwise_kernel_with_indexIiZZZN2at6native15arange_cuda_outERKN3c106ScalarES6_S6_RNS1_6TensorEENKUlvE_clEvENKUlvE5_clEvEUllE_EEvT_T0_PN15function_traitsISD_E11result_typeE:
        /* <DEDUP_REMOVED lines=12> */
[----:B0-----:R-:W-:Y:S01]  /*00c0*/  FFMA.FTZ R7, R7, R9, R8 ;  /* 0x0000000907077223 */ /* 0x001fe20000010008 */
[----:B--2---:R-:W-:-:S05]  /*00d0*/  IMAD.WIDE R2, R5, 0x4, R2 ;  /* 0x0000000405027825 */ /* 0x004fca00078e0202 */
[----:B-1----:R-:W-:Y:S01]  /*00e0*/  STG.E desc[UR4][R2.64], R7 ;  /* 0x0000000702007986 */ /* 0x002fe2000c101904 */
[----:B------:R-:W-:Y:S05]  /*00f0*/  EXIT ;  /* 0x000000000000794d */ /* 0x000fea0003800000 */
.L_x_5:
        /* <DEDUP_REMOVED lines=16> */
.L_x_677:


//--------------------- .text._ZN50_GLOBAL__N__f31458b2_17_RangeFactories_cu_38772b0829elementwise_kernel_with_indexIlZZZN2at6native15arange_cuda_outERKN3c106ScalarES6_S6_RNS1_6TensorEENKUlvE_clEvENKUlvE4_clEvEUllE_EEvT_T0_PN15function_traitsISD_E11result_typeE --------------------------
	.section	.text._ZN50_GLOBAL__N__f31458b2_17_RangeFactories_cu_38772b0829elementwise_kernel_with_indexIlZZZN2at6native15arange_cuda_outERKN3c106ScalarES6_S6_RNS1_6TensorEENKUlvE_clEvENKUlvE4_clEvEUllE_EEvT_T0_PN15function_traitsISD_E11result_typeE,"ax",@progbits
	.align	128
.text._ZN50_GLOBAL__N__f31458b2_17_RangeFactories_cu_38772b0829elementwise_kernel_with_indexIlZZZN2at6native15arange_cuda_outERKN3c106ScalarES6_S6_RNS1_6TensorEENKUlvE_clEvENKUlvE4_clEvEUllE_EEvT_T0_PN15function_traitsISD_E11result_typeE:
        .type           _ZN50_GLOBAL__N__f31458b2_17_RangeFactories_cu_38772b0829elementwise_kernel_with_indexIlZZZN2at6native15arange_cuda_outERKN3c106ScalarES6_S6_RNS1_6TensorEENKUlvE_clEvENKUlvE4_clEvEUllE_EEvT_T0_PN15function_traitsISD_E11result_typeE,@function
        .size           _ZN50_GLOBAL__N__f31458b2_17_RangeFactories_cu_38772b0829elementwise_kernel_with_indexIlZZZN2at6native15arange_cuda_outERKN3c106ScalarES6_S6_RNS1_6TensorEENKUlvE_clEvENKUlvE4_clEvEUllE_EEvT_T0_PN15function_traitsISD_E11result_typeE,(.L_x_678 - _ZN50_GLOBAL__N__f31458b2_17_RangeFactories_cu_38772b0829elementwise_kernel_with_indexIlZZZN2at6native15arange_cuda_outERKN3c106ScalarES6_S6_RNS1_6TensorEENKUlvE_clEvENKUlvE4_clEvEUllE_EEvT_T0_PN15function_traitsISD_E11result_typeE)
        .other          _ZN50_GLOBAL__N__f31458b2_17_RangeFactories_cu_38772b0829elementwise_kernel_with_indexIlZZZN2at6native15arange_cuda_outERKN3c106ScalarES6_S6_RNS1_6TensorEENKUlvE_clEvENKUlvE4_clEvEUllE_EEvT_T0_PN15function_traitsISD_E11result_typeE,@"STO_CUDA_ENTRY STV_DEFAULT"
_ZN50_GLOBAL__N__f31458b2_17_RangeFactories_cu_38772b0829elementwise_kernel_with_indexIlZZZN2at6native15arange_cuda_outERKN3c106ScalarES6_S6_RNS1_6TensorEENKUlvE_clEvENKUlvE4_clEvEUllE_EEvT_T0_PN15function_traitsISD_E11result_typeE:
        /* <DEDUP_REMOVED lines=9> */
[----:B------:R-:W0:Y:S01]  /*0090*/  LDCU.64 UR8, c[0x0][0x3a0] ;  /* 0x00007400ff0877ac */ /* 0x000e220008000a00 */
[----:B------:R-:W1:Y:S01]  /*00a0*/  LDC.64 R6, c[0x0][0x388] ;  /* 0x0000e200ff067b82 */ /* 0x000e620000000a00 */
[----:B------:R-:W1:Y:S01]  /*00b0*/  I2F.F64.U32 R2, R0 ;  /* 0x0000000000027312 */ /* 0x000e620000201800 */
[----:B------:R-:W1:Y:S01]  /*00c0*/  LDCU.64 UR6, c[0x0][0x390] ;  /* 0x00007200ff0677ac */ /* 0x000e620008000a00 */
[----:B------:R-:W2:Y:S01]  /*00d0*/  LDCU.64 UR4, c[0x0][0x358] ;  /* 0x00006b00ff0477ac */ /* 0x000ea20008000a00 */
[----:B0-----:R-:W-:-:S04]  /*00e0*/  LEA R4, P0, R0, UR8, 0x3 ;  /* 0x0000000800047c11 */ /* 0x001fc8000f8018ff */
[----:B------:R-:W-:-:S15]  /*00f0*/  LEA.HI.X R5, R0, UR9, RZ, 0x3, P0 ;  /* 0x0000000900057c11 */ /* 0x000fde00080f1cff */
[----:B------:R-:W-:-:S15]  /*0100*/  NOP ;  /* 0x0000000000007918 */ /* 0x000fde0000000000 */
[----:B------:R-:W-:-:S15]  /*0110*/  NOP ;  /* 0x0000000000007918 */ /* 0x000fde0000000000 */
[----:B------:R-:W-:-:S12]  /*0120*/  NOP ;  /* 0x0000000000007918 */ /* 0x000fd80000000000 */
[----:B-1----:R-:W2:Y:S02]  /*0130*/  DFMA R2, R2, UR6, R6 ;  /* 0x0000000602027c2b */ /* 0x002ea40008000006 */
[----:B--2---:R-:W-:Y:S01]  /*0140*/  STG.E.64 desc[UR4][R4.64], R2 ;  /* 0x0000000204007986 */ /* 0x004fe2000c101b04 */
[----:B------:R-:W-:Y:S05]  /*0150*/  EXIT ;  /* 0x000000000000794d */ /* 0x000fea0003800000 */
.L_x_6:
        /* <DEDUP_REMOVED lines=10> */
.L_x_678:


//--------------------- .text._ZN50_GLOBAL__N__f31458b2_17_RangeFactories_cu_38772b0829elementwise_kernel_with_indexIiZZZN2at6native15arange_cuda_outERKN3c106ScalarES6_S6_RNS1_6TensorEENKUlvE_clEvENKUlvE4_clEvEUllE_EEvT_T0_PN15function_traitsISD_E11result_typeE --------------------------
	.section	.text._ZN50_GLOBAL__N__f31458b2_17_RangeFactories_cu_38772b0829elementwise_kernel_with_indexIiZZZN2at6native15arange_cuda_outERKN3c106ScalarES6_S6_RNS1_6TensorEENKUlvE_clEvENKUlvE4_clEvEUllE_EEvT_T0_PN15function_traitsISD_E11result_typeE,"ax",@progbits
	.align	128
.text._ZN50_GLOBAL__N__f31458b2_17_RangeFactories_cu_38772b0829elementwise_kernel_with_indexIiZZZN2at6native15arange_cuda_outERKN3c106ScalarES6_S6_RNS1_6TensorEENKUlvE_clEvENKUlvE4_clEvEUllE_EEvT_T0_PN15function_traitsISD_E11result_typeE:
        .type           _ZN50_GLOBAL__N__f31458b2_17_RangeFactories_cu_38772b0829elementwise_kernel_with_indexIiZZZN2at6native15arange_cuda_outERKN3c106ScalarES6_S6_RNS1_6TensorEENKUlvE_clEvENKUlvE4_clEvEUllE_EEvT_T0_PN15function_traitsISD_E11result_typeE,@function
        .size           _ZN50_GLOBAL__N__f31458b2_17_RangeFactories_cu_38772b0829elementwise_kernel_with_indexIiZZZN2at6native15arange_cuda_outERKN3c106ScalarES6_S6_RNS1_6TensorEENKUlvE_clEvENKUlvE4_clEvEUllE_EEvT_T0_PN15function_traitsISD_E11result_typeE,(.L_x_679 - _ZN50_GLOBAL__N__f31458b2_17_RangeFactories_cu_38772b0829elementwise_kernel_with_indexIiZZZN2at6native15arange_cuda_outERKN3c106ScalarES6_S6_RNS1_6TensorEENKUlvE_clEvENKUlvE4_clEvEUllE_EEvT_T0_PN15function_traitsISD_E11result_typeE)
        .other          _ZN50_GLOBAL__N__f31458b2_17_RangeFactories_cu_38772b0829elementwise_kernel_with_indexIiZZZN2at6native15arange_cuda_outERKN3c106ScalarES6_S6_RNS1_6TensorEENKUlvE_clEvENKUlvE4_clEvEUllE_EEvT_T0_PN15function_traitsISD_E11result_typeE,@"STO_CUDA_ENTRY STV_DEFAULT"
_ZN50_GLOBAL__N__f31458b2_17_RangeFactories_cu_38772b0829elementwise_kernel_with_indexIiZZZN2at6native15arange_cuda_outERKN3c106ScalarES6_S6_RNS1_6TensorEENKUlvE_clEvENKUlvE4_clEvEUllE_EEvT_T0_PN15function_traitsISD_E11result_typeE:
        /* <DEDUP_REMOVED lines=10> */
[----:B------:R-:W1:Y:S01]  /*00a0*/  I2F.F64 R2, R9 ;  /* 0x0000000900027312 */ /* 0x000e620000201c00 */
[----:B------:R-:W2:Y:S05]  /*00b0*/  LDCU.64 UR4, c[0x0][0x358] ;  /* 0x00006b00ff0477ac */ /* 0x000eaa0008000a00 */
[----:B------:R-:W1:Y:S01]  /*00c0*/  LDC.64 R6, c[0x0][0x388] ;  /* 0x0000e200ff067b82 */ /* 0x000e620000000a00 */
[----:B0-----:R-:W-:-:S15]  /*00d0*/  IMAD.WIDE R4, R9, 0x8, R4 ;  /* 0x0000000809047825 */ /* 0x001fde00078e0204 */
[----:B------:R-:W-:-:S15]  /*00e0*/  NOP ;  /* 0x0000000000007918 */ /* 0x000fde0000000000 */
[----:B------:R-:W-:-:S15]  /*00f0*/  NOP ;  /* 0x0000000000007918 */ /* 0x000fde0000000000 */
[----:B------:R-:W-:-:S12]  /*0100*/  NOP ;  /* 0x0000000000007918 */ /* 0x000fd80000000000 */
[----:B-1----:R-:W2:Y:S02]  /*0110*/  DFMA R2, R2, UR6, R6 ;  /* 0x0000000602027c2b */ /* 0x002ea40008000006 */
[----:B--2---:R-:W-:Y:S01]  /*0120*/  STG.E.64 desc[UR4][R4.64], R2 ;  /* 0x0000000204007986 */ /* 0x004fe2000c101b04 */
[----:B------:R-:W-:Y:S05]  /*0130*/  EXIT ;  /* 0x000000000000794d */ /* 0x000fea0003800000 */
.L_x_7:
        /* <DEDUP_REMOVED lines=12> */
.L_x_679:


//--------------------- .text._ZN50_GLOBAL__N__f31458b2_17_RangeFactories_cu_38772b0829elementwise_kernel_with_indexIlZZZN2at6native15arange_cuda_outERKN3c106ScalarES6_S6_RNS1_6TensorEENKUlvE_clEvENKUlvE3_clEvEUllE_EEvT_T0_PN15function_traitsISD_E11result_typeE --------------------------
	.section	.text._ZN50_GLOBAL__N__f31458b2_17_RangeFactories_cu_38772b0829elementwise_kernel_with_indexIlZZZN2at6native15arange_cuda_outERKN3c106ScalarES6_S6_RNS1_6TensorEENKUlvE_clEvENKUlvE3_clEvEUllE_EEvT_T0_PN15function_traitsISD_E11result_typeE,"ax",@progbits
	.align	128
.text._ZN50_GLOBAL__N__f31458b2_17_RangeFactories_cu_38772b0829elementwise_kernel_with_indexIlZZZN2at6native15arange_cuda_outERKN3c106ScalarES6_S6_RNS1_6TensorEENKUlvE_clEvENKUlvE3_clEvEUllE_EEvT_T0_PN15function_traitsISD_E11result_typeE:
        .type           _ZN50_GLOBAL__N__f31458b2_17_RangeFactories_cu_38772b0829elementwise_kernel_with_indexIlZZZN2at6native15arange_cuda_outERKN3c106ScalarES6_S6_RNS1_6TensorEENKUlvE_clEvENKUlvE3_clEvEUllE_EEvT_T0_PN15function_traitsISD_E11result_typeE,@function
        .size           _ZN50_GLOBAL__N__f31458b2_17_RangeFactories_cu_38772b0829elementwise_kernel_with_indexIlZZZN2at6native15arange_cuda_outERKN3c106ScalarES6_S6_RNS1_6TensorEENKUlvE_clEvENKUlvE3_clEvEUllE_EEvT_T0_PN15function_traitsISD_E11result_typeE,(.L_x_680 - _ZN50_GLOBAL__N__f31458b2_17_RangeFactories_cu_38772b0829elementwise_kernel_with_indexIlZZZN2at6native15arange_cuda_outERKN3c106ScalarES6_S6_RNS1_6TensorEENKUlvE_clEvENKUlvE3_clEvEUllE_EEvT_T0_PN15function_traitsISD_E11result_typeE)
        .other          _ZN50_GLOBAL__N__f31458b2_17_RangeFactories_cu_38772b0829elementwise_kernel_with_indexIlZZZN2at6native15arange_cuda_outERKN3c106ScalarES6_S6_RNS1_6TensorEENKUlvE_clEvENKUlvE3_clEvEUllE_EEvT_T0_PN15function_traitsISD_E11result_typeE,@"STO_CUDA_ENTRY STV_DEFAULT"
_ZN50_GLOBAL__N__f31458b2_17_RangeFactories_cu_38772b0829elementwise_kernel_with_indexIlZZZN2at6native15arange_cuda_outERKN3c106ScalarES6_S6_RNS1_6TensorEENKUlvE_clEvENKUlvE3_clEvEUllE_EEvT_T0_PN15function_traitsISD_E11result_typeE:
        /* <DEDUP_REMOVED lines=9> */
[----:B------:R-:W0:Y:S01]  /*0090*/  LDC R5, c[0x0][0x388] ;  /* 0x0000e200ff057b82 */ /* 0x000e220000000800 */
[----:B------:R-:W1:Y:S01]  /*00a0*/  LDCU.64 UR8, c[0x0][0x3a0] ;  /* 0x00007400ff0877ac */ /* 0x000e620008000a00 */
[----:B------:R-:W0:Y:S01]  /*00b0*/  LDCU UR6, c[0x0][0x390] ;  /* 0x00007200ff0677ac */ /* 0x000e220008000800 */
[----:B------:R-:W2:Y:S01]  /*00c0*/  LDCU.64 UR4, c[0x0][0x358] ;  /* 0x00006b00ff0477ac */ /* 0x000ea20008000a00 */
[----:B-1----:R-:W-:-:S04]  /*00d0*/  LEA R2, P0, R0, UR8, 0x1 ;  /* 0x0000000800027c11 */ /* 0x002fc8000f8008ff */
[C---:B------:R-:W-:Y:S01]  /*00e0*/  LEA.HI.X R3, R0.reuse, UR9, RZ, 0x1, P0 ;  /* 0x0000000900037c11 */ /* 0x040fe200080f0cff */
[----:B0-----:R-:W-:-:S05]  /*00f0*/  IMAD R5, R0, UR6, R5 ;  /* 0x0000000600057c24 */ /* 0x001fca000f8e0205 */
[----:B--2---:R-:W-:Y:S01]  /*0100*/  STG.E.U16 desc[UR4][R2.64], R5 ;  /* 0x0000000502007986 */ /* 0x004fe2000c101504 */
[----:B------:R-:W-:Y:S05]  /*0110*/  EXIT ;  /* 0x000000000000794d */ /* 0x000fea0003800000 */
.L_x_8:
        /* <DEDUP_REMOVED lines=14> */
.L_x_680:


//--------------------- .text._ZN50_GLOBAL__N__f31458b2_17_RangeFactories_cu_38772b0829elementwise_kernel_with_indexIiZZZN2at6native15arange_cuda_outERKN3c106ScalarES6_S6_RNS1_6TensorEENKUlvE_clEvENKUlvE3_clEvEUllE_EEvT_T0_PN15function_traitsISD_E11result_typeE --------------------------
	.section	.text._ZN50_GLOBAL__N__f31458b2_17_RangeFactories_cu_38772b0829elementwise_kernel_with_indexIiZZZN2at6native15arange_cuda_outERKN3c106ScalarES6_S6_RNS1_6TensorEENKUlvE_clEvENKUlvE3_clEvEUllE_EEvT_T0_PN15function_traitsISD_E11result_typeE,"ax",@progbits
	.align	128
.text._ZN50_GLOBAL__N__f31458b2_17_RangeFactories_cu_38772b0829elementwise_kernel_with_indexIiZZZN2at6native15arange_cuda_outERKN3c106ScalarES6_S6_RNS1_6TensorEENKUlvE_clEvENKUlvE3_clEvEUllE_EEvT_T0_PN15function_traitsISD_E11result_typeE:
        .type           _ZN50_GLOBAL__N__f31458b2_17_RangeFactories_cu_38772b0829elementwise_kernel_with_indexIiZZZN2at6native15arange_cuda_outERKN3c106ScalarES6_S6_RNS1_6TensorEENKUlvE_clEvENKUlvE3_clEvEUllE_EEvT_T0_PN15function_traitsISD_E11result_typeE,@function
        .size           _ZN50_GLOBAL__N__f31458b2_17_RangeFactories_cu_38772b0829elementwise_kernel_with_indexIiZZZN2at6native15arange_cuda_outERKN3c106ScalarES6_S6_RNS1_6TensorEENKUlvE_clEvENKUlvE3_clEvEUllE_EEvT_T0_PN15function_traitsISD_E11result_typeE,(.L_x_681 - _ZN50_GLOBAL__N__f31458b2_17_RangeFactories_cu_38772b0829elementwise_kernel_with_indexIiZZZN2at6native15arange_cuda_outERKN3c106ScalarES6_S6_RNS1_6TensorEENKUlvE_clEvENKUlvE3_clEvEUllE_EEvT_T0_PN15function_traitsISD_E11result_typeE)
        .other          _ZN50_GLOBAL__N__f31458b2_17_RangeFactories_cu_38772b0829elementwise_kernel_with_indexIiZZZN2at6native15arange_cuda_outERKN3c106ScalarES6_S6_RNS1_6TensorEENKUlvE_clEvENKUlvE3_clEvEUllE_EEvT_T0_PN15function_traitsISD_E11result_typeE,@"STO_CUDA_ENTRY STV_DEFAULT"
_ZN50_GLOBAL__N__f31458b2_17_RangeFactories_cu_38772b0829elementwise_kernel_with_indexIiZZZN2at6native15arange_cuda_outERKN3c106ScalarES6_S6_RNS1_6TensorEENKUlvE_clEvENKUlvE3_clEvEUllE_EEvT_T0_PN15function_traitsISD_E11result_typeE:
        /* <DEDUP_REMOVED lines=8> */
[----:B------:R-:W0:Y:S01]  /*0080*/  LDC R0, c[0x0][0x388] ;  /* 0x0000e200ff007b82 */ /* 0x000e220000000800 */
[----:B------:R-:W0:Y:S01]  /*0090*/  LDCU UR6, c[0x0][0x390] ;  /* 0x00007200ff0677ac */ /* 0x000e220008000800 */
[----:B------:R-:W1:Y:S06]  /*00a0*/  LDCU.64 UR4, c[0x0][0x358] ;  /* 0x00006b00ff0477ac */ /* 0x000e6c0008000a00 */
[----:B------:R-:W2:Y:S01]  /*00b0*/  LDC.64 R2, c[0x0][0x3a0] ;  /* 0x0000e800ff027b82 */ /* 0x000ea20000000a00 */
[C---:B0-----:R-:W-:Y:S02]  /*00c0*/  IMAD R7, R5.reuse, UR6, R0 ;  /* 0x0000000605077c24 */ /* 0x041fe4000f8e0200 */
[----:B--2---:R-:W-:-:S05]  /*00d0*/  IMAD.WIDE R2, R5, 0x2, R2 ;  /* 0x0000000205027825 */ /* 0x004fca00078e0202 */
[----:B-1----:R-:W-:Y:S01]  /*00e0*/  STG.E.U16 desc[UR4][R2.64], R7 ;  /* 0x0000000702007986 */ /* 0x002fe2000c101504 */
[----:B------:R-:W-:Y:S05]  /*00f0*/  EXIT ;  /* 0x000000000000794d */ /* 0x000fea0003800000 */
.L_x_9:
        /* <DEDUP_REMOVED lines=16> */
.L_x_681:


//--------------------- .text._ZN50_GLOBAL__N__f31458b2_17_RangeFactories_cu_38772b0829elementwise_kernel_with_indexIlZZZN2at6native15arange_cuda_outERKN3c106ScalarES6_S6_RNS1_6TensorEENKUlvE_clEvENKUlvE2_clEvEUllE_EEvT_T0_PN15function_traitsISD_E11result_typeE --------------------------
	.section	.text._ZN50_GLOBAL__N__f31458b2_17_RangeFactories_cu_38772b0829elementwise_kernel_with_indexIlZZZN2at6native15arange_cuda_outERKN3c106ScalarES6_S6_RNS1_6TensorEENKUlvE_clEvENKUlvE2_clEvEUllE_EEvT_T0_PN15function_traitsISD_E11result_typeE,"ax",@progbits
	.align	128
.text._ZN50_GLOBAL__N__f31458b2_17_RangeFactories_cu_38772b0829elementwise_kernel_with_indexIlZZZN2at6native15arange_cuda_outERKN3c106ScalarES6_S6_RNS1_6TensorEENKUlvE_clEvENKUlvE2_clEvEUllE_EEvT_T0_PN15function_traitsISD_E11result_typeE:
        .type           _ZN50_GLOBAL__N__f31458b2_17_RangeFactories_cu_38772b0829elementwise_kernel_with_indexIlZZZN2at6native15arange_cuda_outERKN3c106ScalarES6_S6_RNS1_6TensorEENKUlvE_clEvENKUlvE2_clEvEUllE_EEvT_T0_PN15function_traitsISD_E11result_typeE,@function
        .size           _ZN50_GLOBAL__N__f31458b2_17_RangeFactories_cu_38772b0829elementwise_kernel_with_indexIlZZZN2at6native15arange_cuda_outERKN3c106ScalarES6_S6_RNS1_6TensorEENKUlvE_clEvENKUlvE2_clEvEUllE_EEvT_T0_PN15function_traitsISD_E11result_typeE,(.L_x_682 - _ZN50_GLOBAL__N__f31458b2_17_RangeFactories_cu_38772b0829elementwise_kernel_with_indexIlZZZN2at6native15arange_cuda_outERKN3c106ScalarES6_S6_RNS1_6TensorEENKUlvE_clEvENKUlvE2_clEvEUllE_EEvT_T0_PN15function_traitsISD_E11result_typeE)
        .other          _ZN50_GLOBAL__N__f31458b2_17_RangeFactories_cu_38772b0829elementwise_kernel_with_indexIlZZZN2at6native15arange_cuda_outERKN3c106ScalarES6_S6_RNS1_6TensorEENKUlvE_clEvENKUlvE2_clEvEUllE_EEvT_T0_PN15function_traitsISD_E11result_typeE,@"STO_CUDA_ENTRY STV_DEFAULT"
_ZN50_GLOBAL__N__f31458b2_17_RangeFactories_cu_38772b0829elementwise_kernel_with_indexIlZZZN2at6native15arange_cuda_outERKN3c106ScalarES6_S6_RNS1_6TensorEENKUlvE_clEvENKUlvE2_clEvEUllE_EEvT_T0_PN15function_traitsISD_E11result_typeE:
        /* <DEDUP_REMOVED lines=10> */
[----:B------:R-:W0:Y:S01]  /*00a0*/  LDCU.64 UR6, c[0x0][0x390] ;  /* 0x00007200ff0677ac */ /* 0x000e220008000a00 */
[----:B------:R-:W1:Y:S01]  /*00b0*/  LDCU.64 UR8, c[0x0][0x3a0] ;  /* 0x00007400ff0877ac */ /* 0x000e620008000a00 */
[----:B------:R-:W2:Y:S01]  /*00c0*/  LDCU.64 UR4, c[0x0][0x358] ;  /* 0x00006b00ff0477ac */ /* 0x000ea20008000a00 */
[C---:B-1----:R-:W-:Y:S01]  /*00d0*/  LEA R4, P0, R5.reuse, UR8, 0x3 ;  /* 0x0000000805047c11 */ /* 0x042fe2000f8018ff */
[----:B0-----:R-:W-:-:S04]  /*00e0*/  IMAD.WIDE.U32 R2, R5, UR6, R2 ;  /* 0x0000000605027c25 */ /* 0x001fc8000f8e0002 */
[C---:B------:R-:W-:Y:S01]  /*00f0*/  IMAD R3, R5.reuse, UR7, R3 ;  /* 0x0000000705037c24 */ /* 0x040fe2000f8e0203 */
[----:B------:R-:W-:-:S05]  /*0100*/  LEA.HI.X R5, R5, UR9, RZ, 0x3, P0 ;  /* 0x0000000905057c11 */ /* 0x000fca00080f1cff */
[----:B--2---:R-:W-:Y:S01]  /*0110*/  STG.E.64 desc[UR4][R4.64], R2 ;  /* 0x0000000204007986 */ /* 0x004fe2000c101b04 */
[----:B------:R-:W-:Y:S05]  /*0120*/  EXIT ;  /* 0x000000000000794d */ /* 0x000fea0003800000 */
.L_x_10:
        /* <DEDUP_REMOVED lines=13> */
.L_x_682:


//--------------------- .text._ZN50_GLOBAL__N__f31458b2_17_RangeFactories_cu_38772b0829elementwise_kernel_with_indexIiZZZN2at6native15arange_cuda_outERKN3c106ScalarES6_S6_RNS1_6TensorEENKUlvE_clEvENKUlvE2_clEvEUllE_EEvT_T0_PN15function_traitsISD_E11result_typeE --------------------------
	.section	.text._ZN50_GLOBAL__N__f31458b2_17_RangeFactories_cu_38772b0829elementwise_kernel_with_indexIiZZZN2at6native15arange_cuda_outERKN3c106ScalarES6_S6_RNS1_6TensorEENKUlvE_clEvENKUlvE2_clEvEUllE_EEvT_T0_PN15function_traitsISD_E11result_typeE,"ax",@progbits
	.align	128
.text._ZN50_GLOBAL__N__f31458b2_17_RangeFactories_cu_38772b0829elementwise_kernel_with_indexIiZZZN2at6native15arange_cuda_outERKN3c106ScalarES6_S6_RNS1_6TensorEENKUlvE_clEvENKUlvE2_clEvEUllE_EEvT_T0_PN15function_traitsISD_E11result_typeE:
        .type           _ZN50_GLOBAL__N__f31458b2_17_RangeFactories_cu_38772b0829elementwise_kernel_with_indexIiZZZN2at6native15arange_cuda_outERKN3c106ScalarES6_S6_RNS1_6TensorEENKUlvE_clEvENKUlvE2_clEvEUllE_EEvT_T0_PN15function_traitsISD_E11result_typeE,@function
        .size           _ZN50_GLOBAL__N__f31458b2_17_RangeFactories_cu_38772b0829elementwise_kernel_with_indexIiZZZN2at6native15arange_cuda_outERKN3c106ScalarES6_S6_RNS1_6TensorEENKUlvE_clEvENKUlvE2_clEvEUllE_EEvT_T0_PN15function_traitsISD_E11result_typeE,(.L_x_683 - _ZN50_GLOBAL__N__f31458b2_17_RangeFactories_cu_38772b0829elementwise_kernel_with_indexIiZZZN2at6native15arange_cuda_outERKN3c106ScalarES6_S6_RNS1_6TensorEENKUlvE_clEvENKUlvE2_clEvEUllE_EEvT_T0_PN15function_traitsISD_E11result_typeE)
        .other          _ZN50_GLOBAL__N__f31458b2_17_RangeFactories_cu_38772b0829elementwise_kernel_with_indexIiZZZN2at6native15arange_cuda_outERKN3c106ScalarES6_S6_RNS1_6TensorEENKUlvE_clEvENKUlvE2_clEvEUllE_EEvT_T0_PN15function_traitsISD_E11result_typeE,@"STO_CUDA_ENTRY STV_DEFAULT"
_ZN50_GLOBAL__N__f31458b2_17_RangeFactories_cu_38772b0829elementwise_kernel_with_indexIiZZZN2at6native15arange_cuda_outERKN3c106ScalarES6_S6_RNS1_6TensorEENKUlvE_clEvENKUlvE2_clEvEUllE_EEvT_T0_PN15function_traitsISD_E11result_typeE:
        /* <DEDUP_REMOVED lines=10> */
[----:B------:R-:W-:Y:S01]  /*00a0*/  SHF.R.S32.HI R0, RZ, 0x1f, R7 ;  /* 0x0000001fff007819 */ /* 0x000fe20000011407 */
[----:B------:R-:W2:Y:S05]  /*00b0*/  LDCU.64 UR4, c[0x0][0x358] ;  /* 0x00006b00ff0477ac */ /* 0x000eaa0008000a00 */
[----:B------:R-:W3:Y:S01]  /*00c0*/  LDC.64 R2, c[0x0][0x3a0] ;  /* 0x0000e800ff027b82 */ /* 0x000ee20000000a00 */
[----:B-1----:R-:W-:-:S04]  /*00d0*/  IMAD R0, R0, UR6, RZ ;  /* 0x0000000600007c24 */ /* 0x002fc8000f8e02ff */
[C---:B------:R-:W-:Y:S02]  /*00e0*/  IMAD R9, R7.reuse, UR7, R0 ;  /* 0x0000000707097c24 */ /* 0x040fe4000f8e0200 */
[----:B0-----:R-:W-:-:S05]  /*00f0*/  IMAD.WIDE.U32 R4, R7, UR6, R4 ;  /* 0x0000000607047c25 */ /* 0x001fca000f8e0004 */
[----:B------:R-:W-:Y:S01]  /*0100*/  IADD3 R5, PT, PT, R5, R9, RZ ;  /* 0x0000000905057210 */ /* 0x000fe20007ffe0ff */
[----:B---3--:R-:W-:-:S05]  /*0110*/  IMAD.WIDE R2, R7, 0x8, R2 ;  /* 0x0000000807027825 */ /* 0x008fca00078e0202 */
[----:B--2---:R-:W-:Y:S01]  /*0120*/  STG.E.64 desc[UR4][R2.64], R4 ;  /* 0x0000000402007986 */ /* 0x004fe2000c101b04 */
[----:B------:R-:W-:Y:S05]  /*0130*/  EXIT ;  /* 0x000000000000794d */ /* 0x000fea0003800000 */
.L_x_11:
        /* <DEDUP_REMOVED lines=12> */
.L_x_683:


//--------------------- .text._ZN50_GLOBAL__N__f31458b2_17_RangeFactories_cu_38772b0829elementwise_kernel_with_indexIlZZZN2at6native15arange_cuda_outERKN3c106ScalarES6_S6_RNS1_6TensorEENKUlvE_clEvENKUlvE1_clEvEUllE_EEvT_T0_PN15function_traitsISD_E11result_typeE --------------------------
	.section	.text._ZN50_GLOBAL__N__f31458b2_17_RangeFactories_cu_38772b0829elementwise_kernel_with_indexIlZZZN2at6native15arange_cuda_outERKN3c106ScalarES6_S6_RNS1_6TensorEENKUlvE_clEvENKUlvE1_clEvEUllE_EEvT_T0_PN15function_traitsISD_E11result_typeE,"ax",@progbits
	.align	128
.text._ZN50_GLOBAL__N__f31458b2_17_RangeFactories_cu_38772b0829elementwise_kernel_with_indexIlZZZN2at6native15arange_cuda_outERKN3c106ScalarES6_S6_RNS1_6TensorEENKUlvE_clEvENKUlvE1_clEvEUllE_EEvT_T0_PN15function_traitsISD_E11result_typeE:
        .type           _ZN50_GLOBAL__N__f31458b2_17_RangeFactories_cu_38772b0829elementwise_kernel_with_indexIlZZZN2at6native15arange_cuda_outERKN3c106ScalarES6_S6_RNS1_6TensorEENKUlvE_clEvENKUlvE1_clEvEUllE_EEvT_T0_PN15function_traitsISD_E11result_typeE,@function
        .size           _ZN50_GLOBAL__N__f31458b2_17_RangeFactories_cu_38772b0829elementwise_kernel_with_indexIlZZZN2at6native15arange_cuda_outERKN3c106ScalarES6_S6_RNS1_6TensorEENKUlvE_clEvENKUlvE1_clEvEUllE_EEvT_T0_PN15function_traitsISD_E11result_typeE,(.L_x_684 - _ZN50_GLOBAL__N__f31458b2_17_RangeFactories_cu_38772b0829elementwise_kernel_with_indexIlZZZN2at6native15arange_cuda_outERKN3c106ScalarES6_S6_RNS1_6TensorEENKUlvE_clEvENKUlvE1_clEvEUllE_EEvT_T0_PN15function_traitsISD_E11result_typeE)
        .other          _ZN50_GLOBAL__N__f31458b2_17_RangeFactories_cu_38772b0829elementwise_kernel_with_indexIlZZZN2at6native15arange_cuda_outERKN3c106ScalarES6_S6_RNS1_6TensorEENKUlvE_clEvENKUlvE1_clEvEUllE_EEvT_T0_PN15function_traitsISD_E11result_typeE,@"STO_CUDA_ENTRY STV_DEFAULT"
_ZN50_GLOBAL__N__f31458b2_17_RangeFactories_cu_38772b0829elementwise_kernel_with_indexIlZZZN2at6native15arange_cuda_outERKN3c106ScalarES6_S6_RNS1_6TensorEENKUlvE_clEvENKUlvE1_clEvEUllE_EEvT_T0_PN15function_traitsISD_E11result_typeE:
        /* <DEDUP_REMOVED lines=16> */
[----:B--2---:R-:W-:Y:S01]  /*0100*/  STG.E desc[UR4][R2.64], R5 ;  /* 0x0000000502007986 */ /* 0x004fe2000c101904 */
[----:B------:R-:W-:Y:S05]  /*0110*/  EXIT ;  /* 0x000000000000794d */ /* 0x000fea0003800000 */
.L_x_12:
        /* <DEDUP_REMOVED lines=14> */
.L_x_684:


//--------------------- .text._ZN50_GLOBAL__N__f31458b2_17_RangeFactories_cu_38772b0829elementwise_kernel_with_indexIiZZZN2at6native15arange_cuda_outERKN3c106ScalarES6_S6_RNS1_6TensorEENKUlvE_clEvENKUlvE1_clEvEUllE_EEvT_T0_PN15function_traitsISD_E11result_typeE --------------------------
	.section	.text._ZN50_GLOBAL__N__f31458b2_17_RangeFactories_cu_38772b0829elementwise_kernel_with_indexIiZZZN2at6native15arange_cuda_outERKN3c106ScalarES6_S6_RNS1_6TensorEENKUlvE_clEvENKUlvE1_clEvEUllE_EEvT_T0_PN15function_traitsISD_E11result_typeE,"ax",@progbits
	.align	128
.text._ZN50_GLOBAL__N__f31458b2_17_RangeFactories_cu_38772b0829elementwise_kernel_with_indexIiZZZN2at6native15arange_cuda_outERKN3c106ScalarES6_S6_RNS1_6TensorEENKUlvE_clEvENKUlvE1_clEvEUllE_EEvT_T0_PN15function_traitsISD_E11result_typeE:
        .type           _ZN50_GLOBAL__N__f31458b2_17_RangeFactories_cu_38772b0829elementwise_kernel_with_indexIiZZZN2at6native15arange_cuda_outERKN3c106ScalarES6_S6_RNS1_6TensorEENKUlvE_clEvENKUlvE1_clEvEUllE_EEvT_T0_PN15function_traitsISD_E11result_typeE,@function
        .size           _ZN50_GLOBAL__N__f31458b2_17_RangeFactories_cu_38772b0829elementwise_kernel_with_indexIiZZZN2at6native15arange_cuda_outERKN3c106ScalarES6_S6_RNS1_6TensorEENKUlvE_clEvENKUlvE1_clEvEUllE_EEvT_T0_PN15function_traitsISD_E11result_typeE,(.L_x_685 - _ZN50_GLOBAL__N__f31458b2_17_RangeFactories_cu_38772b0829elementwise_kernel_with_indexIiZZZN2at6native15arange_cuda_outERKN3c106ScalarES6_S6_RNS1_6TensorEENKUlvE_clEvENKUlvE1_clEvEUllE_EEvT_T0_PN15function_traitsISD_E11result_typeE)
        .other          _ZN50_GLOBAL__N__f31458b2_17_RangeFactories_cu_38772b0829elementwise_kernel_with_indexIiZZZN2at6native15arange_cuda_outERKN3c106ScalarES6_S6_RNS1_6TensorEENKUlvE_clEvENKUlvE1_clEvEUllE_EEvT_T0_PN15function_traitsISD_E11result_typeE,@"STO_CUDA_ENTRY STV_DEFAULT"
_ZN50_GLOBAL__N__f31458b2_17_RangeFactories_cu_38772b0829elementwise_kernel_with_indexIiZZZN2at6native15arange_cuda_outERKN3c106ScalarES6_S6_RNS1_6TensorEENKUlvE_clEvENKUlvE1_clEvEUllE_EEvT_T0_PN15function_traitsISD_E11result_typeE:
        /* <DEDUP_REMOVED lines=14> */
[----:B-1----:R-:W-:Y:S01]  /*00e0*/  STG.E desc[UR4][R2.64], R7 ;  /* 0x0000000702007986 */ /* 0x002fe2000c101904 */
[----:B------:R-:W-:Y:S05]  /*00f0*/  EXIT ;  /* 0x000000000000794d */ /* 0x000fea0003800000 */
.L_x_13:
        /* <DEDUP_REMOVED lines=16> */
.L_x_685:


//--------------------- .text._ZN50_GLOBAL__N__f31458b2_17_RangeFactories_cu_38772b0829elementwise_kernel_with_indexIlZZZN2at6native15arange_cuda_outERKN3c106ScalarES6_S6_RNS1_6TensorEENKUlvE_clEvENKUlvE0_clEvEUllE_EEvT_T0_PN15function_traitsISD_E11result_typeE --------------------------
	.section	.text._ZN50_GLOBAL__N__f31458b2_17_RangeFactories_cu_38772b0829elementwise_kernel_with_indexIlZZZN2at6native15arange_cuda_outERKN3c106ScalarES6_S6_RNS1_6TensorEENKUlvE_clEvENKUlvE0_clEvEUllE_EEvT_T0_PN15function_traitsISD_E11result_typeE,"ax",@progbits
	.align	128
.text._ZN50_GLOBAL__N__f31458b2_17_RangeFactories_cu_38772b0829elementwise_kernel_with_indexIlZZZN2at6native15arange_cuda_outERKN3c106ScalarES6_S6_RNS1_6TensorEENKUlvE_clEvENKUlvE0_clEvEUllE_EEvT_T0_PN15function_traitsISD_E11result_typeE:
        .type           _ZN50_GLOBAL__N__f31458b2_17_RangeFactories_cu_38772b0829elementwise_kernel_with_indexIlZZZN2at6native15arange_cuda_outERKN3c106ScalarES6_S6_RNS1_6TensorEENKUlvE_clEvENKUlvE0_clEvEUllE_EEvT_T0_PN15function_traitsISD_E11result_typeE,@function
        .size           _ZN50_GLOBAL__N__f31458b2_17_RangeFactories_cu_38772b0829elementwise_kernel_with_indexIlZZZN2at6native15arange_cuda_outERKN3c106ScalarES6_S6_RNS1_6TensorEENKUlvE_clEvENKUlvE0_clEvEUllE_EEvT_T0_PN15function_traitsISD_E11result_typeE,(.L_x_686 - _ZN50_GLOBAL__N__f31458b2_17_RangeFactories_cu_38772b0829elementwise_kernel_with_indexIlZZZN2at6native15arange_cuda_outERKN3c106ScalarES6_S6_RNS1_6TensorEENKUlvE_clEvENKUlvE0_clEvEUllE_EEvT_T0_PN15function_traitsISD_E11result_typeE)
        .other          _ZN50_GLOBAL__N__f31458b2_17_RangeFactories_cu_38772b0829elementwise_kernel_with_indexIlZZZN2at6native15arange_cuda_outERKN3c106ScalarES6_S6_RNS1_6TensorEENKUlvE_clEvENKUlvE0_clEvEUllE_EEvT_T0_PN15function_traitsISD_E11result_typeE,@"STO_CUDA_ENTRY STV_DEFAULT"
_ZN50_GLOBAL__N__f31458b2_17_RangeFactories_cu_38772b0829elementwise_kernel_with_indexIlZZZN2at6native15arange_cuda_outERKN3c106ScalarES6_S6_RNS1_6TensorEENKUlvE_clEvENKUlvE0_clEvEUllE_EEvT_T0_PN15function_traitsISD_E11result_typeE:
        /* <DEDUP_REMOVED lines=13> */
[----:B-1----:R-:W-:-:S05]  /*00d0*/  IADD3 R2, P0, PT, R0, UR8, RZ ;  /* 0x0000000800027c10 */ /* 0x002fca000ff1e0ff */
[----:B------:R-:W-:Y:S02]  /*00e0*/  IMAD.X R3, RZ, RZ, UR9, P0 ;  /* 0x00000009ff037e24 */ /* 0x000fe400080e06ff */
[----:B0-----:R-:W-:-:S05]  /*00f0*/  IMAD R5, R0, UR6, R5 ;  /* 0x0000000600057c24 */ /* 0x001fca000f8e0205 */
[----:B--2---:R-:W-:Y:S01]  /*0100*/  STG.E.U8 desc[UR4][R2.64], R5 ;  /* 0x0000000502007986 */ /* 0x004fe2000c101104 */
[----:B------:R-:W-:Y:S05]  /*0110*/  EXIT ;  /* 0x000000000000794d */ /* 0x000fea0003800000 */
.L_x_14:
        /* <DEDUP_REMOVED lines=14> */
.L_x_686:


//--------------------- .text._ZN50_GLOBAL__N__f31458b2_17_RangeFactories_cu_38772b0829elementwise_kernel_with_indexIiZZZN2at6native15arange_cuda_outERKN3c106ScalarES6_S6_RNS1_6TensorEENKUlvE_clEvENKUlvE0_clEvEUllE_EEvT_T0_PN15function_traitsISD_E11result_typeE --------------------------
	.section	.text._ZN50_GLOBAL__N__f31458b2_17_RangeFactories_cu_38772b0829elementwise_kernel_with_indexIiZZZN2at6native15arange_cuda_outERKN3c106ScalarES6_S6_RNS1_6TensorEENKUlvE_clEvENKUlvE0_clEvEUllE_EEvT_T0_PN15function_traitsISD_E11result_typeE,"ax",@progbits
	.align	128
.text._ZN50_GLOBAL__N__f31458b2_17_RangeFactories_cu_38772b0829elementwise_kernel_with_indexIiZZZN2at6native15arange_cuda_outERKN3c106ScalarES6_S6_RNS1_6TensorEENKUlvE_clEvENKUlvE0_clEvEUllE_EEvT_T0_PN15function_traitsISD_E11result_typeE:
        .type           _ZN50_GLOBAL__N__f31458b2_17_RangeFactories_cu_38772b0829elementwise_kernel_with_indexIiZZZN2at6native15arange_cuda_outERKN3c106ScalarES6_S6_RNS1_6TensorEENKUlvE_clEvENKUlvE0_clEvEUllE_EEvT_T0_PN15function_traitsISD_E11result_typeE,@function
        .size           _ZN50_GLOBAL__N__f31458b2_17_RangeFactories_cu_38772b0829elementwise_kernel_with_indexIiZZZN2at6native15arange_cuda_outERKN3c106ScalarES6_S6_RNS1_6TensorEENKUlvE_clEvENKUlvE0_clEvEUllE_EEvT_T0_PN15function_traitsISD_E11result_typeE,(.L_x_687 - _ZN50_GLOBAL__N__f31458b2_17_RangeFactories_cu_38772b0829elementwise_kernel_with_indexIiZZZN2at6native15arange_cuda_outERKN3c106ScalarES6_S6_RNS1_6TensorEENKUlvE_clEvENKUlvE0_clEvEUllE_EEvT_T0_PN15function_traitsISD_E11result_typeE)
        .other          _ZN50_GLOBAL__N__f31458b2_17_RangeFactories_cu_38772b0829elementwise_kernel_with_indexIiZZZN2at6native15arange_cuda_outERKN3c106ScalarES6_S6_RNS1_6TensorEENKUlvE_clEvENKUlvE0_clEvEUllE_EEvT_T0_PN15function_traitsISD_E11result_typeE,@"STO_CUDA_ENTRY STV_DEFAULT"
_ZN50_GLOBAL__N__f31458b2_17_RangeFactories_cu_38772b0829elementwise_kernel_with_indexIiZZZN2at6native15arange_cuda_outERKN3c106ScalarES6_S6_RNS1_6TensorEENKUlvE_clEvENKUlvE0_clEvEUllE_EEvT_T0_PN15function_traitsISD_E11result_typeE:
        /* <DEDUP_REMOVED lines=9> */
[----:B------:R-:W1:Y:S01]  /*0090*/  LDCU.64 UR8, c[0x0][0x3a0] ;  /* 0x00007400ff0877ac */ /* 0x000e620008000a00 */
[----:B------:R-:W0:Y:S01]  /*00a0*/  LDCU UR6, c[0x0][0x390] ;  /* 0x00007200ff0677ac */ /* 0x000e220008000800 */
[----:B------:R-:W2:Y:S01]  /*00b0*/  LDCU.64 UR4, c[0x0][0x358] ;  /* 0x00006b00ff0477ac */ /* 0x000ea20008000a00 */
[----:B-1----:R-:W-:-:S04]  /*00c0*/  IADD3 R2, P0, PT, R0, UR8, RZ ;  /* 0x0000000800027c10 */ /* 0x002fc8000ff1e0ff */
[C---:B------:R-:W-:Y:S01]  /*00d0*/  LEA.HI.X.SX32 R3, R0.reuse, UR9, 0x1, P0 ;  /* 0x0000000900037c11 */ /* 0x040fe200080f0eff */
[----:B0-----:R-:W-:-:S05]  /*00e0*/  IMAD R5, R0, UR6, R5 ;  /* 0x0000000600057c24 */ /* 0x001fca000f8e0205 */
[----:B--2---:R-:W-:Y:S01]  /*00f0*/  STG.E.U8 desc[UR4][R2.64], R5 ;  /* 0x0000000502007986 */ /* 0x004fe2000c101104 */
[----:B------:R-:W-:Y:S05]  /*0100*/  EXIT ;  /* 0x000000000000794d */ /* 0x000fea0003800000 */
.L_x_15:
        /* <DEDUP_REMOVED lines=15> */
.L_x_687:


//--------------------- .text._ZN50_GLOBAL__N__f31458b2_17_RangeFactories_cu_38772b0829elementwise_kernel_with_indexIlZZZN2at6native15arange_cuda_outERKN3c106ScalarES6_S6_RNS1_6TensorEENKUlvE_clEvENKUlvE_clEvEUllE_EEvT_T0_PN15function_traitsISD_E11result_typeE --------------------------
	.section	.text._ZN50_GLOBAL__N__f31458b2_17_RangeFactories_cu_38772b0829elementwise_kernel_with_indexIlZZZN2at6native15arange_cuda_outERKN3c106ScalarES6_S6_RNS1_6TensorEENKUlvE_clEvENKUlvE_clEvEUllE_EEvT_T0_PN15function_traitsISD_E11result_typeE,"ax",@progbits
	.align	128
.text._ZN50_GLOBAL__N__f31458b2_17_RangeFactories_cu_38772b0829elementwise_kernel_with_indexIlZZZN2at6native15arange_cuda_outERKN3c106ScalarES6_S6_RNS1_6TensorEENKUlvE_clEvENKUlvE_clEvEUllE_EEvT_T0_PN15function_traitsISD_E11result_typeE:
        .type           _ZN50_GLOBAL__N__f31458b2_17_RangeFactories_cu_38772b0829elementwise_kernel_with_indexIlZZZN2at6native15arange_cuda_outERKN3c106ScalarES6_S6_RNS1_6TensorEENKUlvE_clEvENKUlvE_clEvEUllE_EEvT_T0_PN15function_traitsISD_E11result_typeE,@function
        .size           _ZN50_GLOBAL__N__f31458b2_17_RangeFactories_cu_38772b0829elementwise_kernel_with_indexIlZZZN2at6native15arange_cuda_outERKN3c106ScalarES6_S6_RNS1_6TensorEENKUlvE_clEvENKUlvE_clEvEUllE_EEvT_T0_PN15function_traitsISD_E11result_typeE,(.L_x_688 - _ZN50_GLOBAL__N__f31458b2_17_RangeFactories_cu_38772b0829elementwise_kernel_with_indexIlZZZN2at6native15arange_cuda_outERKN3c106ScalarES6_S6_RNS1_6TensorEENKUlvE_clEvENKUlvE_clEvEUllE_EEvT_T0_PN15function_traitsISD_E11result_typeE)
        .other          _ZN50_GLOBAL__N__f31458b2_17_RangeFactories_cu_38772b0829elementwise_kernel_with_indexIlZZZN2at6native15arange_cuda_outERKN3c106ScalarES6_S6_RNS1_6TensorEENKUlvE_clEvENKUlvE_clEvEUllE_EEvT_T0_PN15function_traitsISD_E11result_typeE,@"STO_CUDA_ENTRY STV_DEFAULT"
_ZN50_GLOBAL__N__f31458b2_17_RangeFactories_cu_38772b0829elementwise_kernel_with_indexIlZZZN2at6native15arange_cuda_outERKN3c106ScalarES6_S6_RNS1_6TensorEENKUlvE_clEvENKUlvE_clEvEUllE_EEvT_T0_PN15function_traitsISD_E11result_typeE:
        /* <DEDUP_REMOVED lines=18> */
.L_x_16:
        /* <DEDUP_REMOVED lines=14> */
.L_x_688:


//--------------------- .text._ZN50_GLOBAL__N__f31458b2_17_RangeFactories_cu_38772b0829elementwise_kernel_with_indexIiZZZN2at6native15arange_cuda_outERKN3c106ScalarES6_S6_RNS1_6TensorEENKUlvE_clEvENKUlvE_clEvEUllE_EEvT_T0_PN15function_traitsISD_E11result_typeE --------------------------
	.section	.text._ZN50_GLOBAL__N__f31458b2_17_RangeFactories_cu_38772b0829elementwise_kernel_with_indexIiZZZN2at6native15arange_cuda_outERKN3c106ScalarES6_S6_RNS1_6TensorEENKUlvE_clEvENKUlvE_clEvEUllE_EEvT_T0_PN15function_traitsISD_E11result_typeE,"ax",@progbits
	.align	128
.text._ZN50_GLOBAL__N__f31458b2_17_RangeFactories_cu_38772b0829elementwise_kernel_with_indexIiZZZN2at6native15arange_cuda_outERKN3c106ScalarES6_S6_RNS1_6TensorEENKUlvE_clEvENKUlvE_clEvEUllE_EEvT_T0_PN15function_traitsISD_E11result_typeE:
        .type           _ZN50_GLOBAL__N__f31458b2_17_RangeFactories_cu_38772b0829elementwise_kernel_with_indexIiZZZN2at6native15arange_cuda_outERKN3c106ScalarES6_S6_RNS1_6TensorEENKUlvE_clEvENKUlvE_clEvEUllE_EEvT_T0_PN15function_traitsISD_E11result_typeE,@function
        .size           _ZN50_GLOBAL__N__f31458b2_17_RangeFactories_cu_38772b0829elementwise_kernel_with_indexIiZZZN2at6native15arange_cuda_outERKN3c106ScalarES6_S6_RNS1_6TensorEENKUlvE_clEvENKUlvE_clEvEUllE_EEvT_T0_PN15function_traitsISD_E11result_typeE,(.L_x_689 - _ZN50_GLOBAL__N__f31458b2_17_RangeFactories_cu_38772b0829elementwise_kernel_with_indexIiZZZN2at6native15arange_cuda_outERKN3c106ScalarES6_S6_RNS1_6TensorEENKUlvE_clEvENKUlvE_clEvEUllE_EEvT_T0_PN15function_traitsISD_E11result_typeE)
        .other          _ZN50_GLOBAL__N__f31458b2_17_RangeFactories_cu_38772b0829elementwise_kernel_with_indexIiZZZN2at6native15arange_cuda_outERKN3c106ScalarES6_S6_RNS1_6TensorEENKUlvE_clEvENKUlvE_clEvEUllE_EEvT_T0_PN15function_traitsISD_E11result_typeE,@"STO_CUDA_ENTRY STV_DEFAULT"
_ZN50_GLOBAL__N__f31458b2_17_RangeFactories_cu_38772b0829elementwise_kernel_with_indexIiZZZN2at6native15arange_cuda_outERKN3c106ScalarES6_S6_RNS1_6TensorEENKUlvE_clEvENKUlvE_clEvEUllE_EEvT_T0_PN15function_traitsISD_E11result_typeE:
        /* <DEDUP_REMOVED lines=17> */
.L_x_17:
        /* <DEDUP_REMOVED lines=15> */
.L_x_689:


//--------------------- .text._ZN50_GLOBAL__N__f31458b2_17_RangeFactories_cu_38772b0829elementwise_kernel_with_indexIlZZZN2at6native14range_cuda_outERKN3c106ScalarES6_S6_RNS1_6TensorEENKUlvE_clEvENKUlvE6_clEvEUllE_EEvT_T0_PN15function_traitsISD_E11result_typeE --------------------------
	.section	.text._ZN50_GLOBAL__N__f31458b2_17_RangeFactories_cu_38772b0829elementwise_kernel_with_indexIlZZZN2at6native14range_cuda_outERKN3c106ScalarES6_S6_RNS1_6TensorEENKUlvE_clEvENKUlvE6_clEvEUllE_EEvT_T0_PN15function_traitsISD_E11result_typeE,"ax",@progbits
	.align	128
.text._ZN50_GLOBAL__N__f31458b2_17_RangeFactories_cu_38772b0829elementwise_kernel_with_indexIlZZZN2at6native14range_cuda_outERKN3c106ScalarES6_S6_RNS1_6TensorEENKUlvE_clEvENKUlvE6_clEvEUllE_EEvT_T0_PN15function_traitsISD_E11result_typeE:
        .type           _ZN50_GLOBAL__N__f31458b2_17_RangeFactories_cu_38772b0829elementwise_kernel_with_indexIlZZZN2at6native14range_cuda_outERKN3c106ScalarES6_S6_RNS1_6TensorEENKUlvE_clEvENKUlvE6_clEvEUllE_EEvT_T0_PN15function_traitsISD_E11result_typeE,@function
        .size           _ZN50_GLOBAL__N__f31458b2_17_RangeFactories_cu_38772b0829elementwise_kernel_with_indexIlZZZN2at6native14range_cuda_outERKN3c106ScalarES6_S6_RNS1_6TensorEENKUlvE_clEvENKUlvE6_clEvEUllE_EEvT_T0_PN15function_traitsISD_E11result_typeE,(.L_x_690 - _ZN50_GLOBAL__N__f31458b2_17_RangeFactories_cu_38772b0829elementwise_kernel_with_indexIlZZZN2at6native14range_cuda_outERKN3c106ScalarES6_S6_RNS1_6TensorEENKUlvE_clEvENKUlvE6_clEvEUllE_EEvT_T0_PN15function_traitsISD_E11result_typeE)
        .other          _ZN50_GLOBAL__N__f31458b2_17_RangeFactories_cu_38772b0829elementwise_kernel_with_indexIlZZZN2at6native14range_cuda_outERKN3c106ScalarES6_S6_RNS1_6TensorEENKUlvE_clEvENKUlvE6_clEvEUllE_EEvT_T0_PN15function_traitsISD_E11result_typeE,@"STO_CUDA_ENTRY STV_DEFAULT"
_ZN50_GLOBAL__N__f31458b2_17_RangeFactories_cu_38772b0829elementwise_kernel_with_indexIlZZZN2at6native14range_cuda_outERKN3c106ScalarES6_S6_RNS1_6TensorEENKUlvE_clEvENKUlvE6_clEvEUllE_EEvT_T0_PN15function_traitsISD_E11result_typeE:
        /* <DEDUP_REMOVED lines=19> */
.L_x_18:
        /* <DEDUP_REMOVED lines=13> */
.L_x_690:


//--------------------- .text._ZN50_GLOBAL__N__f31458b2_17_RangeFactories_cu_38772b0829elementwise_kernel_with_indexIiZZZN2at6native14range_cuda_outERKN3c106ScalarES6_S6_RNS1_6TensorEENKUlvE_clEvENKUlvE6_clEvEUllE_EEvT_T0_PN15function_traitsISD_E11result_typeE --------------------------
	.section	.text._ZN50_GLOBAL__N__f31458b2_17_RangeFactories_cu_38772b0829elementwise_kernel_with_indexIiZZZN2at6native14range_cuda_outERKN3c106ScalarES6_S6_RNS1_6TensorEENKUlvE_clEvENKUlvE6_clEvEUllE_EEvT_T0_PN15function_traitsISD_E11result_typeE,"ax",@progbits
	.align	128
.text._ZN50_GLOBAL__N__f31458b2_17_RangeFactories_cu_38772b0829elementwise_kernel_with_indexIiZZZN2at6native14range_cuda_outERKN3c106ScalarES6_S6_RNS1_6TensorEENKUlvE_clEvENKUlvE6_clEvEUllE_EEvT_T0_PN15function_traitsISD_E11result_typeE:
        .type           _ZN50_GLOBAL__N__f31458b2_17_RangeFactories_cu_38772b0829elementwise_kernel_with_indexIiZZZN2at6native14range_cuda_outERKN3c106ScalarES6_S6_RNS1_6TensorEENKUlvE_clEvENKUlvE6_clEvEUllE_EEvT_T0_PN15function_traitsISD_E11result_typeE,@function
        .size           _ZN50_GLOBAL__N__f31458b2_17_RangeFactories_cu_38772b0829elementwise_kernel_with_indexIiZZZN2at6native14range_cuda_outERKN3c106ScalarES6_S6_RNS1_6TensorEENKUlvE_clEvENKUlvE6_clEvEUllE_EEvT_T0_PN15function_traitsISD_E11result_typeE,(.L_x_691 - _ZN50_GLOBAL__N__f31458b2_17_RangeFactories_cu_38772b0829elementwise_kernel_with_indexIiZZZN2at6native14range_cuda_outERKN3c106ScalarES6_S6_RNS1_6TensorEENKUlvE_clEvENKUlvE6_clEvEUllE_EEvT_T0_PN15function_traitsISD_E11result_typeE)
        .other          _ZN50_GLOBAL__N__f31458b2_17_RangeFactories_cu_38772b0829elementwise_kernel_with_indexIiZZZN2at6native14range_cuda_outERKN3c106ScalarES6_S6_RNS1_6TensorEENKUlvE_clEvENKUlvE6_clEvEUllE_EEvT_T0_PN15function_traitsISD_E11result_typeE,@"STO_CUDA_ENTRY STV_DEFAULT"
_ZN50_GLOBAL__N__f31458b2_17_RangeFactories_cu_38772b0829elementwise_kernel_with_indexIiZZZN2at6native14range_cuda_outERKN3c106ScalarES6_S6_RNS1_6TensorEENKUlvE_clEvENKUlvE6_clEvEUllE_EEvT_T0_PN15function_traitsISD_E11result_typeE:
        /* <DEDUP_REMOVED lines=17> */
.L_x_19:
        /* <DEDUP_REMOVED lines=15> */
.L_x_691:


//--------------------- .text._ZN50_GLOBAL__N__f31458b2_17_RangeFactories_cu_38772b0829elementwise_kernel_with_indexIlZZZN2at6native14range_cuda_outERKN3c106ScalarES6_S6_RNS1_6TensorEENKUlvE_clEvENKUlvE5_clEvEUllE_EEvT_T0_PN15function_traitsISD_E11result_typeE --------------------------
	.section	.text._ZN50_GLOBAL__N__f31458b2_17_RangeFactories_cu_38772b0829elementwise_kernel_with_indexIlZZZN2at6native14range_cuda_outERKN3c106ScalarES6_S6_RNS1_6TensorEENKUlvE_clEvENKUlvE5_clEvEUllE_EEvT_T0_PN15function_traitsISD_E11result_typeE,"ax",@progbits
	.align	128
.text._ZN50_GLOBAL__N__f31458b2_17_RangeFactories_cu_38772b0829elementwise_kernel_with_indexIlZZZN2at6native14range_cuda_outERKN3c106ScalarES6_S6_RNS1_6TensorEENKUlvE_clEvENKUlvE5_clEvEUllE_EEvT_T0_PN15function_traitsISD_E11result_typeE:
        .type           _ZN50_GLOBAL__N__f31458b2_17_RangeFactories_cu_38772b0829elementwise_kernel_with_indexIlZZZN2at6native14range_cuda_outERKN3c106ScalarES6_S6_RNS1_6TensorEENKUlvE_clEvENKUlvE5_clEvEUllE_EEvT_T0_PN15function_traitsISD_E11result_typeE,@function
        .size           _ZN50_GLOBAL__N__f31458b2_17_RangeFactories_cu_38772b0829elementwise_kernel_with_indexIlZZZN2at6native14range_cuda_outERKN3c106ScalarES6_S6_RNS1_6TensorEENKUlvE_clEvENKUlvE5_clEvEUllE_EEvT_T0_PN15function_traitsISD_E11result_typeE,(.L_x_692 - _ZN50_GLOBAL__N__f31458b2_17_RangeFactories_cu_38772b0829elementwise_kernel_with_indexIlZZZN2at6native14range_cuda_outERKN3c106ScalarES6_S6_RNS1_6TensorEENKUlvE_clEvENKUlvE5_clEvEUllE_EEvT_T0_PN15function_traitsISD_E11result_typeE)
        .other          _ZN50_GLOBAL__N__f31458b2_17_RangeFactories_cu_38772b0829elementwise_kernel_with_indexIlZZZN2at6native14range_cuda_outERKN3c106ScalarES6_S6_RNS1_6TensorEENKUlvE_clEvENKUlvE5_clEvEUllE_EEvT_T0_PN15function_traitsISD_E11result_typeE,@"STO_CUDA_ENTRY STV_DEFAULT"
_ZN50_GLOBAL__N__f31458b2_17_RangeFactories_cu_38772b0829elementwise_kernel_with_indexIlZZZN2at6native14range_cuda_outERKN3c106ScalarES6_S6_RNS1_6TensorEENKUlvE_clEvENKUlvE5_clEvEUllE_EEvT_T0_PN15function_traitsISD_E11result_typeE:
        /* <DEDUP_REMOVED lines=18> */
.L_x_20:
        /* <DEDUP_REMOVED lines=14> */
.L_x_692:


//--------------------- .text._ZN50_GLOBAL__N__f31458b2_17_RangeFactories_cu_38772b0829elementwise_kernel_with_indexIiZZZN2at6native14range_cuda_outERKN3c106ScalarES6_S6_RNS1_6TensorEENKUlvE_clEvENKUlvE5_clEvEUllE_EEvT_T0_PN15function_traitsISD_E11result_typeE --------------------------
	.section	.text._ZN50_GLOBAL__N__f31458b2_17_RangeFactories_cu_38772b0829elementwise_kernel_with_indexIiZZZN2at6native14range_cuda_outERKN3c106ScalarES6_S6_RNS1_6TensorEENKUlvE_clEvENKUlvE5_clEvEUllE_EEvT_T0_PN15function_traitsISD_E11result_typeE,"ax",@progbits
	.align	128
.text._ZN50_GLOBAL__N__f31458b2_17_RangeFactories_cu_38772b0829elementwise_kernel_with_indexIiZZZN2at6native14range_cuda_outERKN3c106ScalarES6_S6_RNS1_6TensorEENKUlvE_clEvENKUlvE5_clEvEUllE_EEvT_T0_PN15function_traitsISD_E11result_typeE:
        .type           _ZN50_GLOBAL__N__f31458b2_17_RangeFactories_cu_38772b0829elementwise_kernel_with_indexIiZZZN2at6native14range_cuda_outERKN3c106ScalarES6_S6_RNS1_6TensorEENKUlvE_clEvENKUlvE5_clEvEUllE_EEvT_T0_PN15function_traitsISD_E11result_typeE,@function
        .size           _ZN50_GLOBAL__N__f31458b2_17_RangeFactories_cu_38772b0829elementwise_kernel_with_indexIiZZZN2at6native14range_cuda_outERKN3c106ScalarES6_S6_RNS1_6TensorEENKUlvE_clEvENKUlvE5_clEvEUllE_EEvT_T0_PN15function_traitsISD_E11result_typeE,(.L_x_693 - _ZN50_GLOBAL__N__f31458b2_17_RangeFactories_cu_38772b0829elementwise_kernel_with_indexIiZZZN2at6native14range_cuda_outERKN3c106ScalarES6_S6_RNS1_6TensorEENKUlvE_clEvENKUlvE5_clEvEUllE_EEvT_T0_PN15function_traitsISD_E11result_typeE)
        .other          _ZN50_GLOBAL__N__f31458b2_17_RangeFactories_cu_38772b0829elementwise_kernel_with_indexIiZZZN2at6native14range_cuda_outERKN3c106ScalarES6_S6_RNS1_6TensorEENKUlvE_clEvENKUlvE5_clEvEUllE_EEvT_T0_PN15function_traitsISD_E11result_typeE,@"STO_CUDA_ENTRY STV_DEFAULT"
_ZN50_GLOBAL__N__f31458b2_17_RangeFactories_cu_38772b0829elementwise_kernel_with_indexIiZZZN2at6native14range_cuda_outERKN3c106ScalarES6_S6_RNS1_6TensorEENKUlvE_clEvENKUlvE5_clEvEUllE_EEvT_T0_PN15function_traitsISD_E11result_typeE:
        /* <DEDUP_REMOVED lines=16> */
.L_x_21:
        /* <DEDUP_REMOVED lines=16> */
.L_x_693:


//--------------------- .text._ZN50_GLOBAL__N__f31458b2_17_RangeFactories_cu_38772b0829elementwise_kernel_with_indexIlZZZN2at6native14range_cuda_outERKN3c106ScalarES6_S6_RNS1_6TensorEENKUlvE_clEvENKUlvE4_clEvEUllE_EEvT_T0_PN15function_traitsISD_E11result_typeE --------------------------
	.section	.text._ZN50_GLOBAL__N__f31458b2_17_RangeFactories_cu_38772b0829elementwise_kernel_with_indexIlZZZN2at6native14range_cuda_outERKN3c106ScalarES6_S6_RNS1_6TensorEENKUlvE_clEvENKUlvE4_clEvEUllE_EEvT_T0_PN15function_traitsISD_E11result_typeE,"ax",@progbits
	.align	128
.text._ZN50_GLOBAL__N__f31458b2_17_RangeFactories_cu_38772b0829elementwise_kernel_with_indexIlZZZN2at6native14range_cuda_outERKN3c106ScalarES6_S6_RNS1_6TensorEENKUlvE_clEvENKUlvE4_clEvEUllE_EEvT_T0_PN15function_traitsISD_E11result_typeE:
        .type           _ZN50_GLOBAL__N__f31458b2_17_RangeFactories_cu_38772b0829elementwise_kernel_with_indexIlZZZN2at6native14range_cuda_outERKN3c106ScalarES6_S6_RNS1_6TensorEENKUlvE_clEvENKUlvE4_clEvEUllE_EEvT_T0_PN15function_traitsISD_E11result_typeE,@function
        .size           _ZN50_GLOBAL__N__f31458b2_17_RangeFactories_cu_38772b0829elementwise_kernel_with_indexIlZZZN2at6native14range_cuda_outERKN3c106ScalarES6_S6_RNS1_6TensorEENKUlvE_clEvENKUlvE4_clEvEUllE_EEvT_T0_PN15function_traitsISD_E11result_typeE,(.L_x_694 - _ZN50_GLOBAL__N__f31458b2_17_RangeFactories_cu_38772b0829elementwise_kernel_with_indexIlZZZN2at6native14range_cuda_outERKN3c106ScalarES6_S6_RNS1_6TensorEENKUlvE_clEvENKUlvE4_clEvEUllE_EEvT_T0_PN15function_traitsISD_E11result_typeE)
        .other          _ZN50_GLOBAL__N__f31458b2_17_RangeFactories_cu_38772b0829elementwise_kernel_with_indexIlZZZN2at6native14range_cuda_outERKN3c106ScalarES6_S6_RNS1_6TensorEENKUlvE_clEvENKUlvE4_clEvEUllE_EEvT_T0_PN15function_traitsISD_E11result_typeE,@"STO_CUDA_ENTRY STV_DEFAULT"
_ZN50_GLOBAL__N__f31458b2_17_RangeFactories_cu_38772b0829elementwise_kernel_with_indexIlZZZN2at6native14range_cuda_outERKN3c106ScalarES6_S6_RNS1_6TensorEENKUlvE_clEvENKUlvE4_clEvEUllE_EEvT_T0_PN15function_traitsISD_E11result_typeE:
        /* <DEDUP_REMOVED lines=22> */
.L_x_22:
        /* <DEDUP_REMOVED lines=10> */
.L_x_694:


//--------------------- .text._ZN50_GLOBAL__N__f31458b2_17_RangeFactories_cu_38772b0829elementwise_kernel_with_indexIiZZZN2at6native14range_cuda_outERKN3c106ScalarES6_S6_RNS1_6TensorEENKUlvE_clEvENKUlvE4_clEvEUllE_EEvT_T0_PN15function_traitsISD_E11result_typeE --------------------------
	.section	.text._ZN50_GLOBAL__N__f31458b2_17_RangeFactories_cu_38772b0829elementwise_kernel_with_indexIiZZZN2at6native14range_cuda_outERKN3c106ScalarES6_S6_RNS1_6TensorEENKUlvE_clEvENKUlvE4_clEvEUllE_EEvT_T0_PN15function_traitsISD_E11result_typeE,"ax",@progbits
	.align	128
.text._ZN50_GLOBAL__N__f31458b2_17_RangeFactories_cu_38772b0829elementwise_kernel_with_indexIiZZZN2at6native14range_cuda_outERKN3c106ScalarES6_S6_RNS1_6TensorEENKUlvE_clEvENKUlvE4_clEvEUllE_EEvT_T0_PN15function_traitsISD_E11result_typeE:
        .type           _ZN50_GLOBAL__N__f31458b2_17_RangeFactories_cu_38772b0829elementwise_kernel_with_indexIiZZZN2at6native14range_cuda_outERKN3c106ScalarES6_S6_RNS1_6TensorEENKUlvE_clEvENKUlvE4_clEvEUllE_EEvT_T0_PN15function_traitsISD_E11result_typeE,@function
        .size           _ZN50_GLOBAL__N__f31458b2_17_RangeFactories_cu_38772b0829elementwise_kernel_with_indexIiZZZN2at6native14range_cuda_outERKN3c106ScalarES6_S6_RNS1_6TensorEENKUlvE_clEvENKUlvE4_clEvEUllE_EEvT_T0_PN15function_traitsISD_E11result_typeE,(.L_x_695 - _ZN50_GLOBAL__N__f31458b2_17_RangeFactories_cu_38772b0829elementwise_kernel_with_indexIiZZZN2at6native14range_cuda_outERKN3c106ScalarES6_S6_RNS1_6TensorEENKUlvE_clEvENKUlvE4_clEvEUllE_EEvT_T0_PN15function_traitsISD_E11result_typeE)
        .other          _ZN50_GLOBAL__N__f31458b2_17_RangeFactories_cu_38772b0829elementwise_kernel_with_indexIiZZZN2at6native14range_cuda_outERKN3c106ScalarES6_S6_RNS1_6TensorEENKUlvE_clEvENKUlvE4_clEvEUllE_EEvT_T0_PN15function_traitsISD_E11result_typeE,@"STO_CUDA_ENTRY STV_DEFAULT"
_ZN50_GLOBAL__N__f31458b2_17_RangeFactories_cu_38772b0829elementwise_kernel_with_indexIiZZZN2at6native14range_cuda_outERKN3c106ScalarES6_S6_RNS1_6TensorEENKUlvE_clEvENKUlvE4_clEvEUllE_EEvT_T0_PN15function_traitsISD_E11result_typeE:
        /* <DEDUP_REMOVED lines=20> */
.L_x_23:
        /* <DEDUP_REMOVED lines=12> */
.L_x_695:


//--------------------- .text._ZN50_GLOBAL__N__f31458b2_17_RangeFactories_cu_38772b0829elementwise_kernel_with_indexIlZZZN2at6native14range_cuda_outERKN3c106ScalarES6_S6_RNS1_6TensorEENKUlvE_clEvENKUlvE3_clEvEUllE_EEvT_T0_PN15function_traitsISD_E11result_typeE --------------------------
	.section	.text._ZN50_GLOBAL__N__f31458b2_17_RangeFactories_cu_38772b0829elementwise_kernel_with_indexIlZZZN2at6native14range_cuda_outERKN3c106ScalarES6_S6_RNS1_6TensorEENKUlvE_clEvENKUlvE3_clEvEUllE_EEvT_T0_PN15function_traitsISD_E11result_typeE,"ax",@progbits
	.align	128
.text._ZN50_GLOBAL__N__f31458b2_17_RangeFactories_cu_38772b0829elementwise_kernel_with_indexIlZZZN2at6native14range_cuda_outERKN3c106ScalarES6_S6_RNS1_6TensorEENKUlvE_clEvENKUlvE3_clEvEUllE_EEvT_T0_PN15function_traitsISD_E11result_typeE:
        .type           _ZN50_GLOBAL__N__f31458b2_17_RangeFactories_cu_38772b0829elementwise_kernel_with_indexIlZZZN2at6native14range_cuda_outERKN3c106ScalarES6_S6_RNS1_6TensorEENKUlvE_clEvENKUlvE3_clEvEUllE_EEvT_T0_PN15function_traitsISD_E11result_typeE,@function
        .size           _ZN50_GLOBAL__N__f31458b2_17_RangeFactories_cu_38772b0829elementwise_kernel_with_indexIlZZZN2at6native14range_cuda_outERKN3c106ScalarES6_S6_RNS1_6TensorEENKUlvE_clEvENKUlvE3_clEvEUllE_EEvT_T0_PN15function_traitsISD_E11result_typeE,(.L_x_696 - _ZN50_GLOBAL__N__f31458b2_17_RangeFactories_cu_38772b0829elementwise_kernel_with_indexIlZZZN2at6native14range_cuda_outERKN3c106ScalarES6_S6_RNS1_6TensorEENKUlvE_clEvENKUlvE3_clEvEUllE_EEvT_T0_PN15function_traitsISD_E11result_typeE)
        .other          _ZN50_GLOBAL__N__f31458b2_17_RangeFactories_cu_38772b0829elementwise_kernel_with_indexIlZZZN2at6native14range_cuda_outERKN3c106ScalarES6_S6_RNS1_6TensorEENKUlvE_clEvENKUlvE3_clEvEUllE_EEvT_T0_PN15function_traitsISD_E11result_typeE,@"STO_CUDA_ENTRY STV_DEFAULT"
_ZN50_GLOBAL__N__f31458b2_17_RangeFactories_cu_38772b0829elementwise_kernel_with_indexIlZZZN2at6native14range_cuda_outERKN3c106ScalarES6_S6_RNS1_6TensorEENKUlvE_clEvENKUlvE3_clEvEUllE_EEvT_T0_PN15function_traitsISD_E11result_typeE:
        /* <DEDUP_REMOVED lines=18> */
.L_x_24:
        /* <DEDUP_REMOVED lines=14> */
.L_x_696:


//--------------------- .text._ZN50_GLOBAL__N__f31458b2_17_RangeFactories_cu_38772b0829elementwise_kernel_with_indexIiZZZN2at6native14range_cuda_outERKN3c106ScalarES6_S6_RNS1_6TensorEENKUlvE_clEvENKUlvE3_clEvEUllE_EEvT_T0_PN15function_traitsISD_E11result_typeE --------------------------
	.section	.text._ZN50_GLOBAL__N__f31458b2_17_RangeFactories_cu_38772b0829elementwise_kernel_with_indexIiZZZN2at6native14range_cuda_outERKN3c106ScalarES6_S6_RNS1_6TensorEENKUlvE_clEvENKUlvE3_clEvEUllE_EEvT_T0_PN15function_traitsISD_E11result_typeE,"ax",@progbits
	.align	128
.text._ZN50_GLOBAL__N__f31458b2_17_RangeFactories_cu_38772b0829elementwise_kernel_with_indexIiZZZN2at6native14range_cuda_outERKN3c106ScalarES6_S6_RNS1_6TensorEENKUlvE_clEvENKUlvE3_clEvEUllE_EEvT_T0_PN15function_traitsISD_E11result_typeE:
        .type           _ZN50_GLOBAL__N__f31458b2_17_RangeFactories_cu_38772b0829elementwise_kernel_with_indexIiZZZN2at6native14range_cuda_outERKN3c106ScalarES6_S6_RNS1_6TensorEENKUlvE_clEvENKUlvE3_clEvEUllE_EEvT_T0_PN15function_traitsISD_E11result_typeE,@function
        .size           _ZN50_GLOBAL__N__f31458b2_17_RangeFactories_cu_38772b0829elementwise_kernel_with_indexIiZZZN2at6native14range_cuda_outERKN3c106ScalarES6_S6_RNS1_6TensorEENKUlvE_clEvENKUlvE3_clEvEUllE_EEvT_T0_PN15function_traitsISD_E11result_typeE,(.L_x_697 - _ZN50_GLOBAL__N__f31458b2_17_RangeFactories_cu_38772b0829elementwise_kernel_with_indexIiZZZN2at6native14range_cuda_outERKN3c106ScalarES6_S6_RNS1_6TensorEENKUlvE_clEvENKUlvE3_clEvEUllE_EEvT_T0_PN15function_traitsISD_E11result_typeE)
        .other          _ZN50_GLOBAL__N__f31458b2_17_RangeFactories_cu_38772b0829elementwise_kernel_with_indexIiZZZN2at6native14range_cuda_outERKN3c106ScalarES6_S6_RNS1_6TensorEENKUlvE_clEvENKUlvE3_clEvEUllE_EEvT_T0_PN15function_traitsISD_E11result_typeE,@"STO_CUDA_ENTRY STV_DEFAULT"
_ZN50_GLOBAL__N__f31458b2_17_RangeFactories_cu_38772b0829elementwise_kernel_with_indexIiZZZN2at6native14range_cuda_outERKN3c106ScalarES6_S6_RNS1_6TensorEENKUlvE_clEvENKUlvE3_clEvEUllE_EEvT_T0_PN15function_traitsISD_E11result_typeE:
        /* <DEDUP_REMOVED lines=16> */
.L_x_25:
        /* <DEDUP_REMOVED lines=16> */
.L_x_697:


//--------------------- .text._ZN50_GLOBAL__N__f31458b2_17_RangeFactories_cu_38772b0829elementwise_kernel_with_indexIlZZZN2at6native14range_cuda_outERKN3c106ScalarES6_S6_RNS1_6TensorEENKUlvE_clEvENKUlvE2_clEvEUllE_EEvT_T0_PN15function_traitsISD_E11result_typeE --------------------------
	.section	.text._ZN50_GLOBAL__N__f31458b2_17_RangeFactories_cu_38772b0829elementwise_kernel_with_indexIlZZZN2at6native14range_cuda_outERKN3c106ScalarES6_S6_RNS1_6TensorEENKUlvE_clEvENKUlvE2_clEvEUllE_EEvT_T0_PN15function_traitsISD_E11result_typeE,"ax",@progbits
	.align	128
.text._ZN50_GLOBAL__N__f31458b2_17_RangeFactories_cu_38772b0829elementwise_kernel_with_indexIlZZZN2at6native14range_cuda_outERKN3c106ScalarES6_S6_RNS1_6TensorEENKUlvE_clEvENKUlvE2_clEvEUllE_EEvT_T0_PN15function_traitsISD_E11result_typeE:
        .type           _ZN50_GLOBAL__N__f31458b2_17_RangeFactories_cu_38772b0829elementwise_kernel_with_indexIlZZZN2at6native14range_cuda_outERKN3c106ScalarES6_S6_RNS1_6TensorEENKUlvE_clEvENKUlvE2_clEvEUllE_EEvT_T0_PN15function_traitsISD_E11result_typeE,@function
        .size           _ZN50_GLOBAL__N__f31458b2_17_RangeFactories_cu_38772b0829elementwise_kernel_with_indexIlZZZN2at6native14range_cuda_outERKN3c106ScalarES6_S6_RNS1_6TensorEENKUlvE_clEvENKUlvE2_clEvEUllE_EEvT_T0_PN15function_traitsISD_E11result_typeE,(.L_x_698 - _ZN50_GLOBAL__N__f31458b2_17_RangeFactories_cu_38772b0829elementwise_kernel_with_indexIlZZZN2at6native14range_cuda_outERKN3c106ScalarES6_S6_RNS1_6TensorEENKUlvE_clEvENKUlvE2_clEvEUllE_EEvT_T0_PN15function_traitsISD_E11result_typeE)
        .other          _ZN50_GLOBAL__N__f31458b2_17_RangeFactories_cu_38772b0829elementwise_kernel_with_indexIlZZZN2at6native14range_cuda_outERKN3c106ScalarES6_S6_RNS1_6TensorEENKUlvE_clEvENKUlvE2_clEvEUllE_EEvT_T0_PN15function_traitsISD_E11result_typeE,@"STO_CUDA_ENTRY STV_DEFAULT"
_ZN50_GLOBAL__N__f31458b2_17_RangeFactories_cu_38772b0829elementwise_kernel_with_indexIlZZZN2at6native14range_cuda_outERKN3c106ScalarES6_S6_RNS1_6TensorEENKUlvE_clEvENKUlvE2_clEvEUllE_EEvT_T0_PN15function_traitsISD_E11result_typeE:
        /* <DEDUP_REMOVED lines=19> */
.L_x_26:
        /* <DEDUP_REMOVED lines=13> */
.L_x_698:


//--------------------- .text._ZN50_GLOBAL__N__f31458b2_17_RangeFactories_cu_38772b0829elementwise_kernel_with_indexIiZZZN2at6native14range_cuda_outERKN3c106ScalarES6_S6_RNS1_6TensorEENKUlvE_clEvENKUlvE2_clEvEUllE_EEvT_T0_PN15function_traitsISD_E11result_typeE --------------------------
	.section	.text._ZN50_GLOBAL__N__f31458b2_17_RangeFactories_cu_38772b0829elementwise_kernel_with_indexIiZZZN2at6native14range_cuda_outERKN3c106ScalarES6_S6_RNS1_6TensorEENKUlvE_clEvENKUlvE2_clEvEUllE_EEvT_T0_PN15function_traitsISD_E11result_typeE,"ax",@progbits
	.align	128
.text._ZN50_GLOBAL__N__f31458b2_17_RangeFactories_cu_38772b0829elementwise_kernel_with_indexIiZZZN2at6native14range_cuda_outERKN3c106ScalarES6_S6_RNS1_6TensorEENKUlvE_clEvENKUlvE2_clEvEUllE_EEvT_T0_PN15function_traitsISD_E11result_typeE:
        .type           _ZN50_GLOBAL__N__f31458b2_17_RangeFactories_cu_38772b0829elementwise_kernel_with_indexIiZZZN2at6native14range_cuda_outERKN3c106ScalarES6_S6_RNS1_6TensorEENKUlvE_clEvENKUlvE2_clEvEUllE_EEvT_T0_PN15function_traitsISD_E11result_typeE,@function
        .size           _ZN50_GLOBAL__N__f31458b2_17_RangeFactories_cu_38772b0829elementwise_kernel_with_indexIiZZZN2at6native14range_cuda_outERKN3c106ScalarES6_S6_RNS1_6TensorEENKUlvE_clEvENKUlvE2_clEvEUllE_EEvT_T0_PN15function_traitsISD_E11result_typeE,(.L_x_699 - _ZN50_GLOBAL__N__f31458b2_17_RangeFactories_cu_38772b0829elementwise_kernel_with_indexIiZZZN2at6native14range_cuda_outERKN3c106ScalarES6_S6_RNS1_6TensorEENKUlvE_clEvENKUlvE2_clEvEUllE_EEvT_T0_PN15function_traitsISD_E11result_typeE)
        .other          _ZN50_GLOBAL__N__f31458b2_17_RangeFactories_cu_38772b0829elementwise_kernel_with_indexIiZZZN2at6native14range_cuda_outERKN3c106ScalarES6_S6_RNS1_6TensorEENKUlvE_clEvENKUlvE2_clEvEUllE_EEvT_T0_PN15function_traitsISD_E11result_typeE,@"STO_CUDA_ENTRY STV_DEFAULT"
_ZN50_GLOBAL__N__f31458b2_17_RangeFactories_cu_38772b0829elementwise_kernel_with_indexIiZZZN2at6native14range_cuda_outERKN3c106ScalarES6_S6_RNS1_6TensorEENKUlvE_clEvENKUlvE2_clEvEUllE_EEvT_T0_PN15function_traitsISD_E11result_typeE:
        /* <DEDUP_REMOVED lines=20> */
.L_x_27:
        /* <DEDUP_REMOVED lines=12> */
.L_x_699:


//--------------------- .text._ZN50_GLOBAL__N__f31458b2_17_RangeFactories_cu_38772b0829elementwise_kernel_with_indexIlZZZN2at6native14range_cuda_outERKN3c106ScalarES6_S6_RNS1_6TensorEENKUlvE_clEvENKUlvE1_clEvEUllE_EEvT_T0_PN15function_traitsISD_E11result_typeE --------------------------
	.section	.text._ZN50_GLOBAL__N__f31458b2_17_RangeFactories_cu_38772b0829elementwise_kernel_with_indexIlZZZN2at6native14range_cuda_outERKN3c106ScalarES6_S6_RNS1_6TensorEENKUlvE_clEvENKUlvE1_clEvEUllE_EEvT_T0_PN15function_traitsISD_E11result_typeE,"ax",@progbits
	.align	128
.text._ZN50_GLOBAL__N__f31458b2_17_RangeFactories_cu_38772b0829elementwise_kernel_with_indexIlZZZN2at6native14range_cuda_outERKN3c106ScalarES6_S6_RNS1_6TensorEENKUlvE_clEvENKUlvE1_clEvEUllE_EEvT_T0_PN15function_traitsISD_E11result_typeE:
        .type           _ZN50_GLOBAL__N__f31458b2_17_RangeFactories_cu_38772b0829elementwise_kernel_with_indexIlZZZN2at6native14range_cuda_outERKN3c106ScalarES6_S6_RNS1_6TensorEENKUlvE_clEvENKUlvE1_clEvEUllE_EEvT_T0_PN15function_traitsISD_E11result_typeE,@function
        .size           _ZN50_GLOBAL__N__f31458b2_17_RangeFactories_cu_38772b0829elementwise_kernel_with_indexIlZZZN2at6native14range_cuda_outERKN3c106ScalarES6_S6_RNS1_6TensorEENKUlvE_clEvENKUlvE1_clEvEUllE_EEvT_T0_PN15function_traitsISD_E11result_typeE,(.L_x_700 - _ZN50_GLOBAL__N__f31458b2_17_RangeFactories_cu_38772b0829elementwise_kernel_with_indexIlZZZN2at6native14range_cuda_outERKN3c106ScalarES6_S6_RNS1_6TensorEENKUlvE_clEvENKUlvE1_clEvEUllE_EEvT_T0_PN15function_traitsISD_E11result_typeE)
        .other          _ZN50_GLOBAL__N__f31458b2_17_RangeFactories_cu_38772b0829elementwise_kernel_with_indexIlZZZN2at6native14range_cuda_outERKN3c106ScalarES6_S6_RNS1_6TensorEENKUlvE_clEvENKUlvE1_clEvEUllE_EEvT_T0_PN15function_traitsISD_E11result_typeE,@"STO_CUDA_ENTRY STV_DEFAULT"
_ZN50_GLOBAL__N__f31458b2_17_RangeFactories_cu_38772b0829elementwise_kernel_with_indexIlZZZN2at6native14range_cuda_outERKN3c106ScalarES6_S6_RNS1_6TensorEENKUlvE_clEvENKUlvE1_clEvEUllE_EEvT_T0_PN15function_traitsISD_E11result_typeE:
        /* <DEDUP_REMOVED lines=18> */
.L_x_28:
        /* <DEDUP_REMOVED lines=14> */
.L_x_700:


//--------------------- .text._ZN50_GLOBAL__N__f31458b2_17_RangeFactories_cu_38772b0829elementwise_kernel_with_indexIiZZZN2at6native14range_cuda_outERKN3c106ScalarES6_S6_RNS1_6TensorEENKUlvE_clEvENKUlvE1_clEvEUllE_EEvT_T0_PN15function_traitsISD_E11result_typeE --------------------------
	.section	.text._ZN50_GLOBAL__N__f31458b2_17_RangeFactories_cu_38772b0829elementwise_kernel_with_indexIiZZZN2at6native14range_cuda_outERKN3c106ScalarES6_S6_RNS1_6TensorEENKUlvE_clEvENKUlvE1_clEvEUllE_EEvT_T0_PN15function_traitsISD_E11result_typeE,"ax",@progbits
	.align	128
.text._ZN50_GLOBAL__N__f31458b2_17_RangeFactories_cu_38772b0829elementwise_kernel_with_indexIiZZZN2at6native14range_cuda_outERKN3c106ScalarES6_S6_RNS1_6TensorEENKUlvE_clEvENKUlvE1_clEvEUllE_EEvT_T0_PN15function_traitsISD_E11result_typeE:
        .type           _ZN50_GLOBAL__N__f31458b2_17_RangeFactories_cu_38772b0829elementwise_kernel_with_indexIiZZZN2at6native14range_cuda_outERKN3c106ScalarES6_S6_RNS1_6TensorEENKUlvE_clEvENKUlvE1_clEvEUllE_EEvT_T0_PN15function_traitsISD_E11result_typeE,@function
        .size           _ZN50_GLOBAL__N__f31458b2_17_RangeFactories_cu_38772b0829elementwise_kernel_with_indexIiZZZN2at6native14range_cuda_outERKN3c106ScalarES6_S6_RNS1_6TensorEENKUlvE_clEvENKUlvE1_clEvEUllE_EEvT_T0_PN15function_traitsISD_E11result_typeE,(.L_x_701 - _ZN50_GLOBAL__N__f31458b2_17_RangeFactories_cu_38772b0829elementwise_kernel_with_indexIiZZZN2at6native14range_cuda_outERKN3c106ScalarES6_S6_RNS1_6TensorEENKUlvE_clEvENKUlvE1_clEvEUllE_EEvT_T0_PN15function_traitsISD_E11result_typeE)
        .other          _ZN50_GLOBAL__N__f31458b2_17_RangeFactories_cu_38772b0829elementwise_kernel_with_indexIiZZZN2at6native14range_cuda_outERKN3c106ScalarES6_S6_RNS1_6TensorEENKUlvE_clEvENKUlvE1_clEvEUllE_EEvT_T0_PN15function_traitsISD_E11result_typeE,@"STO_CUDA_ENTRY STV_DEFAULT"
_ZN50_GLOBAL__N__f31458b2_17_RangeFactories_cu_38772b0829elementwise_kernel_with_indexIiZZZN2at6native14range_cuda_outERKN3c106ScalarES6_S6_RNS1_6TensorEENKUlvE_clEvENKUlvE1_clEvEUllE_EEvT_T0_PN15function_traitsISD_E11result_typeE:
        /* <DEDUP_REMOVED lines=16> */
.L_x_29:
        /* <DEDUP_REMOVED lines=16> */
.L_x_701:


//--------------------- .text._ZN50_GLOBAL__N__f31458b2_17_RangeFactories_cu_38772b0829elementwise_kernel_with_indexIlZZZN2at6native14range_cuda_outERKN3c106ScalarES6_S6_RNS1_6TensorEENKUlvE_clEvENKUlvE0_clEvEUllE_EEvT_T0_PN15function_traitsISD_E11result_typeE --------------------------
	.section	.text._ZN50_GLOBAL__N__f31458b2_17_RangeFactories_cu_38772b0829elementwise_kernel_with_indexIlZZZN2at6native14range_cuda_outERKN3c106ScalarES6_S6_RNS1_6TensorEENKUlvE_clEvENKUlvE0_clEvEUllE_EEvT_T0_PN15function_traitsISD_E11result_typeE,"ax",@progbits
	.align	128
.text._ZN50_GLOBAL__N__f31458b2_17_RangeFactories_cu_38772b0829elementwise_kernel_with_indexIlZZZN2at6native14range_cuda_outERKN3c106ScalarES6_S6_RNS1_6TensorEENKUlvE_clEvENKUlvE0_clEvEUllE_EEvT_T0_PN15function_traitsISD_E11result_typeE:
        .type           _ZN50_GLOBAL__N__f31458b2_17_RangeFactories_cu_38772b0829elementwise_kernel_with_indexIlZZZN2at6native14range_cuda_outERKN3c106ScalarES6_S6_RNS1_6TensorEENKUlvE_clEvENKUlvE0_clEvEUllE_EEvT_T0_PN15function_traitsISD_E11result_typeE,@function
        .size           _ZN50_GLOBAL__N__f31458b2_17_RangeFactories_cu_38772b0829elementwise_kernel_with_indexIlZZZN2at6native14range_cuda_outERKN3c106ScalarES6_S6_RNS1_6TensorEENKUlvE_clEvENKUlvE0_clEvEUllE_EEvT_T0_PN15function_traitsISD_E11result_typeE,(.L_x_702 - _ZN50_GLOBAL__N__f31458b2_17_RangeFactories_cu_38772b0829elementwise_kernel_with_indexIlZZZN2at6native14range_cuda_outERKN3c106ScalarES6_S6_RNS1_6TensorEENKUlvE_clEvENKUlvE0_clEvEUllE_EEvT_T0_PN15function_traitsISD_E11result_typeE)
        .other          _ZN50_GLOBAL__N__f31458b2_17_RangeFactories_cu_38772b0829elementwise_kernel_with_indexIlZZZN2at6native14range_cuda_outERKN3c106ScalarES6_S6_RNS1_6TensorEENKUlvE_clEvENKUlvE0_clEvEUllE_EEvT_T0_PN15function_traitsISD_E11result_typeE,@"STO_CUDA_ENTRY STV_DEFAULT"
_ZN50_GLOBAL__N__f31458b2_17_RangeFactories_cu_38772b0829elementwise_kernel_with_indexIlZZZN2at6native14range_cuda_outERKN3c106ScalarES6_S6_RNS1_6TensorEENKUlvE_clEvENKUlvE0_clEvEUllE_EEvT_T0_PN15function_traitsISD_E11result_typeE:
        /* <DEDUP_REMOVED lines=18> */
.L_x_30:
        /* <DEDUP_REMOVED lines=14> */
.L_x_702:


//--------------------- .text._ZN50_GLOBAL__N__f31458b2_17_RangeFactories_cu_38772b0829elementwise_kernel_with_indexIiZZZN2at6native14range_cuda_outERKN3c106ScalarES6_S6_RNS1_6TensorEENKUlvE_clEvENKUlvE0_clEvEUllE_EEvT_T0_PN15function_traitsISD_E11result_typeE --------------------------
	.section	.text._ZN50_GLOBAL__N__f31458b2_17_RangeFactories_cu_38772b0829elementwise_kernel_with_indexIiZZZN2at6native14range_cuda_outERKN3c106ScalarES6_S6_RNS1_6TensorEENKUlvE_clEvENKUlvE0_clEvEUllE_EEvT_T0_PN15function_traitsISD_E11result_typeE,"ax",@progbits
	.align	128
.text._ZN50_GLOBAL__N__f31458b2_17_RangeFactories_cu_38772b0829elementwise_kernel_with_indexIiZZZN2at6native14range_cuda_outERKN3c106ScalarES6_S6_RNS1_6TensorEENKUlvE_clEvENKUlvE0_clEvEUllE_EEvT_T0_PN15function_traitsISD_E11result_typeE:
        .type           _ZN50_GLOBAL__N__f31458b2_17_RangeFactories_cu_38772b0829elementwise_kernel_with_indexIiZZZN2at6native14range_cuda_outERKN3c106ScalarES6_S6_RNS1_6TensorEENKUlvE_clEvENKUlvE0_clEvEUllE_EEvT_T0_PN15function_traitsISD_E11result_typeE,@function
        .size           _ZN50_GLOBAL__N__f31458b2_17_RangeFactories_cu_38772b0829elementwise_kernel_with_indexIiZZZN2at6native14range_cuda_outERKN3c106ScalarES6_S6_RNS1_6TensorEENKUlvE_clEvENKUlvE0_clEvEUllE_EEvT_T0_PN15function_traitsISD_E11result_typeE,(.L_x_703 - _ZN50_GLOBAL__N__f31458b2_17_RangeFactories_cu_38772b0829elementwise_kernel_with_indexIiZZZN2at6native14range_cuda_outERKN3c106ScalarES6_S6_RNS1_6TensorEENKUlvE_clEvENKUlvE0_clEvEUllE_EEvT_T0_PN15function_traitsISD_E11result_typeE)
        .other          _ZN50_GLOBAL__N__f31458b2_17_RangeFactories_cu_38772b0829elementwise_kernel_with_indexIiZZZN2at6native14range_cuda_outERKN3c106ScalarES6_S6_RNS1_6TensorEENKUlvE_clEvENKUlvE0_clEvEUllE_EEvT_T0_PN15function_traitsISD_E11result_typeE,@"STO_CUDA_ENTRY STV_DEFAULT"
_ZN50_GLOBAL__N__f31458b2_17_RangeFactories_cu_38772b0829elementwise_kernel_with_indexIiZZZN2at6native14range_cuda_outERKN3c106ScalarES6_S6_RNS1_6TensorEENKUlvE_clEvENKUlvE0_clEvEUllE_EEvT_T0_PN15function_traitsISD_E11result_typeE:
        /* <DEDUP_REMOVED lines=17> */
.L_x_31:
        /* <DEDUP_REMOVED lines=15> */
.L_x_703:


//--------------------- .text._ZN50_GLOBAL__N__f31458b2_17_RangeFactories_cu_38772b0829elementwise_kernel_with_indexIlZZZN2at6native14range_cuda_outERKN3c106ScalarES6_S6_RNS1_6TensorEENKUlvE_clEvENKUlvE_clEvEUllE_EEvT_T0_PN15function_traitsISD_E11result_typeE --------------------------
	.section	.text._ZN50_GLOBAL__N__f31458b2_17_RangeFactories_cu_38772b0829elementwise_kernel_with_indexIlZZZN2at6native14range_cuda_outERKN3c106ScalarES6_S6_RNS1_6TensorEENKUlvE_clEvENKUlvE_clEvEUllE_EEvT_T0_PN15function_traitsISD_E11result_typeE,"ax",@progbits
	.align	128
.text._ZN50_GLOBAL__N__f31458b2_17_RangeFactories_cu_38772b0829elementwise_kernel_with_indexIlZZZN2at6native14range_cuda_outERKN3c106ScalarES6_S6_RNS1_6TensorEENKUlvE_clEvENKUlvE_clEvEUllE_EEvT_T0_PN15function_traitsISD_E11result_typeE:
        .type           _ZN50_GLOBAL__N__f31458b2_17_RangeFactories_cu_38772b0829elementwise_kernel_with_indexIlZZZN2at6native14range_cuda_outERKN3c106ScalarES6_S6_RNS1_6TensorEENKUlvE_clEvENKUlvE_clEvEUllE_EEvT_T0_PN15function_traitsISD_E11result_typeE,@function
        .size           _ZN50_GLOBAL__N__f31458b2_17_RangeFactories_cu_38772b0829elementwise_kernel_with_indexIlZZZN2at6native14range_cuda_outERKN3c106ScalarES6_S6_RNS1_6TensorEENKUlvE_clEvENKUlvE_clEvEUllE_EEvT_T0_PN15function_traitsISD_E11result_typeE,(.L_x_704 - _ZN50_GLOBAL__N__f31458b2_17_RangeFactories_cu_38772b0829elementwise_kernel_with_indexIlZZZN2at6native14range_cuda_outERKN3c106ScalarES6_S6_RNS1_6TensorEENKUlvE_clEvENKUlvE_clEvEUllE_EEvT_T0_PN15function_traitsISD_E11result_typeE)
        .other          _ZN50_GLOBAL__N__f31458b2_17_RangeFactories_cu_38772b0829elementwise_kernel_with_indexIlZZZN2at6native14range_cuda_outERKN3c106ScalarES6_S6_RNS1_6TensorEENKUlvE_clEvENKUlvE_clEvEUllE_EEvT_T0_PN15function_traitsISD_E11result_typeE,@"STO_CUDA_ENTRY STV_DEFAULT"
_ZN50_GLOBAL__N__f31458b2_17_RangeFactories_cu_38772b0829elementwise_kernel_with_indexIlZZZN2at6native14range_cuda_outERKN3c106ScalarES6_S6_RNS1_6TensorEENKUlvE_clEvENKUlvE_clEvEUllE_EEvT_T0_PN15function_traitsISD_E11result_typeE:
        /* <DEDUP_REMOVED lines=18> */
.L_x_32:
        /* <DEDUP_REMOVED lines=14> */
.L_x_704:


//--------------------- .text._ZN50_GLOBAL__N__f31458b2_17_RangeFactories_cu_38772b0829elementwise_kernel_with_indexIiZZZN2at6native14range_cuda_outERKN3c106ScalarES6_S6_RNS1_6TensorEENKUlvE_clEvENKUlvE_clEvEUllE_EEvT_T0_PN15function_traitsISD_E11result_typeE --------------------------
	.section	.text._ZN50_GLOBAL__N__f31458b2_17_RangeFactories_cu_38772b0829elementwise_kernel_with_indexIiZZZN2at6native14range_cuda_outERKN3c106ScalarES6_S6_RNS1_6TensorEENKUlvE_clEvENKUlvE_clEvEUllE_EEvT_T0_PN15function_traitsISD_E11result_typeE,"ax",@progbits
	.align	128
.text._ZN50_GLOBAL__N__f31458b2_17_RangeFactories_cu_38772b0829elementwise_kernel_with_indexIiZZZN2at6native14range_cuda_outERKN3c106ScalarES6_S6_RNS1_6TensorEENKUlvE_clEvENKUlvE_clEvEUllE_EEvT_T0_PN15function_traitsISD_E11result_typeE:
        .type           _ZN50_GLOBAL__N__f31458b2_17_RangeFactories_cu_38772b0829elementwise_kernel_with_indexIiZZZN2at6native14range_cuda_outERKN3c106ScalarES6_S6_RNS1_6TensorEENKUlvE_clEvENKUlvE_clEvEUllE_EEvT_T0_PN15function_traitsISD_E11result_typeE,@function
        .size           _ZN50_GLOBAL__N__f31458b2_17_RangeFactories_cu_38772b0829elementwise_kernel_with_indexIiZZZN2at6native14range_cuda_outERKN3c106ScalarES6_S6_RNS1_6TensorEENKUlvE_clEvENKUlvE_clEvEUllE_EEvT_T0_PN15function_traitsISD_E11result_typeE,(.L_x_705 - _ZN50_GLOBAL__N__f31458b2_17_RangeFactories_cu_38772b0829elementwise_kernel_with_indexIiZZZN2at6native14range_cuda_outERKN3c106ScalarES6_S6_RNS1_6TensorEENKUlvE_clEvENKUlvE_clEvEUllE_EEvT_T0_PN15function_traitsISD_E11result_typeE)
        .other          _ZN50_GLOBAL__N__f31458b2_17_RangeFactories_cu_38772b0829elementwise_kernel_with_indexIiZZZN2at6native14range_cuda_outERKN3c106ScalarES6_S6_RNS1_6TensorEENKUlvE_clEvENKUlvE_clEvEUllE_EEvT_T0_PN15function_traitsISD_E11result_typeE,@"STO_CUDA_ENTRY STV_DEFAULT"
_ZN50_GLOBAL__N__f31458b2_17_RangeFactories_cu_38772b0829elementwise_kernel_with_indexIiZZZN2at6native14range_cuda_outERKN3c106ScalarES6_S6_RNS1_6TensorEENKUlvE_clEvENKUlvE_clEvEUllE_EEvT_T0_PN15function_traitsISD_E11result_typeE:
        /* <DEDUP_REMOVED lines=17> */
.L_x_33:
        /* <DEDUP_REMOVED lines=15> */
.L_x_705:


//--------------------- .text._ZN50_GLOBAL__N__f31458b2_17_RangeFactories_cu_38772b0829elementwise_kernel_with_indexIlZZZN2at6native17logspace_cuda_outERKN3c106ScalarES6_ldRNS1_6TensorEENKUlvE0_clEvENKUlvE4_clEvEUllE_EEvT_T0_PN15function_traitsISD_E11result_typeE --------------------------
	.section	.text._ZN50_GLOBAL__N__f31458b2_17_RangeFactories_cu_38772b0829elementwise_kernel_with_indexIlZZZN2at6native17logspace_cuda_outERKN3c106ScalarES6_ldRNS1_6TensorEENKUlvE0_clEvENKUlvE4_clEvEUllE_EEvT_T0_PN15function_traitsISD_E11result_typeE,"ax",@progbits
	.align	128
.text._ZN50_GLOBAL__N__f31458b2_17_RangeFactories_cu_38772b0829elementwise_kernel_with_indexIlZZZN2at6native17logspace_cuda_outERKN3c106ScalarES6_ldRNS1_6TensorEENKUlvE0_clEvENKUlvE4_clEvEUllE_EEvT_T0_PN15function_traitsISD_E11result_typeE:
        .type           _ZN50_GLOBAL__N__f31458b2_17_RangeFactories_cu_38772b0829elementwise_kernel_with_indexIlZZZN2at6native17logspace_cuda_outERKN3c106ScalarES6_ldRNS1_6TensorEENKUlvE0_clEvENKUlvE4_clEvEUllE_EEvT_T0_PN15function_traitsISD_E11result_typeE,@function
        .size           _ZN50_GLOBAL__N__f31458b2_17_RangeFactories_cu_38772b0829elementwise_kernel_with_indexIlZZZN2at6native17logspace_cuda_outERKN3c106ScalarES6_ldRNS1_6TensorEENKUlvE0_clEvENKUlvE4_clEvEUllE_EEvT_T0_PN15function_traitsISD_E11result_typeE,(.L_x_706 - _ZN50_GLOBAL__N__f31458b2_17_RangeFactories_cu_38772b0829elementwise_kernel_with_indexIlZZZN2at6native17logspace_cuda_outERKN3c106ScalarES6_ldRNS1_6TensorEENKUlvE0_clEvENKUlvE4_clEvEUllE_EEvT_T0_PN15function_traitsISD_E11result_typeE)
        .other          _ZN50_GLOBAL__N__f31458b2_17_RangeFactories_cu_38772b0829elementwise_kernel_with_indexIlZZZN2at6native17logspace_cuda_outERKN3c106ScalarES6_ldRNS1_6TensorEENKUlvE0_clEvENKUlvE4_clEvEUllE_EEvT_T0_PN15function_traitsISD_E11result_typeE,@"STO_CUDA_ENTRY STV_DEFAULT"
_ZN50_GLOBAL__N__f31458b2_17_RangeFactories_cu_38772b0829elementwise_kernel_with_indexIlZZZN2at6native17logspace_cuda_outERKN3c106ScalarES6_ldRNS1_6TensorEENKUlvE0_clEvENKUlvE4_clEvEUllE_EEvT_T0_PN15function_traitsISD_E11result_typeE:
        /* <DEDUP_REMOVED lines=10> */
[----:B------:R-:W-:Y:S01]  /*00a0*/  BSSY.RECONVERGENT B0, `(.L_x_34) ;  /* 0x000002e000007945 */ /* 0x000fe20003800200 */
[----:B------:R-:W1:Y:S01]  /*00b0*/  LDCU.U16 UR6, c[0x0][0x38a] ;  /* 0x00007140ff0677ac */ /* 0x000e620008000400 */
[----:B------:R-:W2:Y:S01]  /*00c0*/  LDCU.U16 UR7, c[0x0][0x398] ;  /* 0x00007300ff0777ac */ /* 0x000ea20008000400 */
[----:B------:R-:W3:Y:S01]  /*00d0*/  LDCU.U16 UR8, c[0x0][0x38c] ;  /* 0x00007180ff0877ac */ /* 0x000ee20008000400 */
[----:B------:R-:W4:Y:S01]  /*00e0*/  LDCU.64 UR10, c[0x0][0x358] ;  /* 0x00006b00ff0a77ac */ /* 0x000f220008000a00 */
[----:B0-----:R-:W-:-:S04]  /*00f0*/  ISETP.GE.U32.AND P0, PT, R0, UR4, PT ;  /* 0x0000000400007c0c */ /* 0x001fc8000bf06070 */
[----:B------:R-:W-:-:S13]  /*0100*/  ISETP.GE.AND.EX P0, PT, RZ, UR5, PT, P0 ;  /* 0x00000005ff007c0c */ /* 0x000fda000bf06300 */
[----:B-1234-:R-:W-:Y:S05]  /*0110*/  @P0 BRA `(.L_x_35) ;  /* 0x0000000000480947 */ /* 0x01efea0003800000 */
[----:B------:R-:W-:Y:S01]  /*0120*/  I2FP.F32.U32 R2, R0 ;  /* 0x0000000000027245 */ /* 0x000fe20000201000 */
[----:B------:R-:W-:Y:S01]  /*0130*/  USHF.L.U32 UR5, UR7, 0x10, URZ ;  /* 0x0000001007057899 */ /* 0x000fe200080006ff */
[----:B------:R-:W0:Y:S04]  /*0140*/  LDCU.U16 UR4, c[0x0][0x388] ;  /* 0x00007100ff0477ac */ /* 0x000e280008000400 */
[----:B------:R-:W1:Y:S02]  /*0150*/  F2F.BF16.F32 R2, R2 ;  /* 0x0000000200027304 */ /* 0x000e640000202000 */
[----:B-1----:R-:W-:Y:S01]  /*0160*/  IMAD.U32 R3, R2, 0x10000, RZ ;  /* 0x0001000002037824 */ /* 0x002fe200078e00ff */
[----:B0-----:R-:W-:-:S03]  /*0170*/  USHF.L.U32 UR4, UR4, 0x10, URZ ;  /* 0x0000001004047899 */ /* 0x001fc600080006ff */
[----:B------:R-:W-:Y:S01]  /*0180*/  FMUL.FTZ R3, R3, UR5 ;  /* 0x0000000503037c20 */ /* 0x000fe20008410000 */
[----:B------:R-:W-:-:S05]  /*0190*/  USHF.L.U32 UR5, UR8, 0x10, URZ ;  /* 0x0000001008057899 */ /* 0x000fca00080006ff */
[----:B------:R-:W0:Y:S08]  /*01a0*/  F2F.BF16.F32 R3, R3 ;  /* 0x0000000300037304 */ /* 0x000e300000202000 */
[----:B------:R-:W-:Y:S01]  /*01b0*/  MUFU.LG2 R5, UR5 ;  /* 0x0000000500057d08 */ /* 0x000fe20008000c00 */
[----:B0-----:R-:W-:-:S04]  /*01c0*/  IMAD.U32 R4, R3, 0x10000, RZ ;  /* 0x0001000003047824 */ /* 0x001fc800078e00ff */
[----:B------:R-:W-:-:S06]  /*01d0*/  FADD.FTZ R4, R4, UR4 ;  /* 0x0000000404047e21 */ /* 0x000fcc0008010000 */
[----:B------:R-:W0:Y:S02]  /*01e0*/  F2F.BF16.F32 R4, R4 ;  /* 0x0000000400047304 */ /* 0x000e240000202000 */
[----:B0-----:R-:W-:-:S04]  /*01f0*/  IMAD.U32 R2, R4, 0x10000, RZ ;  /* 0x0001000004027824 */ /* 0x001fc800078e00ff */
[----:B------:R-:W-:-:S06]  /*0200*/  FMUL.FTZ R2, R2, R5 ;  /* 0x0000000502027220 */ /* 0x000fcc0000410000 */
[----:B------:R-:W0:Y:S02]  /*0210*/  MUFU.EX2 R2, R2 ;  /* 0x0000000200027308 */ /* 0x000e240000000800 */
[----:B0-----:R-:W-:Y:S01]  /*0220*/  F2FP.BF16.F32.PACK_AB R5, RZ, R2 ;  /* 0x00000002ff05723e */ /* 0x001fe200000010ff */
[----:B------:R-:W-:Y:S06]  /*0230*/  BRA `(.L_x_36) ;  /* 0x0000000000507947 */ /* 0x000fec0003800000 */
.L_x_35:
[----:B------:R-:W0:Y:S01]  /*0240*/  LDC.64 R4, c[0x0][0x390] ;  /* 0x0000e400ff047b82 */ /* 0x000e220000000a00 */
[----:B------:R-:W-:Y:S01]  /*0250*/  LOP3.LUT R3, RZ, R0, RZ, 0x33, !PT ;  /* 0x00000000ff037212 */ /* 0x000fe200078e33ff */
[----:B------:R-:W-:Y:S02]  /*0260*/  USHF.L.U32 UR4, UR7, 0x10, URZ ;  /* 0x0000001007047899 */ /* 0x000fe400080006ff */
[----:B------:R-:W-:Y:S01]  /*0270*/  USHF.L.U32 UR5, UR8, 0x10, URZ ;  /* 0x0000001008057899 */ /* 0x000fe200080006ff */
[----:B0-----:R-:W-:-:S04]  /*0280*/  IADD3 R2, P0, PT, R3, R4, RZ ;  /* 0x0000000403027210 */ /* 0x001fc80007f1e0ff */
[----:B------:R-:W-:-:S04]  /*0290*/  IADD3.X R3, PT, PT, R5, -0x1, RZ, P0, !PT ;  /* 0xffffffff05037810 */ /* 0x000fc800007fe4ff */
[----:B------:R-:W0:Y:S02]  /*02a0*/  I2F.S64 R2, R2 ;  /* 0x0000000200027312 */ /* 0x000e240000301400 */
[----:B0-----:R-:W0:Y:S08]  /*02b0*/  F2F.BF16.F32 R4, R2 ;  /* 0x0000000200047304 */ /* 0x001e300000202000 */
[----:B------:R-:W-:Y:S01]  /*02c0*/  MUFU.LG2 R3, UR5 ;  /* 0x0000000500037d08 */ /* 0x000fe20008000c00 */
[----:B0-----:R-:W-:-:S04]  /*02d0*/  IMAD.U32 R4, R4, 0x10000, RZ ;  /* 0x0001000004047824 */ /* 0x001fc800078e00ff */
[----:B------:R-:W-:Y:S01]  /*02e0*/  FMUL.FTZ R4, R4, UR4 ;  /* 0x0000000404047c20 */ /* 0x000fe20008410000 */
[----:B------:R-:W-:-:S05]  /*02f0*/  USHF.L.U32 UR4, UR6, 0x10, URZ ;  /* 0x0000001006047899 */ /* 0x000fca00080006ff */
[----:B------:R-:W0:Y:S02]  /*0300*/  F2F.BF16.F32 R4, R4 ;  /* 0x0000000400047304 */ /* 0x000e240000202000 */
[----:B0-----:R-:W-:-:S04]  /*0310*/  IMAD.U32 R5, R4, 0x10000, RZ ;  /* 0x0001000004057824 */ /* 0x001fc800078e00ff */
[----:B------:R-:W-:-:S06]  /*0320*/  FADD.FTZ R6, -R5, UR4 ;  /* 0x0000000405067e21 */ /* 0x000fcc0008010100 */
[----:B------:R-:W0:Y:S02]  /*0330*/  F2F.BF16.F32 R6, R6 ;  /* 0x0000000600067304 */ /* 0x000e240000202000 */
[----:B0-----:R-:W-:-:S04]  /*0340*/  IMAD.U32 R2, R6, 0x10000, RZ ;  /* 0x0001000006027824 */ /* 0x001fc800078e00ff */
[----:B------:R-:W-:-:S06]  /*0350*/  FMUL.FTZ R2, R3, R2 ;  /* 0x0000000203027220 */ /* 0x000fcc0000410000 */
[----:B------:R-:W0:Y:S02]  /*0360*/  MUFU.EX2 R2, R2 ;  /* 0x0000000200027308 */ /* 0x000e240000000800 */
[----:B0-----:R-:W-:-:S07]  /*0370*/  F2FP.BF16.F32.PACK_AB R5, RZ, R2 ;  /* 0x00000002ff05723e */ /* 0x001fce00000010ff */
.L_x_36:
[----:B------:R-:W-:Y:S05]  /*0380*/  BSYNC.RECONVERGENT B0 ;  /* 0x0000000000007941 */ /* 0x000fea0003800200 */
.L_x_34:
[----:B------:R-:W0:Y:S02]  /*0390*/  LDCU.64 UR4, c[0x0][0x3b0] ;  /* 0x00007600ff0477ac */ /* 0x000e240008000a00 */
[----:B0-----:R-:W-:-:S04]  /*03a0*/  LEA R2, P0, R0, UR4, 0x1 ;  /* 0x0000000400027c11 */ /* 0x001fc8000f8008ff */
[----:B------:R-:W-:-:S05]  /*03b0*/  LEA.HI.X R3, R0, UR5, RZ, 0x1, P0 ;  /* 0x0000000500037c11 */ /* 0x000fca00080f0cff */
[----:B------:R-:W-:Y:S01]  /*03c0*/  STG.E.U16 desc[UR10][R2.64], R5 ;  /* 0x0000000502007986 */ /* 0x000fe2000c10150a */
[----:B------:R-:W-:Y:S05]  /*03d0*/  EXIT ;  /* 0x000000000000794d */ /* 0x000fea0003800000 */
.L_x_37:
        /* <DEDUP_REMOVED lines=10> */
.L_x_706:


//--------------------- .text._ZN50_GLOBAL__N__f31458b2_17_RangeFactories_cu_38772b0829elementwise_kernel_with_indexIiZZZN2at6native17logspace_cuda_outERKN3c106ScalarES6_ldRNS1_6TensorEENKUlvE0_clEvENKUlvE4_clEvEUllE_EEvT_T0_PN15function_traitsISD_E11result_typeE --------------------------
	.section	.text._ZN50_GLOBAL__N__f31458b2_17_RangeFactories_cu_38772b0829elementwise_kernel_with_indexIiZZZN2at6native17logspace_cuda_outERKN3c106ScalarES6_ldRNS1_6TensorEENKUlvE0_clEvENKUlvE4_clEvEUllE_EEvT_T0_PN15function_traitsISD_E11result_typeE,"ax",@progbits
	.align	128
.text._ZN50_GLOBAL__N__f31458b2_17_RangeFactories_cu_38772b0829elementwise_kernel_with_indexIiZZZN2at6native17logspace_cuda_outERKN3c106ScalarES6_ldRNS1_6TensorEENKUlvE0_clEvENKUlvE4_clEvEUllE_EEvT_T0_PN15function_traitsISD_E11result_typeE:
        .type           _ZN50_GLOBAL__N__f31458b2_17_RangeFactories_cu_38772b0829elementwise_kernel_with_indexIiZZZN2at6native17logspace_cuda_outERKN3c106ScalarES6_ldRNS1_6TensorEENKUlvE0_clEvENKUlvE4_clEvEUllE_EEvT_T0_PN15function_traitsISD_E11result_typeE,@function
        .size           _ZN50_GLOBAL__N__f31458b2_17_RangeFactories_cu_38772b0829elementwise_kernel_with_indexIiZZZN2at6native17logspace_cuda_outERKN3c106ScalarES6_ldRNS1_6TensorEENKUlvE0_clEvENKUlvE4_clEvEUllE_EEvT_T0_PN15function_traitsISD_E11result_typeE,(.L_x_707 - _ZN50_GLOBAL__N__f31458b2_17_RangeFactories_cu_38772b0829elementwise_kernel_with_indexIiZZZN2at6native17logspace_cuda_outERKN3c106ScalarES6_ldRNS1_6TensorEENKUlvE0_clEvENKUlvE4_clEvEUllE_EEvT_T0_PN15function_traitsISD_E11result_typeE)
        .other          _ZN50_GLOBAL__N__f31458b2_17_RangeFactories_cu_38772b0829elementwise_kernel_with_indexIiZZZN2at6native17logspace_cuda_outERKN3c106ScalarES6_ldRNS1_6TensorEENKUlvE0_clEvENKUlvE4_clEvEUllE_EEvT_T0_PN15function_traitsISD_E11result_typeE,@"STO_CUDA_ENTRY STV_DEFAULT"
_ZN50_GLOBAL__N__f31458b2_17_RangeFactories_cu_38772b0829elementwise_kernel_with_indexIiZZZN2at6native17logspace_cuda_outERKN3c106ScalarES6_ldRNS1_6TensorEENKUlvE0_clEvENKUlvE4_clEvEUllE_EEvT_T0_PN15function_traitsISD_E11result_typeE:
        /* <DEDUP_REMOVED lines=8> */
[----:B------:R-:W0:Y:S01]  /*0080*/  LDCU.64 UR4, c[0x0][0x3a0] ;  /* 0x00007400ff0477ac */ /* 0x000e220008000a00 */
[----:B------:R-:W-:Y:S01]  /*0090*/  SHF.R.S32.HI R3, RZ, 0x1f, R0 ;  /* 0x0000001fff037819 */ /* 0x000fe20000011400 */
[----:B------:R-:W-:Y:S01]  /*00a0*/  BSSY.RECONVERGENT B0, `(.L_x_38) ;  /* 0x000002f000007945 */ /* 0x000fe20003800200 */
[----:B------:R-:W1:Y:S01]  /*00b0*/  LDCU.U16 UR6, c[0x0][0x38a] ;  /* 0x00007140ff0677ac */ /* 0x000e620008000400 */
[----:B------:R-:W2:Y:S01]  /*00c0*/  LDCU.U16 UR7, c[0x0][0x398] ;  /* 0x00007300ff0777ac */ /* 0x000ea20008000400 */
[----:B------:R-:W3:Y:S01]  /*00d0*/  LDCU.U16 UR8, c[0x0][0x38c] ;  /* 0x00007180ff0877ac */ /* 0x000ee20008000400 */
[----:B------:R-:W4:Y:S01]  /*00e0*/  LDCU.64 UR10, c[0x0][0x358] ;  /* 0x00006b00ff0a77ac */ /* 0x000f220008000a00 */
[----:B0-----:R-:W-:-:S04]  /*00f0*/  ISETP.GE.U32.AND P0, PT, R0, UR4, PT ;  /* 0x0000000400007c0c */ /* 0x001fc8000bf06070 */
[----:B------:R-:W-:-:S13]  /*0100*/  ISETP.GE.AND.EX P0, PT, R3, UR5, PT, P0 ;  /* 0x0000000503007c0c */ /* 0x000fda000bf06300 */
[----:B-1234-:R-:W-:Y:S05]  /*0110*/  @P0 BRA `(.L_x_39) ;  /* 0x0000000000480947 */ /* 0x01efea0003800000 */
[----:B------:R-:W-:Y:S01]  /*0120*/  I2FP.F32.S32 R2, R0 ;  /* 0x0000000000027245 */ /* 0x000fe20000201400 */
        /* <DEDUP_REMOVED lines=17> */
.L_x_39:
[----:B------:R-:W0:Y:S01]  /*0240*/  LDCU.64 UR4, c[0x0][0x390] ;  /* 0x00007200ff0477ac */ /* 0x000e220008000a00 */
[----:B------:R-:W-:Y:S02]  /*0250*/  LOP3.LUT R4, RZ, R0, RZ, 0x33, !PT ;  /* 0x00000000ff047212 */ /* 0x000fe400078e33ff */
[----:B------:R-:W-:Y:S02]  /*0260*/  LOP3.LUT R2, RZ, R3, RZ, 0x33, !PT ;  /* 0x00000003ff027212 */ /* 0x000fe400078e33ff */
[----:B0-----:R-:W-:Y:S01]  /*0270*/  IADD3 R4, P0, PT, R4, UR4, RZ ;  /* 0x0000000404047c10 */ /* 0x001fe2000ff1e0ff */
[----:B------:R-:W-:-:S03]  /*0280*/  USHF.L.U32 UR4, UR7, 0x10, URZ ;  /* 0x0000001007047899 */ /* 0x000fc600080006ff */
[----:B------:R-:W-:Y:S01]  /*0290*/  IADD3.X R5, PT, PT, R2, UR5, RZ, P0, !PT ;  /* 0x0000000502057c10 */ /* 0x000fe200087fe4ff */
[----:B------:R-:W-:-:S03]  /*02a0*/  USHF.L.U32 UR5, UR8, 0x10, URZ ;  /* 0x0000001008057899 */ /* 0x000fc600080006ff */
        /* <DEDUP_REMOVED lines=14> */
.L_x_40:
[----:B------:R-:W-:Y:S05]  /*0390*/  BSYNC.RECONVERGENT B0 ;  /* 0x0000000000007941 */ /* 0x000fea0003800200 */
.L_x_38:
[----:B------:R-:W0:Y:S02]  /*03a0*/  LDCU.64 UR4, c[0x0][0x3b0] ;  /* 0x00007600ff0477ac */ /* 0x000e240008000a00 */
[----:B0-----:R-:W-:-:S04]  /*03b0*/  LEA R2, P0, R0, UR4, 0x1 ;  /* 0x0000000400027c11 */ /* 0x001fc8000f8008ff */
[----:B------:R-:W-:-:S05]  /*03c0*/  LEA.HI.X R3, R0, UR5, R3, 0x1, P0 ;  /* 0x0000000500037c11 */ /* 0x000fca00080f0c03 */
[----:B------:R-:W-:Y:S01]  /*03d0*/  STG.E.U16 desc[UR10][R2.64], R6 ;  /* 0x0000000602007986 */ /* 0x000fe2000c10150a */
[----:B------:R-:W-:Y:S05]  /*03e0*/  EXIT ;  /* 0x000000000000794d */ /* 0x000fea0003800000 */
.L_x_41:
        /* <DEDUP_REMOVED lines=9> */
.L_x_707:


//--------------------- .text._ZN50_GLOBAL__N__f31458b2_17_RangeFactories_cu_38772b0829elementwise_kernel_with_indexIlZZZN2at6native17logspace_cuda_outERKN3c106ScalarES6_ldRNS1_6TensorEENKUlvE0_clEvENKUlvE3_clEvEUllE_EEvT_T0_PN15function_traitsISD_E11result_typeE --------------------------
	.section	.text._ZN50_GLOBAL__N__f31458b2_17_RangeFactories_cu_38772b0829elementwise_kernel_with_indexIlZZZN2at6native17logspace_cuda_outERKN3c106ScalarES6_ldRNS1_6TensorEENKUlvE0_clEvENKUlvE3_clEvEUllE_EEvT_T0_PN15function_traitsISD_E11result_typeE,"ax",@progbits
	.align	128
.text._ZN50_GLOBAL__N__f31458b2_17_RangeFactories_cu_38772b0829elementwise_kernel_with_indexIlZZZN2at6native17logspace_cuda_outERKN3c106ScalarES6_ldRNS1_6TensorEENKUlvE0_clEvENKUlvE3_clEvEUllE_EEvT_T0_PN15function_traitsISD_E11result_typeE:
        .type           _ZN50_GLOBAL__N__f31458b2_17_RangeFactories_cu_38772b0829elementwise_kernel_with_indexIlZZZN2at6native17logspace_cuda_outERKN3c106ScalarES6_ldRNS1_6TensorEENKUlvE0_clEvENKUlvE3_clEvEUllE_EEvT_T0_PN15function_traitsISD_E11result_typeE,@function
        .size           _ZN50_GLOBAL__N__f31458b2_17_RangeFactories_cu_38772b0829elementwise_kernel_with_indexIlZZZN2at6native17logspace_cuda_outERKN3c106ScalarES6_ldRNS1_6TensorEENKUlvE0_clEvENKUlvE3_clEvEUllE_EEvT_T0_PN15function_traitsISD_E11result_typeE,(.L_x_708 - _ZN50_GLOBAL__N__f31458b2_17_RangeFactories_cu_38772b0829elementwise_kernel_with_indexIlZZZN2at6native17logspace_cuda_outERKN3c106ScalarES6_ldRNS1_6TensorEENKUlvE0_clEvENKUlvE3_clEvEUllE_EEvT_T0_PN15function_traitsISD_E11result_typeE)
        .other          _ZN50_GLOBAL__N__f31458b2_17_RangeFactories_cu_38772b0829elementwise_kernel_with_indexIlZZZN2at6native17logspace_cuda_outERKN3c106ScalarES6_ldRNS1_6TensorEENKUlvE0_clEvENKUlvE3_clEvEUllE_EEvT_T0_PN15function_traitsISD_E11result_typeE,@"STO_CUDA_ENTRY STV_DEFAULT"
_ZN50_GLOBAL__N__f31458b2_17_RangeFactories_cu_38772b0829elementwise_kernel_with_indexIlZZZN2at6native17logspace_cuda_outERKN3c106ScalarES6_ldRNS1_6TensorEENKUlvE0_clEvENKUlvE3_clEvEUllE_EEvT_T0_PN15function_traitsISD_E11result_typeE:
        /* <DEDUP_REMOVED lines=11> */
[----:B------:R-:W1:Y:S01]  /*00b0*/  LDCU.64 UR4, c[0x0][0x358] ;  /* 0x00006b00ff0477ac */ /* 0x000e620008000a00 */
[----:B0-----:R-:W-:-:S04]  /*00c0*/  ISETP.GE.U32.AND P0, PT, R0, UR6, PT ;  /* 0x0000000600007c0c */ /* 0x001fc8000bf06070 */
[----:B------:R-:W-:-:S13]  /*00d0*/  ISETP.GE.AND.EX P0, PT, RZ, UR7, PT, P0 ;  /* 0x00000007ff007c0c */ /* 0x000fda000bf06300 */
[----:B-1----:R-:W-:Y:S05]  /*00e0*/  @P0 BRA `(.L_x_43) ;  /* 0x0000000000500947 */ /* 0x002fea0003800000 */
[----:B------:R-:W0:Y:S01]  /*00f0*/  LDC.U16 R5, c[0x0][0x398] ;  /* 0x0000e600ff057b82 */ /* 0x000e220000000400 */
[----:B------:R-:W-:-:S04]  /*0100*/  I2FP.F32.U32 R2, R0 ;  /* 0x0000000000027245 */ /* 0x000fc80000201000 */
[----:B------:R-:W-:-:S03]  /*0110*/  F2FP.F16.F32.PACK_AB R2, RZ, R2 ;  /* 0x00000002ff02723e */ /* 0x000fc600000000ff */
[----:B------:R-:W1:Y:S02]  /*0120*/  LDC.U16 R4, c[0x0][0x38c] ;  /* 0x0000e300ff047b82 */ /* 0x000e640000000400 */
[----:B------:R-:W-:-:S06]  /*0130*/  HADD2.F32 R3, -RZ, R2.H0_H0 ;  /* 0x20000002ff037230 */ /* 0x000fcc0000004100 */
[----:B------:R-:W2:Y:S01]  /*0140*/  LDC.U16 R6, c[0x0][0x388] ;  /* 0x0000e200ff067b82 */ /* 0x000ea20000000400 */
[----:B0-----:R-:W-:-:S05]  /*0150*/  HADD2.F32 R2, -RZ, R5.H0_H0 ;  /* 0x20000005ff027230 */ /* 0x001fca0000004100 */
[----:B------:R-:W-:-:S05]  /*0160*/  FMUL.FTZ R2, R2, R3 ;  /* 0x0000000302027220 */ /* 0x000fca0000410000 */
[----:B------:R-:W-:Y:S01]  /*0170*/  F2FP.F16.F32.PACK_AB R3, RZ, R2 ;  /* 0x00000002ff03723e */ /* 0x000fe200000000ff */
[----:B-1----:R-:W-:-:S04]  /*0180*/  HADD2.F32 R2, -RZ, R4.H0_H0 ;  /* 0x20000004ff027230 */ /* 0x002fc80000004100 */
[----:B------:R-:W-:Y:S02]  /*0190*/  HADD2.F32 R3, -RZ, R3.H0_H0 ;  /* 0x20000003ff037230 */ /* 0x000fe40000004100 */
[----:B--2---:R-:W-:Y:S01]  /*01a0*/  HADD2.F32 R4, -RZ, R6.H0_H0 ;  /* 0x20000006ff047230 */ /* 0x004fe20000004100 */
[----:B------:R-:W0:Y:S04]  /*01b0*/  MUFU.LG2 R2, R2 ;  /* 0x0000000200027308 */ /* 0x000e280000000c00 */
[----:B------:R-:W-:-:S05]  /*01c0*/  FADD.FTZ R3, R4, R3 ;  /* 0x0000000304037221 */ /* 0x000fca0000010000 */
[----:B------:R-:W-:-:S05]  /*01d0*/  F2FP.F16.F32.PACK_AB R3, RZ, R3 ;  /* 0x00000003ff03723e */ /* 0x000fca00000000ff */
[----:B------:R-:W-:-:S05]  /*01e0*/  HADD2.F32 R3, -RZ, R3.H0_H0 ;  /* 0x20000003ff037230 */ /* 0x000fca0000004100 */
[----:B0-----:R-:W-:-:S06]  /*01f0*/  FMUL.FTZ R3, R3, R2 ;  /* 0x0000000203037220 */ /* 0x001fcc0000410000 */
[----:B------:R-:W0:Y:S02]  /*0200*/  MUFU.EX2 R3, R3 ;  /* 0x0000000300037308 */ /* 0x000e240000000800 */
[----:B0-----:R-:W-:Y:S01]  /*0210*/  F2FP.F16.F32.PACK_AB R4, RZ, R3 ;  /* 0x00000003ff04723e */ /* 0x001fe200000000ff */
[----:B------:R-:W-:Y:S06]  /*0220*/  BRA `(.L_x_44) ;  /* 0x00000000005c7947 */ /* 0x000fec0003800000 */
.L_x_43:
[----:B------:R-:W0:Y:S01]  /*0230*/  LDC.64 R4, c[0x0][0x390] ;  /* 0x0000e400ff047b82 */ /* 0x000e220000000a00 */
[----:B------:R-:W-:-:S07]  /*0240*/  LOP3.LUT R3, RZ, R0, RZ, 0x33, !PT ;  /* 0x00000000ff037212 */ /* 0x000fce00078e33ff */
[----:B------:R-:W1:Y:S08]  /*0250*/  LDC.U16 R7, c[0x0][0x398] ;  /* 0x0000e600ff077b82 */ /* 0x000e700000000400 */
[----:B------:R-:W2:Y:S01]  /*0260*/  LDC.U16 R6, c[0x0][0x38c] ;  /* 0x0000e300ff067b82 */ /* 0x000ea20000000400 */
[----:B0-----:R-:W-:-:S04]  /*0270*/  IADD3 R2, P0, PT, R3, R4, RZ ;  /* 0x0000000403027210 */ /* 0x001fc80007f1e0ff */
[----:B------:R-:W-:-:S03]  /*0280*/  IADD3.X R3, PT, PT, R5, -0x1, RZ, P0, !PT ;  /* 0xffffffff05037810 */ /* 0x000fc600007fe4ff */
[----:B------:R-:W0:Y:S01]  /*0290*/  LDC.U16 R5, c[0x0][0x38a] ;  /* 0x0000e280ff057b82 */ /* 0x000e220000000400 */
[----:B------:R-:W3:Y:S01]  /*02a0*/  I2F.S64 R2, R2 ;  /* 0x0000000200027312 */ /* 0x000ee20000301400 */
[----:B-1----:R-:W-:Y:S01]  /*02b0*/  HADD2.F32 R7, -RZ, R7.H0_H0 ;  /* 0x20000007ff077230 */ /* 0x002fe20000004100 */
[----:B---3--:R-:W-:-:S05]  /*02c0*/  F2FP.F16.F32.PACK_AB R3, RZ, R2 ;  /* 0x00000002ff03723e */ /* 0x008fca00000000ff */
[----:B------:R-:W-:Y:S02]  /*02d0*/  HADD2.F32 R4, -RZ, R3.H0_H0 ;  /* 0x20000003ff047230 */ /* 0x000fe40000004100 */
[----:B--2---:R-:W-:-:S03]  /*02e0*/  HADD2.F32 R6, -RZ, R6.H0_H0 ;  /* 0x20000006ff067230 */ /* 0x004fc60000004100 */
[----:B------:R-:W-:-:S05]  /*02f0*/  FMUL.FTZ R4, R7, R4 ;  /* 0x0000000407047220 */ /* 0x000fca0000410000 */
[----:B------:R-:W-:Y:S01]  /*0300*/  F2FP.F16.F32.PACK_AB R4, RZ, R4 ;  /* 0x00000004ff04723e */ /* 0x000fe200000000ff */
[----:B0-----:R-:W-:-:S04]  /*0310*/  HADD2.F32 R5, -RZ, R5.H0_H0 ;  /* 0x20000005ff057230 */ /* 0x001fc80000004100 */
[----:B------:R-:W-:-:S05]  /*0320*/  HADD2.F32 R4, -RZ, R4.H0_H0 ;  /* 0x20000004ff047230 */ /* 0x000fca0000004100 */
[----:B------:R-:W-:-:S05]  /*0330*/  FADD.FTZ R4, R5, -R4 ;  /* 0x8000000405047221 */ /* 0x000fca0000010000 */
[----:B------:R-:W-:-:S05]  /*0340*/  F2FP.F16.F32.PACK_AB R4, RZ, R4 ;  /* 0x00000004ff04723e */ /* 0x000fca00000000ff */
[----:B------:R-:W-:Y:S01]  /*0350*/  HADD2.F32 R4, -RZ, R4.H0_H0 ;  /* 0x20000004ff047230 */ /* 0x000fe20000004100 */
[----:B------:R-:W0:Y:S04]  /*0360*/  MUFU.LG2 R7, R6 ;  /* 0x0000000600077308 */ /* 0x000e280000000c00 */
[----:B0-----:R-:W-:-:S06]  /*0370*/  FMUL.FTZ R2, R7, R4 ;  /* 0x0000000407027220 */ /* 0x001fcc0000410000 */
[----:B------:R-:W0:Y:S02]  /*0380*/  MUFU.EX2 R2, R2 ;  /* 0x0000000200027308 */ /* 0x000e240000000800 */
[----:B0-----:R-:W-:-:S07]  /*0390*/  F2FP.F16.F32.PACK_AB R4, RZ, R2 ;  /* 0x00000002ff04723e */ /* 0x001fce00000000ff */
.L_x_44:
[----:B------:R-:W-:Y:S05]  /*03a0*/  BSYNC.RECONVERGENT B0 ;  /* 0x0000000000007941 */ /* 0x000fea0003800200 */
.L_x_42:
[----:B------:R-:W0:Y:S02]  /*03b0*/  LDCU.64 UR6, c[0x0][0x3b0] ;  /* 0x00007600ff0677ac */ /* 0x000e240008000a00 */
[----:B0-----:R-:W-:-:S04]  /*03c0*/  LEA R2, P0, R0, UR6, 0x1 ;  /* 0x0000000600027c11 */ /* 0x001fc8000f8008ff */
[----:B------:R-:W-:-:S05]  /*03d0*/  LEA.HI.X R3, R0, UR7, RZ, 0x1, P0 ;  /* 0x0000000700037c11 */ /* 0x000fca00080f0cff */
[----:B------:R-:W-:Y:S01]  /*03e0*/  STG.E.U16 desc[UR4][R2.64], R4 ;  /* 0x0000000402007986 */ /* 0x000fe2000c101504 */
[----:B------:R-:W-:Y:S05]  /*03f0*/  EXIT ;  /* 0x000000000000794d */ /* 0x000fea0003800000 */
.L_x_45:
        /* <DEDUP_REMOVED lines=16> */
.L_x_708:


//--------------------- .text._ZN50_GLOBAL__N__f31458b2_17_RangeFactories_cu_38772b0829elementwise_kernel_with_indexIiZZZN2at6native17logspace_cuda_outERKN3c106ScalarES6_ldRNS1_6TensorEENKUlvE0_clEvENKUlvE3_clEvEUllE_EEvT_T0_PN15function_traitsISD_E11result_typeE --------------------------
	.section	.text._ZN50_GLOBAL__N__f31458b2_17_RangeFactories_cu_38772b0829elementwise_kernel_with_indexIiZZZN2at6native17logspace_cuda_outERKN3c106ScalarES6_ldRNS1_6TensorEENKUlvE0_clEvENKUlvE3_clEvEUllE_EEvT_T0_PN15function_traitsISD_E11result_typeE,"ax",@progbits
	.align	128
.text._ZN50_GLOBAL__N__f31458b2_17_RangeFactories_cu_38772b0829elementwise_kernel_with_indexIiZZZN2at6native17logspace_cuda_outERKN3c106ScalarES6_ldRNS1_6TensorEENKUlvE0_clEvENKUlvE3_clEvEUllE_EEvT_T0_PN15function_traitsISD_E11result_typeE:
        .type           _ZN50_GLOBAL__N__f31458b2_17_RangeFactories_cu_38772b0829elementwise_kernel_with_indexIiZZZN2at6native17logspace_cuda_outERKN3c106ScalarES6_ldRNS1_6TensorEENKUlvE0_clEvENKUlvE3_clEvEUllE_EEvT_T0_PN15function_traitsISD_E11result_typeE,@function
        .size           _ZN50_GLOBAL__N__f31458b2_17_RangeFactories_cu_38772b0829elementwise_kernel_with_indexIiZZZN2at6native17logspace_cuda_outERKN3c106ScalarES6_ldRNS1_6TensorEENKUlvE0_clEvENKUlvE3_clEvEUllE_EEvT_T0_PN15function_traitsISD_E11result_typeE,(.L_x_709 - _ZN50_GLOBAL__N__f31458b2_17_RangeFactories_cu_38772b0829elementwise_kernel_with_indexIiZZZN2at6native17logspace_cuda_outERKN3c106ScalarES6_ldRNS1_6TensorEENKUlvE0_clEvENKUlvE3_clEvEUllE_EEvT_T0_PN15function_traitsISD_E11result_typeE)
        .other          _ZN50_GLOBAL__N__f31458b2_17_RangeFactories_cu_38772b0829elementwise_kernel_with_indexIiZZZN2at6native17logspace_cuda_outERKN3c106ScalarES6_ldRNS1_6TensorEENKUlvE0_clEvENKUlvE3_clEvEUllE_EEvT_T0_PN15function_traitsISD_E11result_typeE,@"STO_CUDA_ENTRY STV_DEFAULT"
_ZN50_GLOBAL__N__f31458b2_17_RangeFactories_cu_38772b0829elementwise_kernel_with_indexIiZZZN2at6native17logspace_cuda_outERKN3c106ScalarES6_ldRNS1_6TensorEENKUlvE0_clEvENKUlvE3_clEvEUllE_EEvT_T0_PN15function_traitsISD_E11result_typeE:
        /* <DEDUP_REMOVED lines=11> */
[----:B------:R-:W1:Y:S01]  /*00b0*/  LDCU.64 UR4, c[0x0][0x358] ;  /* 0x00006b00ff0477ac */ /* 0x000e620008000a00 */
[----:B0-----:R-:W-:-:S04]  /*00c0*/  ISETP.GE.U32.AND P0, PT, R0, UR6, PT ;  /* 0x0000000600007c0c */ /* 0x001fc8000bf06070 */
[----:B------:R-:W-:-:S13]  /*00d0*/  ISETP.GE.AND.EX P0, PT, R3, UR7, PT, P0 ;  /* 0x0000000703007c0c */ /* 0x000fda000bf06300 */
[----:B-1----:R-:W-:Y:S05]  /*00e0*/  @P0 BRA `(.L_x_47) ;  /* 0x0000000000500947 */ /* 0x002fea0003800000 */
[----:B------:R-:W0:Y:S01]  /*00f0*/  LDC.U16 R4, c[0x0][0x398] ;  /* 0x0000e600ff047b82 */ /* 0x000e220000000400 */
[----:B------:R-:W-:-:S04]  /*0100*/  I2FP.F32.S32 R2, R0 ;  /* 0x0000000000027245 */ /* 0x000fc80000201400 */
        /* <DEDUP_REMOVED lines=9> */
[----:B--2---:R-:W-:Y:S02]  /*01a0*/  HADD2.F32 R5, -RZ, R7.H0_H0 ;  /* 0x20000007ff057230 */ /* 0x004fe40000004100 */
[----:B------:R-:W0:Y:S03]  /*01b0*/  MUFU.LG2 R7, R2 ;  /* 0x0000000200077308 */ /* 0x000e260000000c00 */
[----:B------:R-:W-:-:S05]  /*01c0*/  FADD.FTZ R4, R5, R4 ;  /* 0x0000000405047221 */ /* 0x000fca0000010000 */
[----:B------:R-:W-:-:S05]  /*01d0*/  F2FP.F16.F32.PACK_AB R4, RZ, R4 ;  /* 0x00000004ff04723e */ /* 0x000fca00000000ff */
[----:B------:R-:W-:-:S05]  /*01e0*/  HADD2.F32 R4, -RZ, R4.H0_H0 ;  /* 0x20000004ff047230 */ /* 0x000fca0000004100 */
[----:B0-----:R-:W-:-:S06]  /*01f0*/  FMUL.FTZ R4, R4, R7 ;  /* 0x0000000704047220 */ /* 0x001fcc0000410000 */
[----:B------:R-:W0:Y:S02]  /*0200*/  MUFU.EX2 R4, R4 ;  /* 0x0000000400047308 */ /* 0x000e240000000800 */
[----:B0-----:R-:W-:Y:S01]  /*0210*/  F2FP.F16.F32.PACK_AB R5, RZ, R4 ;  /* 0x00000004ff05723e */ /* 0x001fe200000000ff */
[----:B------:R-:W-:Y:S06]  /*0220*/  BRA `(.L_x_48) ;  /* 0x0000000000607947 */ /* 0x000fec0003800000 */
.L_x_47:
[----:B------:R-:W0:Y:S01]  /*0230*/  LDCU.64 UR6, c[0x0][0x390] ;  /* 0x00007200ff0677ac */ /* 0x000e220008000a00 */
[----:B------:R-:W1:Y:S01]  /*0240*/  LDC.U16 R8, c[0x0][0x398] ;  /* 0x0000e600ff087b82 */ /* 0x000e620000000400 */
[----:B------:R-:W-:Y:S02]  /*0250*/  LOP3.LUT R4, RZ, R0, RZ, 0x33, !PT ;  /* 0x00000000ff047212 */ /* 0x000fe400078e33ff */
[----:B------:R-:W-:-:S05]  /*0260*/  LOP3.LUT R2, RZ, R3, RZ, 0x33, !PT ;  /* 0x00000003ff027212 */ /* 0x000fca00078e33ff */
[----:B------:R-:W2:Y:S08]  /*0270*/  LDC.U16 R7, c[0x0][0x38c] ;  /* 0x0000e300ff077b82 */ /* 0x000eb00000000400 */
[----:B------:R-:W3:Y:S01]  /*0280*/  LDC.U16 R6, c[0x0][0x38a] ;  /* 0x0000e280ff067b82 */ /* 0x000ee20000000400 */
[----:B0-----:R-:W-:-:S04]  /*0290*/  IADD3 R4, P0, PT, R4, UR6, RZ ;  /* 0x0000000604047c10 */ /* 0x001fc8000ff1e0ff */
[----:B------:R-:W-:Y:S01]  /*02a0*/  IADD3.X R5, PT, PT, R2, UR7, RZ, P0, !PT ;  /* 0x0000000702057c10 */ /* 0x000fe200087fe4ff */
[----:B-1----:R-:W-:-:S03]  /*02b0*/  HADD2.F32 R9, -RZ, R8.H0_H0 ;  /* 0x20000008ff097230 */ /* 0x002fc60000004100 */
[----:B------:R-:W0:Y:S02]  /*02c0*/  I2F.S64 R4, R4 ;  /* 0x0000000400047312 */ /* 0x000e240000301400 */
[----:B0-----:R-:W-:-:S05]  /*02d0*/  F2FP.F16.F32.PACK_AB R2, RZ, R4 ;  /* 0x00000004ff02723e */ /* 0x001fca00000000ff */
[----:B------:R-:W-:Y:S02]  /*02e0*/  HADD2.F32 R2, -RZ, R2.H0_H0 ;  /* 0x20000002ff027230 */ /* 0x000fe40000004100 */
[----:B--2---:R-:W-:-:S03]  /*02f0*/  HADD2.F32 R8, -RZ, R7.H0_H0 ;  /* 0x20000007ff087230 */ /* 0x004fc60000004100 */
[----:B------:R-:W-:Y:S01]  /*0300*/  FMUL.FTZ R2, R9, R2 ;  /* 0x0000000209027220 */ /* 0x000fe20000410000 */
[----:B---3--:R-:W-:-:S04]  /*0310*/  HADD2.F32 R6, -RZ, R6.H0_H0 ;  /* 0x20000006ff067230 */ /* 0x008fc80000004100 */
[----:B------:R-:W-:-:S05]  /*0320*/  F2FP.F16.F32.PACK_AB R2, RZ, R2 ;  /* 0x00000002ff02723e */ /* 0x000fca00000000ff */
[----:B------:R-:W-:-:S05]  /*0330*/  HADD2.F32 R7, -RZ, R2.H0_H0 ;  /* 0x20000002ff077230 */ /* 0x000fca0000004100 */
[----:B------:R-:W-:-:S05]  /*0340*/  FADD.FTZ R6, R6, -R7 ;  /* 0x8000000706067221 */ /* 0x000fca0000010000 */
[----:B------:R-:W-:-:S05]  /*0350*/  F2FP.F16.F32.PACK_AB R6, RZ, R6 ;  /* 0x00000006ff06723e */ /* 0x000fca00000000ff */
[----:B------:R-:W-:Y:S01]  /*0360*/  HADD2.F32 R6, -RZ, R6.H0_H0 ;  /* 0x20000006ff067230 */ /* 0x000fe20000004100 */
[----:B------:R-:W0:Y:S04]  /*0370*/  MUFU.LG2 R9, R8 ;  /* 0x0000000800097308 */ /* 0x000e280000000c00 */
[----:B0-----:R-:W-:-:S04]  /*0380*/  FMUL.FTZ R6, R9, R6 ;  /* 0x0000000609067220 */ /* 0x001fc80000410000 */
[----:B------:R-:W0:Y:S02]  /*0390*/  MUFU.EX2 R5, R6 ;  /* 0x0000000600057308 */ /* 0x000e240000000800 */
[----:B0-----:R-:W-:-:S07]  /*03a0*/  F2FP.F16.F32.PACK_AB R5, RZ, R5 ;  /* 0x00000005ff05723e */ /* 0x001fce00000000ff */
.L_x_48:
[----:B------:R-:W-:Y:S05]  /*03b0*/  BSYNC.RECONVERGENT B0 ;  /* 0x0000000000007941 */ /* 0x000fea0003800200 */
.L_x_46:
[----:B------:R-:W0:Y:S02]  /*03c0*/  LDCU.64 UR6, c[0x0][0x3b0] ;  /* 0x00007600ff0677ac */ /* 0x000e240008000a00 */
[----:B0-----:R-:W-:-:S04]  /*03d0*/  LEA R2, P0, R0, UR6, 0x1 ;  /* 0x0000000600027c11 */ /* 0x001fc8000f8008ff */
[----:B------:R-:W-:-:S05]  /*03e0*/  LEA.HI.X R3, R0, UR7, R3, 0x1, P0 ;  /* 0x0000000700037c11 */ /* 0x000fca00080f0c03 */
[----:B------:R-:W-:Y:S01]  /*03f0*/  STG.E.U16 desc[UR4][R2.64], R5 ;  /* 0x0000000502007986 */ /* 0x000fe2000c101504 */
[----:B------:R-:W-:Y:S05]  /*0400*/  EXIT ;  /* 0x000000000000794d */ /* 0x000fea0003800000 */
.L_x_49:
        /* <DEDUP_REMOVED lines=15> */
.L_x_709:


//--------------------- .text._ZN50_GLOBAL__N__f31458b2_17_RangeFactories_cu_38772b0829elementwise_kernel_with_indexIlZZZN2at6native17logspace_cuda_outERKN3c106ScalarES6_ldRNS1_6TensorEENKUlvE0_clEvENKUlvE2_clEvEUllE_EEvT_T0_PN15function_traitsISD_E11result_typeE --------------------------
	.section	.text._ZN50_GLOBAL__N__f31458b2_17_RangeFactories_cu_38772b0829elementwise_kernel_with_indexIlZZZN2at6native17logspace_cuda_outERKN3c106ScalarES6_ldRNS1_6TensorEENKUlvE0_clEvENKUlvE2_clEvEUllE_EEvT_T0_PN15function_traitsISD_E11result_typeE,"ax",@progbits
	.align	128
.text._ZN50_GLOBAL__N__f31458b2_17_RangeFactories_cu_38772b0829elementwise_kernel_with_indexIlZZZN2at6native17logspace_cuda_outERKN3c106ScalarES6_ldRNS1_6TensorEENKUlvE0_clEvENKUlvE2_clEvEUllE_EEvT_T0_PN15function_traitsISD_E11result_typeE:
        .type           _ZN50_GLOBAL__N__f31458b2_17_RangeFactories_cu_38772b0829elementwise_kernel_with_indexIlZZZN2at6native17logspace_cuda_outERKN3c106ScalarES6_ldRNS1_6TensorEENKUlvE0_clEvENKUlvE2_clEvEUllE_EEvT_T0_PN15function_traitsISD_E11result_typeE,@function
        .size           _ZN50_GLOBAL__N__f31458b2_17_RangeFactories_cu_38772b0829elementwise_kernel_with_indexIlZZZN2at6native17logspace_cuda_outERKN3c106ScalarES6_ldRNS1_6TensorEENKUlvE0_clEvENKUlvE2_clEvEUllE_EEvT_T0_PN15function_traitsISD_E11result_typeE,(.L_x_710 - _ZN50_GLOBAL__N__f31458b2_17_RangeFactories_cu_38772b0829elementwise_kernel_with_indexIlZZZN2at6native17logspace_cuda_outERKN3c106ScalarES6_ldRNS1_6TensorEENKUlvE0_clEvENKUlvE2_clEvEUllE_EEvT_T0_PN15function_traitsISD_E11result_typeE)
        .other          _ZN50_GLOBAL__N__f31458b2_17_RangeFactories_cu_38772b0829elementwise_kernel_with_indexIlZZZN2at6native17logspace_cuda_outERKN3c106ScalarES6_ldRNS1_6TensorEENKUlvE0_clEvENKUlvE2_clEvEUllE_EEvT_T0_PN15function_traitsISD_E11result_typeE,@"STO_CUDA_ENTRY STV_DEFAULT"
_ZN50_GLOBAL__N__f31458b2_17_RangeFactories_cu_38772b0829elementwise_kernel_with_indexIlZZZN2at6native17logspace_cuda_outERKN3c106ScalarES6_ldRNS1_6TensorEENKUlvE0_clEvENKUlvE2_clEvEUllE_EEvT_T0_PN15function_traitsISD_E11result_typeE:
        /* <DEDUP_REMOVED lines=15> */
[----:B------:R-:W0:Y:S01]  /*00f0*/  LDC.64 R8, c[0x0][0x398] ;  /* 0x0000e600ff087b82 */ /* 0x000e220000000a00 */
[----:B------:R-:W1:Y:S01]  /*0100*/  LDCU.64 UR6, c[0x0][0x3a8] ;  /* 0x00007500ff0677ac */ /* 0x000e620008000a00 */
[----:B------:R-:W-:-:S06]  /*0110*/  I2FP.F32.U32 R5, R2 ;  /* 0x0000000200057245 */ /* 0x000fcc0000201000 */
[----:B------:R-:W1:Y:S01]  /*0120*/  LDC.64 R6, c[0x0][0x388] ;  /* 0x0000e200ff067b82 */ /* 0x000e620000000a00 */
[----:B0-----:R-:W-:Y:S01]  /*0130*/  FSETP.NAN.FTZ.AND P0, PT, R8, R9, PT ;  /* 0x000000090800720b */ /* 0x001fe20003f18000 */
[C---:B-1----:R-:W-:Y:S01]  /*0140*/  FFMA.FTZ R3, R5.reuse, UR6, R6 ;  /* 0x0000000605037c23 */ /* 0x042fe20008010006 */
[----:B------:R-:W-:-:S11]  /*0150*/  FFMA.FTZ R4, R5, UR7, R7 ;  /* 0x0000000705047c23 */ /* 0x000fd60008010007 */
[----:B------:R-:W-:Y:S05]  /*0160*/  @!P0 BRA `(.L_x_52) ;  /* 0x0000000000e88947 */ /* 0x000fea0003800000 */
[C---:B------:R-:W-:Y:S01]  /*0170*/  FSETP.GEU.FTZ.AND P0, PT, |R8|.reuse, 1.084202172485504434e-19, PT ;  /* 0x200000000800780b */ /* 0x040fe20003f1e200 */
[----:B------:R-:W-:Y:S01]  /*0180*/  FADD.FTZ R0, |R8|, -RZ ;  /* 0x800000ff08007221 */ /* 0x000fe20000010200 */
[C---:B------:R-:W-:Y:S01]  /*0190*/  FSETP.GEU.FTZ.AND P1, PT, |R9|.reuse, 1.084202172485504434e-19, PT ;  /* 0x200000000900780b */ /* 0x040fe20003f3e200 */
[C---:B------:R-:W-:Y:S01]  /*01a0*/  FADD.FTZ R5, |R9|.reuse, -RZ ;  /* 0x800000ff09057221 */ /* 0x040fe20000010200 */
[----:B------:R-:W-:Y:S02]  /*01b0*/  FSETP.GT.FTZ.AND P5, PT, |R9|, |R8|, PT ;  /* 0x400000080900720b */ /* 0x000fe40003fb4200 */
[----:B------:R-:W-:Y:S02]  /*01c0*/  PLOP3.LUT P0, PT, P0, P1, PT, 0xf8, 0x8f ;  /* 0x00000000008f781c */ /* 0x000fe40000703f70 */
[----:B------:R-:W-:Y:S02]  /*01d0*/  FSEL R7, R5, R0, P5 ;  /* 0x0000000005077208 */ /* 0x000fe40002800000 */
[----:B------:R-:W-:-:S02]  /*01e0*/  FSEL R0, R0, R5, P5 ;  /* 0x0000000500007208 */ /* 0x000fc40002800000 */
[----:B------:R-:W0:Y:S07]  /*01f0*/  MUFU.RCP R12, R7 ;  /* 0x00000007000c7308 */ /* 0x000e2e0000001000 */
[C---:B------:R-:W-:Y:S01]  /*0200*/  @!P0 FMUL.FTZ R10, R9.reuse, 4 ;  /* 0x40800000090a8820 */ /* 0x040fe20000410000 */
[----:B------:R-:W-:Y:S01]  /*0210*/  @!P0 FMUL.FTZ R6, R8, 4 ;  /* 0x4080000008068820 */ /* 0x000fe20000410000 */
[----:B------:R-:W-:Y:S02]  /*0220*/  @P0 FMUL.FTZ R9, R9, R9 ;  /* 0x0000000909090220 */ /* 0x000fe40000410000 */
[----:B------:R-:W-:-:S04]  /*0230*/  @!P0 FMUL.FTZ R11, R10, R10 ;  /* 0x0000000a0a0b8220 */ /* 0x000fc80000410000 */
[----:B------:R-:W-:-:S04]  /*0240*/  @!P0 FFMA.FTZ R11, R6, R6, R11 ;  /* 0x00000006060b8223 */ /* 0x000fc8000001000b */
[----:B------:R-:W-:Y:S01]  /*0250*/  @!P0 FMUL.FTZ R11, R11, 0.0625 ;  /* 0x3d8000000b0b8820 */ /* 0x000fe20000410000 */
[----:B------:R-:W-:Y:S01]  /*0260*/  @P0 FFMA.FTZ R11, R8, R8, R9 ;  /* 0x00000008080b0223 */ /* 0x000fe20000010009 */
[----:B0-----:R-:W-:Y:S01]  /*0270*/  FFMA R9, -R7, R12, 1 ;  /* 0x3f80000007097423 */ /* 0x001fe2000000010c */
[----:B------:R-:W-:Y:S03]  /*0280*/  FCHK P0, R0, R7 ;  /* 0x0000000700007302 */ /* 0x000fe60000000000 */
[----:B------:R-:W-:-:S04]  /*0290*/  FFMA R9, R12, R9, R12 ;  /* 0x000000090c097223 */ /* 0x000fc8000000000c */
[----:B------:R-:W-:Y:S01]  /*02a0*/  FFMA R6, R0, R9, RZ ;  /* 0x0000000900067223 */ /* 0x000fe200000000ff */
[----:B------:R-:W0:Y:S03]  /*02b0*/  MUFU.LG2 R11, R11 ;  /* 0x0000000b000b7308 */ /* 0x000e260000000c00 */
[----:B------:R-:W-:-:S04]  /*02c0*/  FFMA R5, -R7, R6, R0 ;  /* 0x0000000607057223 */ /* 0x000fc80000000100 */
[----:B------:R-:W-:Y:S01]  /*02d0*/  FFMA R6, R9, R5, R6 ;  /* 0x0000000509067223 */ /* 0x000fe20000000006 */
[----:B0-----:R-:W-:Y:S01]  /*02e0*/  FMUL.FTZ R5, R11, 0.69314718246459960938 ;  /* 0x3f3172180b057820 */ /* 0x001fe20000410000 */
[----:B------:R-:W-:Y:S06]  /*02f0*/  @!P0 BRA `(.L_x_53) ;  /* 0x0000000000108947 */ /* 0x000fec0003800000 */
[----:B------:R-:W-:Y:S02]  /*0300*/  MOV R15, R0 ;  /* 0x00000000000f7202 */ /* 0x000fe40000000f00 */
[----:B------:R-:W-:-:S07]  /*0310*/  MOV R6, 0x330 ;  /* 0x0000033000067802 */ /* 0x000fce0000000f00 */
[----:B------:R-:W-:Y:S05]  /*0320*/  CALL.REL.NOINC `($__internal_0_$__cuda_sm3x_div_rn_ftz_f32_slowpath) ;  /* 0x0000005000687944 */ /* 0x000fea0003c00000 */
[----:B------:R-:W-:-:S07]  /*0330*/  MOV R6, R10 ;  /* 0x0000000a00067202 */ /* 0x000fce0000000f00 */
.L_x_53:
[----:B------:R-:W-:Y:S02]  /*0340*/  HFMA2 R9, -RZ, RZ, 0.89990234375, 10328 ;  /* 0x3b33710bff097431 */ /* 0x000fe400000001ff */
[----:B------:R-:W-:Y:S01]  /*0350*/  FMUL.FTZ R0, R6, R6 ;  /* 0x0000000606007220 */ /* 0x000fe20000410000 */
[----:B------:R-:W-:Y:S02]  /*0360*/  MOV R13, 0x3f6ee581 ;  /* 0x3f6ee581000d7802 */ /* 0x000fe40000000f00 */
[----:B------:R-:W-:Y:S01]  /*0370*/  FSETP.NEU.FTZ.AND P1, PT, R7, RZ, PT ;  /* 0x000000ff0700720b */ /* 0x000fe20003f3d000 */
[----:B------:R-:W-:Y:S01]  /*0380*/  FFMA.FTZ R9, R0, R9, -0.015681877732276916504 ;  /* 0xbc80774800097423 */ /* 0x000fe20000010009 */
[----:B------:R-:W-:-:S03]  /*0390*/  FSEL R7, R13, 1.8663789033889770508, P5 ;  /* 0x3feee5810d077808 */ /* 0x000fc60002800000 */
[----:B------:R-:W-:-:S04]  /*03a0*/  FFMA.FTZ R9, R0, R9, 0.042200751602649688721 ;  /* 0x3d2cdab200097423 */ /* 0x000fc80000010009 */
[C---:B------:R-:W-:Y:S02]  /*03b0*/  FFMA.FTZ R11, R0.reuse, R9, -0.074792981147766113281 ;  /* 0xbd992d10000b7423 */ /* 0x040fe40000010009 */
[----:B------:R-:W0:Y:S02]  /*03c0*/  LDC.64 R8, c[0x0][0x398] ;  /* 0x0000e600ff087b82 */ /* 0x000e240000000a00 */
[----:B------:R-:W-:-:S04]  /*03d0*/  FFMA.FTZ R11, R0, R11, 0.10640415549278259277 ;  /* 0x3dd9ea6c000b7423 */ /* 0x000fc8000001000b */
[----:B------:R-:W-:-:S04]  /*03e0*/  FFMA.FTZ R11, R0, R11, -0.14207722246646881104 ;  /* 0xbe117cb1000b7423 */ /* 0x000fc8000001000b */
[----:B------:R-:W-:-:S04]  /*03f0*/  FFMA.FTZ R11, R0, R11, 0.19993925094604492188 ;  /* 0x3e4cbce0000b7423 */ /* 0x000fc8000001000b */
[----:B------:R-:W-:-:S04]  /*0400*/  FFMA.FTZ R11, R0, R11, -0.33333197236061096191 ;  /* 0xbeaaaa7d000b7423 */ /* 0x000fc8000001000b */
[----:B------:R-:W-:-:S04]  /*0410*/  FMUL.FTZ R11, R0, R11 ;  /* 0x0000000b000b7220 */ /* 0x000fc80000410000 */
[----:B------:R-:W-:Y:S01]  /*0420*/  FFMA.FTZ R6, R11, R6, R6 ;  /* 0x000000060b067223 */ /* 0x000fe20000010006 */
[----:B0-----:R-:W-:-:S03]  /*0430*/  ISETP.GE.AND P0, PT, R8, RZ, PT ;  /* 0x000000ff0800720c */ /* 0x001fc60003f06270 */
[----:B------:R-:W-:Y:S01]  /*0440*/  FFMA.FTZ R11, R13, 1.6832555532455444336, -R6 ;  /* 0x3fd774eb0d0b7823 */ /* 0x000fe20000010806 */
[C---:B------:R-:W-:Y:S01]  /*0450*/  FSETP.NEU.FTZ.AND P2, PT, |R8|.reuse, |R9|, PT ;  /* 0x400000090800720b */ /* 0x040fe20003f5d200 */
[----:B------:R-:W-:-:S03]  /*0460*/  FADD.FTZ R8, |R8|, |R9| ;  /* 0x4000000908087221 */ /* 0x000fc60000010200 */
[----:B------:R-:W-:Y:S01]  /*0470*/  FSEL R0, R11, R6, P5 ;  /* 0x000000060b007208 */ /* 0x000fe20002800000 */
[----:B------:R-:W-:-:S04]  /*0480*/  @!P5 FADD.FTZ R6, -R6, -RZ ;  /* 0x800000ff0606d221 */ /* 0x000fc80000010100 */
[----:B------:R-:W-:Y:S01]  /*0490*/  @!P0 FFMA.FTZ R0, R7, 1.6832555532455444336, R6 ;  /* 0x3fd774eb07008823 */ /* 0x000fe20000010006 */
[----:B------:R-:W-:-:S05]  /*04a0*/  HFMA2 R6, -RZ, RZ, 2.04296875, -15.78125 ;  /* 0x4016cbe4ff067431 */ /* 0x000fca00000001ff */
[----:B------:R-:W-:Y:S02]  /*04b0*/  @!P2 FSEL R0, R6, 0.78539818525314331055, !P0 ;  /* 0x3f490fdb0600a808 */ /* 0x000fe40004000000 */
[----:B------:R-:W-:Y:S02]  /*04c0*/  @!P1 FSEL R0, RZ, 3.1415927410125732422, P0 ;  /* 0x40490fdbff009808 */ /* 0x000fe40000000000 */
[----:B------:R-:W-:Y:S02]  /*04d0*/  FSETP.NAN.FTZ.AND P0, PT, |R8|, |R8|, PT ;  /* 0x400000080800720b */ /* 0x000fe40003f18200 */
[----:B------:R-:W-:-:S04]  /*04e0*/  LOP3.LUT R9, R0, 0x80000000, R9, 0xb8, !PT ;  /* 0x8000000000097812 */ /* 0x000fc800078eb809 */
[----:B------:R-:W-:Y:S01]  /*04f0*/  FSEL R8, R8, R9, P0 ;  /* 0x0000000908087208 */ /* 0x000fe20000000000 */
[----:B------:R-:W-:Y:S06]  /*0500*/  BRA `(.L_x_54) ;  /* 0x0000002000747947 */ /* 0x000fec0003800000 */
.L_x_52:
[C---:B------:R-:W-:Y:S01]  /*0510*/  FADD.FTZ R5, |R8|.reuse, -RZ ;  /* 0x800000ff08057221 */ /* 0x040fe20000010200 */
[----:B------:R-:W-:Y:S01]  /*0520*/  FADD.FTZ R10, |R9|, -RZ ;  /* 0x800000ff090a7221 */ /* 0x000fe20000010200 */
[----:B------:R-:W-:-:S04]  /*0530*/  FSETP.GEU.FTZ.AND P1, PT, |R8|, |R9|, PT ;  /* 0x400000090800720b */ /* 0x000fc80003f3e200 */
[----:B------:R-:W-:Y:S02]  /*0540*/  FSEL R0, R5, R10, !P1 ;  /* 0x0000000a05007208 */ /* 0x000fe40004800000 */
[----:B------:R-:W-:Y:S02]  /*0550*/  P2R R21, PR, RZ, 0x2 ;  /* 0x00000002ff157803 */ /* 0x000fe40000000000 */
[----:B------:R-:W-:Y:S02]  /*0560*/  FSETP.GT.FTZ.AND P0, PT, R0, 9.99999979021476795361e+33, PT ;  /* 0x77f684df0000780b */ /* 0x000fe40003f14000 */
[----:B------:R-:W-:-:S11]  /*0570*/  FSEL R7, R10, R5, !P1 ;  /* 0x000000050a077208 */ /* 0x000fd60004800000 */
[----:B------:R-:W-:Y:S05]  /*0580*/  @!P0 BRA `(.L_x_55) ;  /* 0x0000000000f88947 */ /* 0x000fea0003800000 */
[----:B------:R-:W-:Y:S01]  /*0590*/  FMUL.FTZ R8, R8, 0.36787945032119750977 ;  /* 0x3ebc5ab208087820 */ /* 0x000fe20000410000 */
[----:B------:R-:W-:Y:S01]  /*05a0*/  FMUL.FTZ R9, R9, 0.36787945032119750977 ;  /* 0x3ebc5ab209097820 */ /* 0x000fe20000410000 */
[----:B------:R-:W-:Y:S01]  /*05b0*/  MUFU.RCP R12, R7 ;  /* 0x00000007000c7308 */ /* 0x000fe20000001000 */
[----:B------:R-:W-:Y:S01]  /*05c0*/  MOV R11, 0x3f800000 ;  /* 0x3f800000000b7802 */ /* 0x000fe20000000f00 */
[----:B------:R-:W-:Y:S01]  /*05d0*/  FADD.FTZ R8, |R8|, -RZ ;  /* 0x800000ff08087221 */ /* 0x000fe20000010200 */
[----:B------:R-:W-:-:S05]  /*05e0*/  FADD.FTZ R9, |R9|, -RZ ;  /* 0x800000ff09097221 */ /* 0x000fca0000010200 */
[CC--:B------:R-:W-:Y:S02]  /*05f0*/  VIMNMX R5, PT, PT, R8.reuse, R9.reuse, !PT ;  /* 0x0000000908057248 */ /* 0x0c0fe40007fe0100 */
[----:B------:R-:W-:Y:S02]  /*0600*/  VIMNMX R8, PT, PT, R8, R9, PT ;  /* 0x0000000908087248 */ /* 0x000fe40003fe0100 */
[----:B------:R-:W-:Y:S02]  /*0610*/  LOP3.LUT R6, R5, 0xfe000000, RZ, 0xc0, !PT ;  /* 0xfe00000005067812 */ /* 0x000fe400078ec0ff */
[----:B------:R-:W-:Y:S02]  /*0620*/  FSETP.NEU.FTZ.AND P0, PT, R8, RZ, PT ;  /* 0x000000ff0800720b */ /* 0x000fe40003f1d000 */
[----:B------:R-:W-:-:S05]  /*0630*/  LOP3.LUT R9, R6, 0x7e800000, RZ, 0x3c, !PT ;  /* 0x7e80000006097812 */ /* 0x000fca00078e3cff */
[-C--:B------:R-:W-:Y:S01]  /*0640*/  FMUL.FTZ R10, R8, R9.reuse ;  /* 0x00000009080a7220 */ /* 0x080fe20000410000 */
[----:B------:R-:W-:-:S03]  /*0650*/  FMUL.FTZ R9, R5, R9 ;  /* 0x0000000905097220 */ /* 0x000fc60000410000 */
[----:B------:R-:W-:-:S04]  /*0660*/  FMUL.FTZ R10, R10, R10 ;  /* 0x0000000a0a0a7220 */ /* 0x000fc80000410000 */
[----:B------:R-:W-:Y:S01]  /*0670*/  FFMA.FTZ R10, R9, R9, R10 ;  /* 0x00000009090a7223 */ /* 0x000fe2000001000a */
[----:B------:R-:W-:-:S05]  /*0680*/  LOP3.LUT R9, R6, 0x800000, RZ, 0xfc, !PT ;  /* 0x0080000006097812 */ /* 0x000fca00078efcff */
[----:B------:R-:W0:Y:S02]  /*0690*/  MUFU.SQRT R10, R10 ;  /* 0x0000000a000a7308 */ /* 0x000e240000002000 */
[----:B0-----:R-:W-:Y:S01]  /*06a0*/  @P0 FMUL.FTZ R5, R10, R9 ;  /* 0x000000090a050220 */ /* 0x001fe20000410000 */
[----:B------:R-:W-:-:S04]  /*06b0*/  FSETP.NEU.FTZ.AND P0, PT, R8, +INF , PT ;  /* 0x7f8000000800780b */ /* 0x000fc80003f1d000 */
[----:B------:R-:W-:Y:S01]  /*06c0*/  FSEL R6, R5, +INF , P0 ;  /* 0x7f80000005067808 */ /* 0x000fe20000000000 */
[----:B------:R-:W-:-:S04]  /*06d0*/  FFMA R5, -R7, R12, 1 ;  /* 0x3f80000007057423 */ /* 0x000fc8000000010c */
[----:B------:R-:W-:Y:S01]  /*06e0*/  FFMA R5, R12, R5, R12 ;  /* 0x000000050c057223 */ /* 0x000fe2000000000c */
[----:B------:R-:W0:Y:S03]  /*06f0*/  MUFU.LG2 R6, R6 ;  /* 0x0000000600067308 */ /* 0x000e260000000c00 */
[----:B------:R-:W-:-:S04]  /*0700*/  FFMA R8, R0, R5, RZ ;  /* 0x0000000500087223 */ /* 0x000fc800000000ff */
[----:B------:R-:W-:Y:S01]  /*0710*/  FFMA R9, -R7, R8, R0 ;  /* 0x0000000807097223 */ /* 0x000fe20000000100 */
[----:B------:R-:W1:Y:S03]  /*0720*/  FCHK P0, R0, R7 ;  /* 0x0000000700007302 */ /* 0x000e660000000000 */
[----:B------:R-:W-:Y:S01]  /*0730*/  FFMA R10, R5, R9, R8 ;  /* 0x00000009050a7223 */ /* 0x000fe20000000008 */
[----:B0-----:R-:W-:Y:S01]  /*0740*/  FFMA.FTZ R5, R6, 0.69314718246459960938, R11 ;  /* 0x3f31721806057823 */ /* 0x001fe2000001000b */
[----:B-1----:R-:W-:Y:S06]  /*0750*/  @!P0 BRA `(.L_x_56) ;  /* 0x00000000000c8947 */ /* 0x002fec0003800000 */
[----:B------:R-:W-:Y:S02]  /*0760*/  MOV R15, R0 ;  /* 0x00000000000f7202 */ /* 0x000fe40000000f00 */
[----:B------:R-:W-:-:S07]  /*0770*/  MOV R6, 0x790 ;  /* 0x0000079000067802 */ /* 0x000fce0000000f00 */
[----:B------:R-:W-:Y:S05]  /*0780*/  CALL.REL.NOINC `($__internal_0_$__cuda_sm3x_div_rn_ftz_f32_slowpath) ;  /* 0x0000004c00507944 */ /* 0x000fea0003c00000 */
.L_x_56:
[----:B------:R-:W-:Y:S02]  /*0790*/  IMAD.MOV.U32 R9, RZ, RZ, 0x3b33710b ;  /* 0x3b33710bff097424 */ /* 0x000fe400078e00ff */
[----:B------:R-:W-:Y:S01]  /*07a0*/  FMUL.FTZ R0, R10, R10 ;  /* 0x0000000a0a007220 */ /* 0x000fe20000410000 */
[----:B------:R-:W-:Y:S01]  /*07b0*/  ISETP.NE.AND P3, PT, R21, RZ, PT ;  /* 0x000000ff1500720c */ /* 0x000fe20003f65270 */
[----:B------:R-:W-:Y:S01]  /*07c0*/  HFMA2 R13, -RZ, RZ, 1.857421875, -1409 ;  /* 0x3f6ee581ff0d7431 */ /* 0x000fe200000001ff */
[----:B------:R-:W-:Y:S01]  /*07d0*/  FSETP.NEU.FTZ.AND P0, PT, R7, RZ, PT ;  /* 0x000000ff0700720b */ /* 0x000fe20003f1d000 */
[C---:B------:R-:W-:Y:S01]  /*07e0*/  FFMA.FTZ R9, R0.reuse, R9, -0.015681877732276916504 ;  /* 0xbc80774800097423 */ /* 0x040fe20000010009 */
[----:B------:R-:W-:Y:S02]  /*07f0*/  MOV R6, 0x4016cbe4 ;  /* 0x4016cbe400067802 */ /* 0x000fe40000000f00 */
[----:B------:R-:W-:Y:S01]  /*0800*/  FSEL R7, R13, 1.8663789033889770508, !P3 ;  /* 0x3feee5810d077808 */ /* 0x000fe20005800000 */
        /* <DEDUP_REMOVED lines=9> */
[C---:B0-----:R-:W-:Y:S02]  /*08a0*/  ISETP.GE.AND P1, PT, R8.reuse, RZ, PT ;  /* 0x000000ff0800720c */ /* 0x041fe40003f26270 */
[----:B------:R-:W-:Y:S01]  /*08b0*/  FSETP.NEU.FTZ.AND P2, PT, |R8|, |R9|, PT ;  /* 0x400000090800720b */ /* 0x000fe20003f5d200 */
[----:B------:R-:W-:-:S05]  /*08c0*/  FFMA.FTZ R11, R13, 1.6832555532455444336, -R10 ;  /* 0x3fd774eb0d0b7823 */ /* 0x000fca000001080a */
[----:B------:R-:W-:Y:S01]  /*08d0*/  FSEL R0, R11, R10, !P3 ;  /* 0x0000000a0b007208 */ /* 0x000fe20005800000 */
[----:B------:R-:W-:-:S04]  /*08e0*/  @P3 FADD.FTZ R10, -R10, -RZ ;  /* 0x800000ff0a0a3221 */ /* 0x000fc80000010100 */
[----:B------:R-:W-:Y:S01]  /*08f0*/  @!P1 FFMA.FTZ R0, R7, 1.6832555532455444336, R10 ;  /* 0x3fd774eb07009823 */ /* 0x000fe2000001000a */
[--C-:B------:R-:W-:Y:S01]  /*0900*/  FADD.FTZ R7, |R8|, |R9|.reuse ;  /* 0x4000000908077221 */ /* 0x100fe20000010200 */
[----:B------:R-:W-:Y:S02]  /*0910*/  @!P2 FSEL R0, R6, 0.78539818525314331055, !P1 ;  /* 0x3f490fdb0600a808 */ /* 0x000fe40004800000 */
[----:B------:R-:W-:Y:S02]  /*0920*/  @!P0 FSEL R0, RZ, 3.1415927410125732422, P1 ;  /* 0x40490fdbff008808 */ /* 0x000fe40000800000 */
[----:B------:R-:W-:Y:S02]  /*0930*/  FSETP.NAN.FTZ.AND P0, PT, |R7|, |R7|, PT ;  /* 0x400000070700720b */ /* 0x000fe40003f18200 */
[----:B------:R-:W-:-:S04]  /*0940*/  LOP3.LUT R0, R0, 0x80000000, R9, 0xb8, !PT ;  /* 0x8000000000007812 */ /* 0x000fc800078eb809 */
[----:B------:R-:W-:Y:S01]  /*0950*/  FSEL R8, R7, R0, P0 ;  /* 0x0000000007087208 */ /* 0x000fe20000000000 */
[----:B------:R-:W-:Y:S06]  /*0960*/  BRA `(.L_x_54) ;  /* 0x0000001c005c7947 */ /* 0x000fec0003800000 */
.L_x_55:
[----:B------:R-:W-:-:S13]  /*0970*/  FSETP.NEU.FTZ.AND P0, PT, R7, 1, PT ;  /* 0x3f8000000700780b */ /* 0x000fda0003f1d000 */
[----:B------:R-:W-:Y:S05]  /*0980*/  @P0 BRA `(.L_x_57) ;  /* 0x0000000400cc0947 */ /* 0x000fea0003800000 */
[----:B------:R-:W-:-:S13]  /*0990*/  FSETP.GEU.FTZ.AND P0, PT, R0, 9.999999682655225389e-20, PT ;  /* 0x1fec1e4a0000780b */ /* 0x000fda0003f1e000 */
[----:B------:R-:W-:Y:S05]  /*09a0*/  @P0 BRA `(.L_x_58) ;  /* 0x0000000000ac0947 */ /* 0x000fea0003800000 */
[----:B------:R-:W-:Y:S01]  /*09b0*/  HFMA2 R6, -RZ, RZ, 1.875, 0 ;  /* 0x3f800000ff067431 */ /* 0x000fe200000001ff */
[----:B------:R-:W0:Y:S04]  /*09c0*/  FCHK P0, R0, 1 ;  /* 0x3f80000000007902 */ /* 0x000e280000000000 */
[----:B------:R-:W-:-:S04]  /*09d0*/  FFMA R5, R6, -R6, 1 ;  /* 0x3f80000006057423 */ /* 0x000fc80000000806 */
[----:B------:R-:W-:Y:S01]  /*09e0*/  FFMA R7, R5, R6, 1 ;  /* 0x3f80000005077423 */ /* 0x000fe20000000006 */
[----:B------:R-:W-:-:S03]  /*09f0*/  FMUL.FTZ R5, R0, 0.5 ;  /* 0x3f00000000057820 */ /* 0x000fc60000410000 */
[C---:B------:R-:W-:Y:S01]  /*0a00*/  FFMA R6, R0.reuse, R7, RZ ;  /* 0x0000000700067223 */ /* 0x040fe200000000ff */
[----:B------:R-:W-:-:S03]  /*0a10*/  FMUL.FTZ R5, R0, R5 ;  /* 0x0000000500057220 */ /* 0x000fc60000410000 */
[----:B------:R-:W-:-:S04]  /*0a20*/  FFMA R8, R6, -1, R0 ;  /* 0xbf80000006087823 */ /* 0x000fc80000000000 */
[----:B------:R-:W-:Y:S01]  /*0a30*/  FFMA R8, R7, R8, R6 ;  /* 0x0000000807087223 */ /* 0x000fe20000000006 */
[----:B0-----:R-:W-:Y:S06]  /*0a40*/  @!P0 BRA `(.L_x_59) ;  /* 0x0000000000148947 */ /* 0x001fec0003800000 */
[----:B------:R-:W-:Y:S02]  /*0a50*/  MOV R15, R0 ;  /* 0x00000000000f7202 */ /* 0x000fe40000000f00 */
[----:B------:R-:W-:Y:S02]  /*0a60*/  MOV R7, 0x3f800000 ;  /* 0x3f80000000077802 */ /* 0x000fe40000000f00 */
[----:B------:R-:W-:-:S07]  /*0a70*/  MOV R6, 0xa90 ;  /* 0x00000a9000067802 */ /* 0x000fce0000000f00 */
[----:B------:R-:W-:Y:S05]  /*0a80*/  CALL.REL.NOINC `($__internal_0_$__cuda_sm3x_div_rn_ftz_f32_slowpath) ;  /* 0x0000004800907944 */ /* 0x000fea0003c00000 */
[----:B------:R-:W-:-:S07]  /*0a90*/  MOV R8, R10 ;  /* 0x0000000a00087202 */ /* 0x000fce0000000f00 */
.L_x_59:
[----:B------:R-:W-:Y:S01]  /*0aa0*/  MOV R7, 0x3b33710b ;  /* 0x3b33710b00077802 */ /* 0x000fe20000000f00 */
[----:B------:R-:W-:Y:S01]  /*0ab0*/  FMUL.FTZ R0, R8, R8 ;  /* 0x0000000808007220 */ /* 0x000fe20000410000 */
[----:B------:R-:W-:Y:S01]  /*0ac0*/  ISETP.NE.AND P2, PT, R21, RZ, PT ;  /* 0x000000ff1500720c */ /* 0x000fe20003f45270 */
[----:B------:R-:W-:Y:S02]  /*0ad0*/  IMAD.MOV.U32 R11, RZ, RZ, 0x3f6ee581 ;  /* 0x3f6ee581ff0b7424 */ /* 0x000fe400078e00ff */
[----:B------:R-:W-:-:S04]  /*0ae0*/  FFMA.FTZ R7, R0, R7, -0.015681877732276916504 ;  /* 0xbc80774800077423 */ /* 0x000fc80000010007 */
        /* <DEDUP_REMOVED lines=10> */
[C---:B------:R-:W-:Y:S01]  /*0b90*/  FFMA.FTZ R9, R11.reuse, 1.6832555532455444336, -R8 ;  /* 0x3fd774eb0b097823 */ /* 0x040fe20000010808 */
[----:B------:R-:W-:Y:S02]  /*0ba0*/  FSETP.NEU.FTZ.AND P1, PT, |R6|, |R7|, PT ;  /* 0x400000070600720b */ /* 0x000fe40003f3d200 */
[----:B------:R-:W-:Y:S02]  /*0bb0*/  FSEL R11, R11, 1.8663789033889770508, !P2 ;  /* 0x3feee5810b0b7808 */ /* 0x000fe40005000000 */
[----:B------:R-:W-:Y:S01]  /*0bc0*/  FSEL R0, R9, R8, !P2 ;  /* 0x0000000809007208 */ /* 0x000fe20005000000 */
[----:B------:R-:W-:Y:S01]  /*0bd0*/  @P2 FADD.FTZ R8, -R8, -RZ ;  /* 0x800000ff08082221 */ /* 0x000fe20000010100 */
[----:B------:R-:W-:-:S03]  /*0be0*/  FADD.FTZ R9, |R6|, |R7| ;  /* 0x4000000706097221 */ /* 0x000fc60000010200 */
[----:B------:R-:W-:Y:S01]  /*0bf0*/  @!P0 FFMA.FTZ R0, R11, 1.6832555532455444336, R8 ;  /* 0x3fd774eb0b008823 */ /* 0x000fe20000010008 */
[----:B------:R-:W-:-:S04]  /*0c00*/  MOV R8, 0x4016cbe4 ;  /* 0x4016cbe400087802 */ /* 0x000fc80000000f00 */
[----:B------:R-:W-:Y:S02]  /*0c10*/  @!P1 FSEL R0, R8, 0.78539818525314331055, !P0 ;  /* 0x3f490fdb08009808 */ /* 0x000fe40004000000 */
[----:B------:R-:W-:Y:S02]  /*0c20*/  FSETP.NAN.FTZ.AND P0, PT, |R9|, |R9|, PT ;  /* 0x400000090900720b */ /* 0x000fe40003f18200 */
[----:B------:R-:W-:-:S04]  /*0c30*/  LOP3.LUT R0, R0, 0x80000000, R7, 0xb8, !PT ;  /* 0x8000000000007812 */ /* 0x000fc800078eb807 */
[----:B------:R-:W-:Y:S01]  /*0c40*/  FSEL R8, R9, R0, P0 ;  /* 0x0000000009087208 */ /* 0x000fe20000000000 */
[----:B------:R-:W-:Y:S06]  /*0c50*/  BRA `(.L_x_54) ;  /* 0x0000001800a07947 */ /* 0x000fec0003800000 */
.L_x_58:
[----:B------:R-:W-:Y:S01]  /*0c60*/  FMUL.FTZ R5, R0, R0 ;  /* 0x0000000000057220 */ /* 0x000fe20000410000 */
[----:B------:R-:W-:Y:S01]  /*0c70*/  HFMA2 R9, -RZ, RZ, 1.875, 0 ;  /* 0x3f800000ff097431 */ /* 0x000fe200000001ff */
[----:B------:R-:W-:Y:S01]  /*0c80*/  MOV R10, 0x3d39bf78 ;  /* 0x3d39bf78000a7802 */ /* 0x000fe20000000f00 */
[----:B------:R-:W0:Y:S01]  /*0c90*/  FCHK P2, R0, 1 ;  /* 0x3f80000000007902 */ /* 0x000e220000040000 */
[C---:B------:R-:W-:Y:S01]  /*0ca0*/  FADD.FTZ.RZ R6, R5.reuse, 1 ;  /* 0x3f80000005067421 */ /* 0x040fe2000001c000 */
[----:B------:R-:W-:-:S04]  /*0cb0*/  ISETP.GE.U32.AND P0, PT, R5, 0x7f800000, PT ;  /* 0x7f8000000500780c */ /* 0x000fc80003f06070 */
[----:B------:R-:W-:Y:S02]  /*0cc0*/  IADD3 R6, PT, PT, R6, -0x3f400000, RZ ;  /* 0xc0c0000006067810 */ /* 0x000fe40007ffe0ff */
[----:B------:R-:W-:Y:S02]  /*0cd0*/  ISETP.GT.AND P1, PT, R5, -0x40800000, P0 ;  /* 0xbf8000000500780c */ /* 0x000fe40000724270 */
[----:B------:R-:W-:-:S04]  /*0ce0*/  LOP3.LUT R6, R6, 0xff800000, RZ, 0xc0, !PT ;  /* 0xff80000006067812 */ /* 0x000fc800078ec0ff */
[----:B------:R-:W-:Y:S02]  /*0cf0*/  IADD3 R8, PT, PT, -R6, 0x40800000, RZ ;  /* 0x4080000006087810 */ /* 0x000fe40007ffe1ff */
[-C--:B------:R-:W-:Y:S02]  /*0d00*/  IADD3 R7, PT, PT, R5, -R6.reuse, RZ ;  /* 0x8000000605077210 */ /* 0x080fe40007ffe0ff */
[----:B------:R-:W-:Y:S01]  /*0d10*/  I2FP.F32.S32 R6, R6 ;  /* 0x0000000600067245 */ /* 0x000fe20000201400 */
[----:B------:R-:W-:-:S04]  /*0d20*/  FFMA.FTZ R8, R8, 0.25, -R9 ;  /* 0x3e80000008087823 */ /* 0x000fc80000010809 */
[----:B------:R-:W-:Y:S01]  /*0d30*/  FADD.FTZ R7, R7, R8 ;  /* 0x0000000807077221 */ /* 0x000fe20000010000 */
[----:B------:R-:W-:-:S03]  /*0d40*/  FMUL.FTZ R6, R6, 1.1920928955078125e-07 ;  /* 0x3400000006067820 */ /* 0x000fc60000410000 */
[----:B------:R-:W-:Y:S01]  /*0d50*/  FFMA.FTZ R8, R7, -R10, 0.10546888411045074463 ;  /* 0x3dd8001207087423 */ /* 0x000fe2000001080a */
[----:B------:R-:W-:-:S03]  /*0d60*/  FFMA R10, R9, -R9, 1 ;  /* 0x3f800000090a7423 */ /* 0x000fc60000000809 */
[----:B------:R-:W-:Y:S01]  /*0d70*/  FFMA.FTZ R8, R7, R8, -0.13229703903198242188 ;  /* 0xbe0778e007087423 */ /* 0x000fe20000010008 */
[----:B------:R-:W-:-:S03]  /*0d80*/  FFMA R9, R10, R9, 1 ;  /* 0x3f8000000a097423 */ /* 0x000fc60000000009 */
[----:B------:R-:W-:-:S04]  /*0d90*/  FFMA.FTZ R8, R7, R8, 0.14491446316242218018 ;  /* 0x3e14647507087423 */ /* 0x000fc80000010008 */
[----:B------:R-:W-:-:S04]  /*0da0*/  FFMA.FTZ R8, R7, R8, -0.16641564667224884033 ;  /* 0xbe2a68dd07087423 */ /* 0x000fc80000010008 */
[----:B------:R-:W-:-:S04]  /*0db0*/  FFMA.FTZ R8, R7, R8, 0.19988867640495300293 ;  /* 0x3e4caf9e07087423 */ /* 0x000fc80000010008 */
[----:B------:R-:W-:-:S04]  /*0dc0*/  FFMA.FTZ R8, R7, R8, -0.25000196695327758789 ;  /* 0xbe80004207087423 */ /* 0x000fc80000010008 */
[----:B------:R-:W-:-:S04]  /*0dd0*/  FFMA.FTZ R8, R7, R8, 0.33333510160446166992 ;  /* 0x3eaaaae607087423 */ /* 0x000fc80000010008 */
[----:B------:R-:W-:-:S04]  /*0de0*/  FFMA.FTZ R8, R7, R8, -0.5 ;  /* 0xbf00000007087423 */ /* 0x000fc80000010008 */
[----:B------:R-:W-:-:S04]  /*0df0*/  FMUL.FTZ R8, R7, R8 ;  /* 0x0000000807087220 */ /* 0x000fc80000410000 */
[----:B------:R-:W-:Y:S01]  /*0e00*/  FFMA.FTZ R7, R7, R8, R7 ;  /* 0x0000000807077223 */ /* 0x000fe20000010007 */
[----:B------:R-:W-:-:S03]  /*0e10*/  @P0 MOV R8, 0x7f800000 ;  /* 0x7f80000000080802 */ /* 0x000fc60000000f00 */
[----:B------:R-:W-:Y:S01]  /*0e20*/  FFMA.FTZ R6, R6, 0.69314718246459960938, R7 ;  /* 0x3f31721806067823 */ /* 0x000fe20000010007 */
[----:B------:R-:W-:Y:S01]  /*0e30*/  FFMA R7, R0, R9, RZ ;  /* 0x0000000900077223 */ /* 0x000fe200000000ff */
[C---:B------:R-:W-:Y:S01]  /*0e40*/  @P1 FFMA.FTZ R6, R5.reuse, R8, +INF ;  /* 0x7f80000005061423 */ /* 0x040fe20000010008 */
[----:B------:R-:W-:Y:S02]  /*0e50*/  @P0 FSETP.NEU.FTZ.AND P1, PT, R5, RZ, PT ;  /* 0x000000ff0500020b */ /* 0x000fe40003f3d000 */
[----:B------:R-:W-:Y:S02]  /*0e60*/  FFMA R8, R7, -1, R0 ;  /* 0xbf80000007087823 */ /* 0x000fe40000000000 */
[----:B------:R-:W-:Y:S02]  /*0e70*/  @P0 FSEL R6, R6, -RZ, P1 ;  /* 0x800000ff06060208 */ /* 0x000fe40000800000 */
[----:B------:R-:W-:-:S03]  /*0e80*/  FFMA R8, R9, R8, R7 ;  /* 0x0000000809087223 */ /* 0x000fc60000000007 */
[----:B------:R-:W-:Y:S01]  /*0e90*/  FMUL.FTZ R5, R6, 0.5 ;  /* 0x3f00000006057820 */ /* 0x000fe20000410000 */
[----:B0-----:R-:W-:Y:S06]  /*0ea0*/  @!P2 BRA `(.L_x_60) ;  /* 0x000000000014a947 */ /* 0x001fec0003800000 */
[----:B------:R-:W-:Y:S01]  /*0eb0*/  MOV R15, R0 ;  /* 0x00000000000f7202 */ /* 0x000fe20000000f00 */
[----:B------:R-:W-:Y:S01]  /*0ec0*/  IMAD.MOV.U32 R7, RZ, RZ, 0x3f800000 ;  /* 0x3f800000ff077424 */ /* 0x000fe200078e00ff */
[----:B------:R-:W-:-:S07]  /*0ed0*/  MOV R6, 0xef0 ;  /* 0x00000ef000067802 */ /* 0x000fce0000000f00 */
[----:B------:R-:W-:Y:S05]  /*0ee0*/  CALL.REL.NOINC `($__internal_0_$__cuda_sm3x_div_rn_ftz_f32_slowpath) ;  /* 0x0000004400787944 */ /* 0x000fea0003c00000 */
[----:B------:R-:W-:-:S07]  /*0ef0*/  MOV R8, R10 ;  /* 0x0000000a00087202 */ /* 0x000fce0000000f00 */
.L_x_60:
[----:B------:R-:W-:Y:S01]  /*0f00*/  MOV R7, 0x3b33710b ;  /* 0x3b33710b00077802 */ /* 0x000fe20000000f00 */
[----:B------:R-:W-:Y:S01]  /*0f10*/  FMUL.FTZ R0, R8, R8 ;  /* 0x0000000808007220 */ /* 0x000fe20000410000 */
[----:B------:R-:W-:Y:S02]  /*0f20*/  ISETP.NE.AND P2, PT, R21, RZ, PT ;  /* 0x000000ff1500720c */ /* 0x000fe40003f45270 */
[----:B------:R-:W-:Y:S01]  /*0f30*/  MOV R11, 0x3f6ee581 ;  /* 0x3f6ee581000b7802 */ /* 0x000fe20000000f00 */
        /* <DEDUP_REMOVED lines=24> */
.L_x_57:
[CC--:B------:R-:W-:Y:S02]  /*10c0*/  FMNMX.FTZ R6, R7.reuse, R0.reuse, PT ;  /* 0x0000000007067209 */ /* 0x0c0fe40003810000 */
[----:B------:R-:W-:Y:S02]  /*10d0*/  FMNMX.FTZ R8, R7, R0, !PT ;  /* 0x0000000007087209 */ /* 0x000fe40007810000 */
[----:B------:R-:W-:Y:S02]  /*10e0*/  FSETP.GEU.FTZ.AND P0, PT, R6, 9.9999999747524270788e-07, PT ;  /* 0x358637bd0600780b */ /* 0x000fe40003f1e000 */
[----:B------:R-:W-:-:S13]  /*10f0*/  FSETP.GT.FTZ.AND P1, PT, R8, 1000000, PT ;  /* 0x497424000800780b */ /* 0x000fda0003f34000 */
[----:B------:R-:W-:Y:S05]  /*1100*/  @P0 BRA !P1, `(.L_x_61) ;  /* 0x0000000000e40947 */ /* 0x000fea0004800000 */
[CC--:B------:R-:W-:Y:S01]  /*1110*/  VIMNMX R6, PT, PT, R5.reuse, R10.reuse, !PT ;  /* 0x0000000a05067248 */ /* 0x0c0fe20007fe0100 */
[----:B------:R-:W-:Y:S01]  /*1120*/  MUFU.RCP R12, R7 ;  /* 0x00000007000c7308 */ /* 0x000fe20000001000 */
        /* <DEDUP_REMOVED lines=11> */
[----:B------:R-:W-:Y:S01]  /*11e0*/  FSETP.NEU.FTZ.AND P0, PT, R5, +INF , PT ;  /* 0x7f8000000500780b */ /* 0x000fe20003f1d000 */
[----:B------:R-:W-:-:S03]  /*11f0*/  FFMA R5, -R7, R12, 1 ;  /* 0x3f80000007057423 */ /* 0x000fc6000000010c */
[----:B------:R-:W-:Y:S01]  /*1200*/  FSEL R6, R6, +INF , P0 ;  /* 0x7f80000006067808 */ /* 0x000fe20000000000 */
[----:B------:R-:W-:-:S04]  /*1210*/  FFMA R5, R12, R5, R12 ;  /* 0x000000050c057223 */ /* 0x000fc8000000000c */
[----:B------:R-:W-:Y:S01]  /*1220*/  FFMA R8, R0, R5, RZ ;  /* 0x0000000500087223 */ /* 0x000fe200000000ff */
[----:B------:R-:W0:Y:S03]  /*1230*/  MUFU.LG2 R6, R6 ;  /* 0x0000000600067308 */ /* 0x000e260000000c00 */
[----:B------:R-:W-:-:S04]  /*1240*/  FFMA R10, -R7, R8, R0 ;  /* 0x00000008070a7223 */ /* 0x000fc80000000100 */
[----:B------:R-:W-:Y:S01]  /*1250*/  FFMA R10, R5, R10, R8 ;  /* 0x0000000a050a7223 */ /* 0x000fe20000000008 */
[----:B------:R-:W1:Y:S01]  /*1260*/  FCHK P0, R0, R7 ;  /* 0x0000000700007302 */ /* 0x000e620000000000 */
[----:B0-----:R-:W-:Y:S01]  /*1270*/  FMUL.FTZ R5, R6, 0.69314718246459960938 ;  /* 0x3f31721806057820 */ /* 0x001fe20000410000 */
[----:B-1----:R-:W-:Y:S06]  /*1280*/  @!P0 BRA `(.L_x_62) ;  /* 0x00000000000c8947 */ /* 0x002fec0003800000 */
[----:B------:R-:W-:Y:S02]  /*1290*/  MOV R15, R0 ;  /* 0x00000000000f7202 */ /* 0x000fe40000000f00 */
[----:B------:R-:W-:-:S07]  /*12a0*/  MOV R6, 0x12c0 ;  /* 0x000012c000067802 */ /* 0x000fce0000000f00 */
[----:B------:R-:W-:Y:S05]  /*12b0*/  CALL.REL.NOINC `($__internal_0_$__cuda_sm3x_div_rn_ftz_f32_slowpath) ;  /* 0x0000004000847944 */ /* 0x000fea0003c00000 */
.L_x_62:
[----:B------:R-:W-:Y:S02]  /*12c0*/  HFMA2 R9, -RZ, RZ, 0.89990234375, 10328 ;  /* 0x3b33710bff097431 */ /* 0x000fe400000001ff */
[----:B------:R-:W-:Y:S01]  /*12d0*/  FMUL.FTZ R0, R10, R10 ;  /* 0x0000000a0a007220 */ /* 0x000fe20000410000 */
[----:B------:R-:W-:Y:S01]  /*12e0*/  ISETP.NE.AND P3, PT, R21, RZ, PT ;  /* 0x000000ff1500720c */ /* 0x000fe20003f65270 */
[----:B------:R-:W-:Y:S01]  /*12f0*/  IMAD.MOV.U32 R6, RZ, RZ, 0x4016cbe4 ;  /* 0x4016cbe4ff067424 */ /* 0x000fe200078e00ff */
[----:B------:R-:W-:Y:S01]  /*1300*/  MOV R13, 0x3f6ee581 ;  /* 0x3f6ee581000d7802 */ /* 0x000fe20000000f00 */
[----:B------:R-:W-:Y:S01]  /*1310*/  FFMA.FTZ R9, R0, R9, -0.015681877732276916504 ;  /* 0xbc80774800097423 */ /* 0x000fe20000010009 */
[----:B------:R-:W-:-:S03]  /*1320*/  FSETP.NEU.FTZ.AND P1, PT, R7, RZ, PT ;  /* 0x000000ff0700720b */ /* 0x000fc60003f3d000 */
        /* <DEDUP_REMOVED lines=9> */
[C---:B0-----:R-:W-:Y:S01]  /*13c0*/  ISETP.GE.AND P0, PT, R8.reuse, RZ, PT ;  /* 0x000000ff0800720c */ /* 0x041fe20003f06270 */
[C---:B------:R-:W-:Y:S01]  /*13d0*/  FADD.FTZ R7, |R8|.reuse, |R9| ;  /* 0x4000000908077221 */ /* 0x040fe20000010200 */
[----:B------:R-:W-:Y:S01]  /*13e0*/  FSETP.NEU.FTZ.AND P2, PT, |R8|, |R9|, PT ;  /* 0x400000090800720b */ /* 0x000fe20003f5d200 */
[C---:B------:R-:W-:Y:S01]  /*13f0*/  FFMA.FTZ R11, R13.reuse, 1.6832555532455444336, -R10 ;  /* 0x3fd774eb0d0b7823 */ /* 0x040fe2000001080a */
[----:B------:R-:W-:-:S04]  /*1400*/  FSEL R13, R13, 1.8663789033889770508, !P3 ;  /* 0x3feee5810d0d7808 */ /* 0x000fc80005800000 */
[----:B------:R-:W-:Y:S01]  /*1410*/  FSEL R0, R11, R10, !P3 ;  /* 0x0000000a0b007208 */ /* 0x000fe20005800000 */
[----:B------:R-:W-:-:S04]  /*1420*/  @P3 FADD.FTZ R10, -R10, -RZ ;  /* 0x800000ff0a0a3221 */ /* 0x000fc80000010100 */
[----:B------:R-:W-:Y:S02]  /*1430*/  @!P0 FFMA.FTZ R0, R13, 1.6832555532455444336, R10 ;  /* 0x3fd774eb0d008823 */ /* 0x000fe4000001000a */
[----:B------:R-:W-:Y:S02]  /*1440*/  @!P2 FSEL R0, R6, 0.78539818525314331055, !P0 ;  /* 0x3f490fdb0600a808 */ /* 0x000fe40004000000 */
[----:B------:R-:W-:Y:S02]  /*1450*/  @!P1 FSEL R0, RZ, 3.1415927410125732422, P0 ;  /* 0x40490fdbff009808 */ /* 0x000fe40000000000 */
[----:B------:R-:W-:Y:S02]  /*1460*/  FSETP.NAN.FTZ.AND P0, PT, |R7|, |R7|, PT ;  /* 0x400000070700720b */ /* 0x000fe40003f18200 */
[----:B------:R-:W-:-:S04]  /*1470*/  LOP3.LUT R0, R0, 0x80000000, R9, 0xb8, !PT ;  /* 0x8000000000007812 */ /* 0x000fc800078eb809 */
[----:B------:R-:W-:Y:S01]  /*1480*/  FSEL R8, R7, R0, P0 ;  /* 0x0000000007087208 */ /* 0x000fe20000000000 */
[----:B------:R-:W-:Y:S06]  /*1490*/  BRA `(.L_x_54) ;  /* 0x0000001000907947 */ /* 0x000fec0003800000 */
.L_x_61:
[----:B------:R-:W-:-:S13]  /*14a0*/  FSETP.GE.FTZ.AND P0, PT, R7, 1, PT ;  /* 0x3f8000000700780b */ /* 0x000fda0003f16000 */
[----:B------:R-:W-:Y:S05]  /*14b0*/  @!P0 BRA `(.L_x_63) ;  /* 0x0000000400288947 */ /* 0x000fea0003800000 */
[C---:B------:R-:W-:Y:S01]  /*14c0*/  FADD.FTZ R5, R7.reuse, -1 ;  /* 0xbf80000007057421 */ /* 0x040fe20000010000 */
[----:B------:R-:W-:Y:S01]  /*14d0*/  FADD.FTZ R6, R7, 1 ;  /* 0x3f80000007067421 */ /* 0x000fe20000010000 */
[----:B------:R-:W-:Y:S01]  /*14e0*/  HFMA2 R10, -RZ, RZ, 1.875, 0 ;  /* 0x3f800000ff0a7431 */ /* 0x000fe200000001ff */
[----:B------:R-:W-:Y:S01]  /*14f0*/  MOV R11, 0x3d39bf78 ;  /* 0x3d39bf78000b7802 */ /* 0x000fe20000000f00 */
[----:B------:R-:W-:Y:S01]  /*1500*/  FCHK P2, R0, R7 ;  /* 0x0000000700007302 */ /* 0x000fe20000040000 */
[----:B------:R-:W-:-:S04]  /*1510*/  FMUL.FTZ R5, R5, R6 ;  /* 0x0000000605057220 */ /* 0x000fc80000410000 */
[----:B------:R-:W-:-:S04]  /*1520*/  FFMA.FTZ R5, R0, R0, R5 ;  /* 0x0000000000057223 */ /* 0x000fc80000010005 */
        /* <DEDUP_REMOVED lines=8> */
[----:B------:R-:W-:Y:S02]  /*15b0*/  FFMA.FTZ R9, R9, 0.25, -R10 ;  /* 0x3e80000009097823 */ /* 0x000fe4000001080a */
[----:B------:R-:W0:Y:S02]  /*15c0*/  MUFU.RCP R10, R7 ;  /* 0x00000007000a7308 */ /* 0x000e240000001000 */
[----:B------:R-:W-:Y:S01]  /*15d0*/  FADD.FTZ R8, R8, R9 ;  /* 0x0000000908087221 */ /* 0x000fe20000010000 */
[----:B------:R-:W-:-:S03]  /*15e0*/  FMUL.FTZ R6, R6, 1.1920928955078125e-07 ;  /* 0x3400000006067820 */ /* 0x000fc60000410000 */
[----:B------:R-:W-:-:S04]  /*15f0*/  FFMA.FTZ R9, R8, -R11, 0.10546888411045074463 ;  /* 0x3dd8001208097423 */ /* 0x000fc8000001080b */
[----:B------:R-:W-:-:S04]  /*1600*/  FFMA.FTZ R9, R8, R9, -0.13229703903198242188 ;  /* 0xbe0778e008097423 */ /* 0x000fc80000010009 */
[----:B------:R-:W-:-:S04]  /*1610*/  FFMA.FTZ R9, R8, R9, 0.14491446316242218018 ;  /* 0x3e14647508097423 */ /* 0x000fc80000010009 */
[----:B------:R-:W-:Y:S01]  /*1620*/  FFMA.FTZ R9, R8, R9, -0.16641564667224884033 ;  /* 0xbe2a68dd08097423 */ /* 0x000fe20000010009 */
[----:B0-----:R-:W-:-:S03]  /*1630*/  FFMA R11, -R7, R10, 1 ;  /* 0x3f800000070b7423 */ /* 0x001fc6000000010a */
[----:B------:R-:W-:Y:S01]  /*1640*/  FFMA.FTZ R9, R8, R9, 0.19988867640495300293 ;  /* 0x3e4caf9e08097423 */ /* 0x000fe20000010009 */
[----:B------:R-:W-:-:S03]  /*1650*/  FFMA R11, R10, R11, R10 ;  /* 0x0000000b0a0b7223 */ /* 0x000fc6000000000a */
[----:B------:R-:W-:Y:S01]  /*1660*/  FFMA.FTZ R9, R8, R9, -0.25000196695327758789 ;  /* 0xbe80004208097423 */ /* 0x000fe20000010009 */
[----:B------:R-:W-:-:S03]  /*1670*/  FFMA R10, R0, R11, RZ ;  /* 0x0000000b000a7223 */ /* 0x000fc600000000ff */
[----:B------:R-:W-:-:S04]  /*1680*/  FFMA.FTZ R9, R8, R9, 0.33333510160446166992 ;  /* 0x3eaaaae608097423 */ /* 0x000fc80000010009 */
[----:B------:R-:W-:-:S04]  /*1690*/  FFMA.FTZ R9, R8, R9, -0.5 ;  /* 0xbf00000008097423 */ /* 0x000fc80000010009 */
[----:B------:R-:W-:-:S04]  /*16a0*/  FMUL.FTZ R9, R8, R9 ;  /* 0x0000000908097220 */ /* 0x000fc80000410000 */
[----:B------:R-:W-:Y:S01]  /*16b0*/  FFMA.FTZ R9, R8, R9, R8 ;  /* 0x0000000908097223 */ /* 0x000fe20000010008 */
[----:B------:R-:W-:-:S03]  /*16c0*/  @P0 MOV R8, 0x7f800000 ;  /* 0x7f80000000080802 */ /* 0x000fc60000000f00 */
[----:B------:R-:W-:Y:S02]  /*16d0*/  FFMA.FTZ R6, R6, 0.69314718246459960938, R9 ;  /* 0x3f31721806067823 */ /* 0x000fe40000010009 */
[C---:B------:R-:W-:Y:S01]  /*16e0*/  @P1 FFMA.FTZ R6, R5.reuse, R8, +INF ;  /* 0x7f80000005061423 */ /* 0x040fe20000010008 */
[----:B------:R-:W-:Y:S01]  /*16f0*/  @P0 FSETP.NEU.FTZ.AND P1, PT, R5, RZ, PT ;  /* 0x000000ff0500020b */ /* 0x000fe20003f3d000 */
[----:B------:R-:W-:-:S03]  /*1700*/  FFMA R5, -R7, R10, R0 ;  /* 0x0000000a07057223 */ /* 0x000fc60000000100 */
[----:B------:R-:W-:Y:S01]  /*1710*/  @P0 FSEL R6, R6, -RZ, P1 ;  /* 0x800000ff06060208 */ /* 0x000fe20000800000 */
[----:B------:R-:W-:-:S04]  /*1720*/  FFMA R10, R11, R5, R10 ;  /* 0x000000050b0a7223 */ /* 0x000fc8000000000a */
[----:B------:R-:W-:Y:S01]  /*1730*/  FMUL.FTZ R5, R6, 0.5 ;  /* 0x3f00000006057820 */ /* 0x000fe20000410000 */
[----:B------:R-:W-:Y:S06]  /*1740*/  @!P2 BRA `(.L_x_64) ;  /* 0x00000000000ca947 */ /* 0x000fec0003800000 */
[----:B------:R-:W-:Y:S02]  /*1750*/  MOV R15, R0 ;  /* 0x00000000000f7202 */ /* 0x000fe40000000f00 */
[----:B------:R-:W-:-:S07]  /*1760*/  MOV R6, 0x1780 ;  /* 0x0000178000067802 */ /* 0x000fce0000000f00 */
[----:B------:R-:W-:Y:S05]  /*1770*/  CALL.REL.NOINC `($__internal_0_$__cuda_sm3x_div_rn_ftz_f32_slowpath) ;  /* 0x0000003c00547944 */ /* 0x000fea0003c00000 */
.L_x_64:
[----:B------:R-:W-:Y:S01]  /*1780*/  MOV R9, 0x3b33710b ;  /* 0x3b33710b00097802 */ /* 0x000fe20000000f00 */
[----:B------:R-:W-:Y:S01]  /*1790*/  FMUL.FTZ R0, R10, R10 ;  /* 0x0000000a0a007220 */ /* 0x000fe20000410000 */
[----:B------:R-:W-:Y:S01]  /*17a0*/  ISETP.NE.AND P3, PT, R21, RZ, PT ;  /* 0x000000ff1500720c */ /* 0x000fe20003f65270 */
[----:B------:R-:W-:Y:S01]  /*17b0*/  IMAD.MOV.U32 R13, RZ, RZ, 0x3f6ee581 ;  /* 0x3f6ee581ff0d7424 */ /* 0x000fe200078e00ff */
[----:B------:R-:W-:Y:S01]  /*17c0*/  FSETP.NEU.FTZ.AND P1, PT, R7, RZ, PT ;  /* 0x000000ff0700720b */ /* 0x000fe20003f3d000 */
[----:B------:R-:W-:Y:S01]  /*17d0*/  FFMA.FTZ R9, R0, R9, -0.015681877732276916504 ;  /* 0xbc80774800097423 */ /* 0x000fe20000010009 */
[----:B------:R-:W-:-:S03]  /*17e0*/  MOV R6, 0x4016cbe4 ;  /* 0x4016cbe400067802 */ /* 0x000fc60000000f00 */
        /* <DEDUP_REMOVED lines=23> */
.L_x_63:
[----:B------:R-:W-:-:S04]  /*1960*/  FMUL.FTZ R6, R0, R0 ;  /* 0x0000000000067220 */ /* 0x000fc80000410000 */
[----:B------:R-:W-:-:S05]  /*1970*/  FFMA.FTZ R6, R7, R7, R6 ;  /* 0x0000000707067223 */ /* 0x000fca0000010006 */
[----:B------:R-:W-:-:S13]  /*1980*/  FSETP.GTU.FTZ.AND P0, PT, R6, 0.69999998807907104492, PT ;  /* 0x3f3333330600780b */ /* 0x000fda0003f1c000 */
[----:B------:R-:W-:Y:S05]  /*1990*/  @P0 BRA `(.L_x_65) ;  /* 0x0000000000ac0947 */ /* 0x000fea0003800000 */
[----:B------:R-:W0:Y:S08]  /*19a0*/  MUFU.RCP R8, R7 ;  /* 0x0000000700087308 */ /* 0x000e300000001000 */
[----:B------:R-:W1:Y:S08]  /*19b0*/  MUFU.LG2 R5, R6 ;  /* 0x0000000600057308 */ /* 0x000e700000000c00 */
[----:B------:R-:W2:Y:S01]  /*19c0*/  FCHK P0, R0, R7 ;  /* 0x0000000700007302 */ /* 0x000ea20000000000 */
[----:B0-----:R-:W-:-:S04]  /*19d0*/  FFMA R9, -R7, R8, 1 ;  /* 0x3f80000007097423 */ /* 0x001fc80000000108 */
[----:B------:R-:W-:-:S04]  /*19e0*/  FFMA R9, R8, R9, R8 ;  /* 0x0000000908097223 */ /* 0x000fc80000000008 */
[----:B------:R-:W-:Y:S01]  /*19f0*/  FFMA R10, R0, R9, RZ ;  /* 0x00000009000a7223 */ /* 0x000fe200000000ff */
[----:B-1----:R-:W-:-:S03]  /*1a00*/  FMUL.FTZ.D2 R5, R5, 0.69314718246459960938 ;  /* 0x3f31721805057820 */ /* 0x002fc60000310000 */
[----:B------:R-:W-:-:S04]  /*1a10*/  FFMA R8, -R7, R10, R0 ;  /* 0x0000000a07087223 */ /* 0x000fc80000000100 */
[----:B------:R-:W-:Y:S01]  /*1a20*/  FFMA R10, R9, R8, R10 ;  /* 0x00000008090a7223 */ /* 0x000fe2000000000a */
[----:B--2---:R-:W-:Y:S06]  /*1a30*/  @!P0 BRA `(.L_x_66) ;  /* 0x00000000000c8947 */ /* 0x004fec0003800000 */
[----:B------:R-:W-:Y:S02]  /*1a40*/  MOV R15, R0 ;  /* 0x00000000000f7202 */ /* 0x000fe40000000f00 */
[----:B------:R-:W-:-:S07]  /*1a50*/  MOV R6, 0x1a70 ;  /* 0x00001a7000067802 */ /* 0x000fce0000000f00 */
[----:B------:R-:W-:Y:S05]  /*1a60*/  CALL.REL.NOINC `($__internal_0_$__cuda_sm3x_div_rn_ftz_f32_slowpath) ;  /* 0x0000003800987944 */ /* 0x000fea0003c00000 */
.L_x_66:
[----:B------:R-:W-:Y:S02]  /*1a70*/  HFMA2 R9, -RZ, RZ, 0.89990234375, 10328 ;  /* 0x3b33710bff097431 */ /* 0x000fe400000001ff */
[----:B------:R-:W-:Y:S01]  /*1a80*/  FMUL.FTZ R0, R10, R10 ;  /* 0x0000000a0a007220 */ /* 0x000fe20000410000 */
[----:B------:R-:W-:Y:S01]  /*1a90*/  ISETP.NE.AND P3, PT, R21, RZ, PT ;  /* 0x000000ff1500720c */ /* 0x000fe20003f65270 */
[----:B------:R-:W-:Y:S01]  /*1aa0*/  HFMA2 R6, -RZ, RZ, 2.04296875, -15.78125 ;  /* 0x4016cbe4ff067431 */ /* 0x000fe200000001ff */
        /* <DEDUP_REMOVED lines=26> */
.L_x_65:
[----:B------:R-:W-:Y:S02]  /*1c50*/  LOP3.LUT R9, R0, 0xffff0000, RZ, 0xc0, !PT ;  /* 0xffff000000097812 */ /* 0x000fe400078ec0ff */
[----:B------:R-:W-:-:S03]  /*1c60*/  LOP3.LUT R6, R7, 0xffff0000, RZ, 0xc0, !PT ;  /* 0xffff000007067812 */ /* 0x000fc600078ec0ff */
[--C-:B------:R-:W-:Y:S01]  /*1c70*/  FADD.FTZ R10, R0, -R9.reuse ;  /* 0x80000009000a7221 */ /* 0x100fe20000010000 */
[----:B------:R-:W-:Y:S01]  /*1c80*/  FADD.FTZ R14, R9, R9 ;  /* 0x00000009090e7221 */ /* 0x000fe20000010000 */
[--C-:B------:R-:W-:Y:S01]  /*1c90*/  FADD.FTZ R8, R7, -R6.reuse ;  /* 0x8000000607087221 */ /* 0x100fe20000010000 */
[C---:B------:R-:W-:Y:S01]  /*1ca0*/  FADD.FTZ R12, R6.reuse, R6 ;  /* 0x00000006060c7221 */ /* 0x040fe20000010000 */
[----:B------:R-:W-:Y:S01]  /*1cb0*/  FMUL.FTZ R5, R6, R6 ;  /* 0x0000000606057220 */ /* 0x000fe20000410000 */
[----:B------:R-:W-:Y:S01]  /*1cc0*/  LOP3.LUT R13, R10, 0xffff0000, RZ, 0xc0, !PT ;  /* 0xffff00000a0d7812 */ /* 0x000fe200078ec0ff */
[----:B------:R-:W-:Y:S01]  /*1cd0*/  FMUL.FTZ R6, R9, R9 ;  /* 0x0000000909067220 */ /* 0x000fe20000410000 */
[----:B------:R-:W-:-:S03]  /*1ce0*/  LOP3.LUT R11, R8, 0xffff0000, RZ, 0xc0, !PT ;  /* 0xffff0000080b7812 */ /* 0x000fc600078ec0ff */
[--C-:B------:R-:W-:Y:S01]  /*1cf0*/  FADD.FTZ R18, R10, -R13.reuse ;  /* 0x8000000d0a127221 */ /* 0x100fe20000010000 */
[----:B------:R-:W-:Y:S01]  /*1d00*/  FADD.FTZ R17, R13, R13 ;  /* 0x0000000d0d117221 */ /* 0x000fe20000010000 */
[--C-:B------:R-:W-:Y:S01]  /*1d10*/  FADD.FTZ R15, R8, -R11.reuse ;  /* 0x8000000b080f7221 */ /* 0x100fe20000010000 */
[C---:B------:R-:W-:Y:S01]  /*1d20*/  FADD.FTZ R16, R11.reuse, R11 ;  /* 0x0000000b0b107221 */ /* 0x040fe20000010000 */
[C---:B------:R-:W-:Y:S01]  /*1d30*/  FMUL.FTZ R9, R11.reuse, R12 ;  /* 0x0000000c0b097220 */ /* 0x040fe20000410000 */
[----:B------:R-:W-:Y:S01]  /*1d40*/  FMUL.FTZ R8, R11, R11 ;  /* 0x0000000b0b087220 */ /* 0x000fe20000410000 */
[CC--:B------:R-:W-:Y:S01]  /*1d50*/  FMUL.FTZ R11, R13.reuse, R14.reuse ;  /* 0x0000000e0d0b7220 */ /* 0x0c0fe20000410000 */
[----:B------:R-:W-:Y:S01]  /*1d60*/  FMUL.FTZ R10, R13, R13 ;  /* 0x0000000d0d0a7220 */ /* 0x000fe20000410000 */
[C---:B------:R-:W-:Y:S01]  /*1d70*/  FMUL.FTZ R13, R18.reuse, R14 ;  /* 0x0000000e120d7220 */ /* 0x040fe20000410000 */
[C---:B------:R-:W-:Y:S01]  /*1d80*/  FMUL.FTZ R14, R15.reuse, R16 ;  /* 0x000000100f0e7220 */ /* 0x040fe20000410000 */
[C---:B------:R-:W-:Y:S01]  /*1d90*/  FMUL.FTZ R12, R15.reuse, R12 ;  /* 0x0000000c0f0c7220 */ /* 0x040fe20000410000 */
[C---:B------:R-:W-:Y:S01]  /*1da0*/  FMUL.FTZ R16, R18.reuse, R17 ;  /* 0x0000001112107220 */ /* 0x040fe20000410000 */
[----:B------:R-:W-:Y:S01]  /*1db0*/  FMUL.FTZ R15, R15, R15 ;  /* 0x0000000f0f0f7220 */ /* 0x000fe20000410000 */
[----:B------:R-:W-:-:S07]  /*1dc0*/  FMUL.FTZ R18, R18, R18 ;  /* 0x0000001212127220 */ /* 0x000fce0000410000 */
.L_x_67:
[----:B------:R-:W-:-:S04]  /*1dd0*/  FSETP.GEU.FTZ.AND P4, PT, R5, R6, PT ;  /* 0x000000060500720b */ /* 0x000fc80003f9e000 */
[----:B------:R-:W-:Y:S02]  /*1de0*/  FSEL R22, R6, R5, P4 ;  /* 0x0000000506167208 */ /* 0x000fe40002000000 */
[----:B------:R-:W-:Y:S02]  /*1df0*/  P2R R33, PR, RZ, 0x10 ;  /* 0x00000010ff217803 */ /* 0x000fe40000000000 */
[----:B------:R-:W-:Y:S02]  /*1e00*/  FSETP.GEU.FTZ.AND P0, PT, R22, R9, PT ;  /* 0x000000091600720b */ /* 0x000fe40003f1e000 */
[----:B------:R-:W-:Y:S02]  /*1e10*/  FSEL R5, R5, R6, P4 ;  /* 0x0000000605057208 */ /* 0x000fe40002000000 */
[----:B------:R-:W-:-:S04]  /*1e20*/  FSEL R24, R9, R22, P0 ;  /* 0x0000001609187208 */ /* 0x000fc80000000000 */
[----:B------:R-:W-:-:S04]  /*1e30*/  FSETP.GEU.FTZ.AND P0, PT, R24, R11, PT ;  /* 0x0000000b1800720b */ /* 0x000fc80003f1e000 */
[----:B------:R-:W-:-:S04]  /*1e40*/  FSEL R23, R11, R24, P0 ;  /* 0x000000180b177208 */ /* 0x000fc80000000000 */
[----:B------:R-:W-:-:S04]  /*1e50*/  FSETP.GEU.FTZ.AND P0, PT, R23, R8, PT ;  /* 0x000000081700720b */ /* 0x000fc80003f1e000 */
[----:B------:R-:W-:-:S04]  /*1e60*/  FSEL R25, R8, R23, P0 ;  /* 0x0000001708197208 */ /* 0x000fc80000000000 */
[----:B------:R-:W-:-:S04]  /*1e70*/  FSETP.GEU.FTZ.AND P0, PT, R25, R10, PT ;  /* 0x0000000a1900720b */ /* 0x000fc80003f1e000 */
[----:B------:R-:W-:Y:S02]  /*1e80*/  FSEL R27, R10, R25, P0 ;  /* 0x000000190a1b7208 */ /* 0x000fe40000000000 */
[----:B------:R-:W-:Y:S02]  /*1e90*/  P2R R31, PR, RZ, 0x1 ;  /* 0x00000001ff1f7803 */ /* 0x000fe40000000000 */
[----:B------:R-:W-:-:S04]  /*1ea0*/  FSETP.GEU.FTZ.AND P1, PT, R27, R12, PT ;  /* 0x0000000c1b00720b */ /* 0x000fc80003f3e000 */
[----:B------:R-:W-:Y:S02]  /*1eb0*/  FSEL R26, R12, R27, P1 ;  /* 0x0000001b0c1a7208 */ /* 0x000fe40000800000 */
[----:B------:R-:W-:Y:S02]  /*1ec0*/  P2R R32, PR, RZ, 0x2 ;  /* 0x00000002ff207803 */ /* 0x000fe40000000000 */
[----:B------:R-:W-:-:S04]  /*1ed0*/  FSETP.GEU.FTZ.AND P2, PT, R26, R13, PT ;  /* 0x0000000d1a00720b */ /* 0x000fc80003f5e000 */
[----:B------:R-:W-:Y:S02]  /*1ee0*/  FSEL R29, R13, R26, P2 ;  /* 0x0000001a0d1d7208 */ /* 0x000fe40001000000 */
[----:B------:R-:W-:Y:S02]  /*1ef0*/  PLOP3.LUT P6, PT, P2, P0, P1, 0x80, 0x0 ;  /* 0x000000000000781c */ /* 0x000fe400017c1010 */
[----:B------:R-:W-:Y:S02]  /*1f00*/  FSETP.GEU.FTZ.AND P3, PT, R29, R14, PT ;  /* 0x0000000e1d00720b */ /* 0x000fe40003f7e000 */
[----:B------:R-:W-:Y:S02]  /*1f10*/  FSETP.GEU.FTZ.AND P1, PT, R23, R8, PT ;  /* 0x000000081700720b */ /* 0x000fe40003f3e000 */
[----:B------:R-:W-:Y:S02]  /*1f20*/  FSEL R17, R14, R29, P3 ;  /* 0x0000001d0e117208 */ /* 0x000fe40001800000 */
[----:B------:R-:W-:-:S02]  /*1f30*/  P2R R30, PR, RZ, 0x4 ;  /* 0x00000004ff1e7803 */ /* 0x000fc40000000000 */
[----:B------:R-:W-:Y:S02]  /*1f40*/  FSETP.GEU.FTZ.AND P4, PT, R17, R16, PT ;  /* 0x000000101100720b */ /* 0x000fe40003f9e000 */
[----:B------:R-:W-:Y:S02]  /*1f50*/  P2R R28, PR, RZ, 0x8 ;  /* 0x00000008ff1c7803 */ /* 0x000fe40000000000 */
[----:B------:R-:W-:Y:S02]  /*1f60*/  FSEL R20, R16, R17, P4 ;  /* 0x0000001110147208 */ /* 0x000fe40002000000 */
[----:B------:R-:W-:Y:S02]  /*1f70*/  PLOP3.LUT P0, PT, P4, P6, P3, 0x80, 0x0 ;  /* 0x000000000000781c */ /* 0x000fe4000270d030 */
[----:B------:R-:W-:Y:S02]  /*1f80*/  FSETP.GEU.FTZ.AND P5, PT, R20, R15, PT ;  /* 0x0000000f1400720b */ /* 0x000fe40003fbe000 */
[----:B------:R-:W-:-:S02]  /*1f90*/  P2R R6, PR, RZ, 0x10 ;  /* 0x00000010ff067803 */ /* 0x000fc40000000000 */
[----:B------:R-:W-:Y:S02]  /*1fa0*/  FSEL R19, R15, R20, P5 ;  /* 0x000000140f137208 */ /* 0x000fe40002800000 */
[----:B------:R-:W-:Y:S02]  /*1fb0*/  FSETP.GEU.FTZ.AND P4, PT, R24, R11, PT ;  /* 0x0000000b1800720b */ /* 0x000fe40003f9e000 */
[----:B------:R-:W-:Y:S02]  /*1fc0*/  FSETP.GEU.FTZ.AND P6, PT, R19, R18, PT ;  /* 0x000000121300720b */ /* 0x000fe40003fde000 */
[----:B------:R-:W-:Y:S02]  /*1fd0*/  ISETP.NE.AND P3, PT, R33, RZ, PT ;  /* 0x000000ff2100720c */ /* 0x000fe40003f65270 */
[----:B------:R-:W-:Y:S02]  /*1fe0*/  PLOP3.LUT P0, PT, P6, P0, P5, 0x80, 0x0 ;  /* 0x000000000000781c */ /* 0x000fe40003701050 */
[----:B------:R-:W-:-:S02]  /*1ff0*/  FSETP.GEU.FTZ.AND P2, PT, R22, R9, PT ;  /* 0x000000091600720b */ /* 0x000fc40003f5e000 */
[----:B------:R-:W-:Y:S02]  /*2000*/  PLOP3.LUT P0, PT, P0, P4, P1, 0x80, 0x0 ;  /* 0x000000000000781c */ /* 0x000fe40000709010 */
[----:B------:R-:W-:Y:S02]  /*2010*/  ISETP.NE.AND P4, PT, R6, RZ, PT ;  /* 0x000000ff0600720c */ /* 0x000fe40003f85270 */
[----:B------:R-:W-:Y:S02]  /*2020*/  PLOP3.LUT P0, PT, P0, P2, P3, 0x80, 0x0 ;  /* 0x000000000000781c */ /* 0x000fe40000705030 */
[----:B------:R-:W-:Y:S02]  /*2030*/  ISETP.NE.AND P3, PT, R28, RZ, PT ;  /* 0x000000ff1c00720c */ /* 0x000fe40003f65270 */
[----:B------:R-:W-:Y:S02]  /*2040*/  ISETP.NE.AND P2, PT, R30, RZ, PT ;  /* 0x000000ff1e00720c */ /* 0x000fe40003f45270 */
[----:B------:R-:W-:-:S02]  /*2050*/  P2R R28, PR, RZ, 0x10 ;  /* 0x00000010ff1c7803 */ /* 0x000fc40000000000 */
[----:B------:R-:W-:Y:S02]  /*2060*/  FSETP.GEU.FTZ.AND P4, PT, R22, R9, PT ;  /* 0x000000091600720b */ /* 0x000fe40003f9e000 */
[----:B------:R-:W-:Y:S02]  /*2070*/  P2R R30, PR, RZ, 0x20 ;  /* 0x00000020ff1e7803 */ /* 0x000fe40000000000 */
[----:B------:R-:W-:Y:S02]  /*2080*/  FSETP.GEU.FTZ.AND P5, PT, R24, R11, PT ;  /* 0x0000000b1800720b */ /* 0x000fe40003fbe000 */
[----:B------:R-:W-:Y:S02]  /*2090*/  P2R R33, PR, RZ, 0x1 ;  /* 0x00000001ff217803 */ /* 0x000fe40000000000 */
[----:B------:R-:W-:Y:S02]  /*20a0*/  ISETP.NE.AND P0, PT, R31, RZ, PT ;  /* 0x000000ff1f00720c */ /* 0x000fe40003f05270 */
[----:B------:R-:W-:-:S02]  /*20b0*/  FSEL R6, R22, R9, P4 ;  /* 0x0000000916067208 */ /* 0x000fc40002000000 */
[----:B------:R-:W-:Y:S02]  /*20c0*/  FSEL R9, R24, R11, P5 ;  /* 0x0000000b18097208 */ /* 0x000fe40002800000 */
[----:B------:R-:W-:Y:S02]  /*20d0*/  FSEL R11, R23, R8, P1 ;  /* 0x00000008170b7208 */ /* 0x000fe40000800000 */
[----:B------:R-:W-:Y:S02]  /*20e0*/  FSEL R8, R25, R10, P0 ;  /* 0x0000000a19087208 */ /* 0x000fe40000000000 */
[----:B------:R-:W-:Y:S02]  /*20f0*/  ISETP.NE.AND P0, PT, R33, RZ, PT ;  /* 0x000000ff2100720c */ /* 0x000fe40003f05270 */
[----:B------:R-:W-:Y:S02]  /*2100*/  ISETP.NE.AND P1, PT, R32, RZ, PT ;  /* 0x000000ff2000720c */ /* 0x000fe40003f25270 */
[----:B------:R-:W-:-:S02]  /*2110*/  ISETP.NE.AND P4, PT, R28, RZ, PT ;  /* 0x000000ff1c00720c */ /* 0x000fc40003f85270 */
[----:B------:R-:W-:Y:S02]  /*2120*/  ISETP.NE.AND P5, PT, R30, RZ, PT ;  /* 0x000000ff1e00720c */ /* 0x000fe40003fa5270 */
[----:B------:R-:W-:Y:S02]  /*2130*/  FSEL R10, R27, R12, P1 ;  /* 0x0000000c1b0a7208 */ /* 0x000fe40000800000 */
[----:B------:R-:W-:Y:S02]  /*2140*/  FSEL R12, R26, R13, P2 ;  /* 0x0000000d1a0c7208 */ /* 0x000fe40001000000 */
[----:B------:R-:W-:Y:S02]  /*2150*/  FSEL R13, R29, R14, P3 ;  /* 0x0000000e1d0d7208 */ /* 0x000fe40001800000 */
[----:B------:R-:W-:Y:S02]  /*2160*/  FSEL R23, R18, R19, P6 ;  /* 0x0000001312177208 */ /* 0x000fe40003000000 */
[----:B------:R-:W-:-:S02]  /*2170*/  FSEL R14, R17, R16, P4 ;  /* 0x00000010110e7208 */ /* 0x000fc40002000000 */
[----:B------:R-:W-:Y:S02]  /*2180*/  FSEL R16, R20, R15, P5 ;  /* 0x0000000f14107208 */ /* 0x000fe40002800000 */
[----:B------:R-:W-:Y:S02]  /*2190*/  FSEL R15, R19, R18, P6 ;  /* 0x00000012130f7208 */ /* 0x000fe40003000000 */
[----:B------:R-:W-:Y:S01]  /*21a0*/  MOV R18, R23 ;  /* 0x0000001700127202 */ /* 0x000fe20000000f00 */
[----:B------:R-:W-:Y:S06]  /*21b0*/  @!P0 BRA `(.L_x_67) ;  /* 0xfffffffc00048947 */ /* 0x000fec000383ffff */
[----:B------:R-:W-:Y:S01]  /*21c0*/  FADD.FTZ R5, R5, -1 ;  /* 0xbf80000005057421 */ /* 0x000fe20000010000 */
[----:B------:R-:W-:Y:S03]  /*21d0*/  FCHK P2, R0, R7 ;  /* 0x0000000700007302 */ /* 0x000fe60000040000 */
[----:B------:R-:W-:-:S04]  /*21e0*/  FADD.FTZ R6, R6, R5 ;  /* 0x0000000506067221 */ /* 0x000fc80000010000 */
[----:B------:R-:W-:Y:S01]  /*21f0*/  FADD.FTZ R6, R9, R6 ;  /* 0x0000000609067221 */ /* 0x000fe20000010000 */
[----:B------:R-:W-:-:S03]  /*2200*/  IMAD.MOV.U32 R9, RZ, RZ, 0x3e800000 ;  /* 0x3e800000ff097424 */ /* 0x000fc600078e00ff */
[----:B------:R-:W-:-:S04]  /*2210*/  FADD.FTZ R11, R11, R6 ;  /* 0x000000060b0b7221 */ /* 0x000fc80000010000 */
[----:B------:R-:W-:-:S04]  /*2220*/  FADD.FTZ R11, R8, R11 ;  /* 0x0000000b080b7221 */ /* 0x000fc80000010000 */
[----:B------:R-:W-:-:S04]  /*2230*/  FADD.FTZ R11, R10, R11 ;  /* 0x0000000b0a0b7221 */ /* 0x000fc80000010000 */
[----:B------:R-:W-:Y:S01]  /*2240*/  FADD.FTZ R12, R12, R11 ;  /* 0x0000000b0c0c7221 */ /* 0x000fe20000010000 */
[----:B------:R-:W-:-:S03]  /*2250*/  HFMA2 R11, -RZ, RZ, 1.3056640625, -1.8671875 ;  /* 0x3d39bf78ff0b7431 */ /* 0x000fc600000001ff */
[----:B------:R-:W-:-:S04]  /*2260*/  FADD.FTZ R13, R13, R12 ;  /* 0x0000000c0d0d7221 */ /* 0x000fc80000010000 */
[----:B------:R-:W-:-:S04]  /*2270*/  FADD.FTZ R13, R14, R13 ;  /* 0x0000000d0e0d7221 */ /* 0x000fc80000010000 */
[----:B------:R-:W-:-:S04]  /*2280*/  FADD.FTZ R16, R16, R13 ;  /* 0x0000000d10107221 */ /* 0x000fc80000010000 */
[----:B------:R-:W-:-:S04]  /*2290*/  FADD.FTZ R16, R15, R16 ;  /* 0x000000100f107221 */ /* 0x000fc80000010000 */
[----:B------:R-:W-:-:S04]  /*22a0*/  FADD.FTZ R16, R23, R16 ;  /* 0x0000001017107221 */ /* 0x000fc80000010000 */
        /* <DEDUP_REMOVED lines=8> */
[----:B------:R-:W-:Y:S02]  /*2330*/  FFMA.FTZ R9, R8, R9, -1 ;  /* 0xbf80000008097423 */ /* 0x000fe40000010009 */
        /* <DEDUP_REMOVED lines=20> */
[----:B------:R-:W-:Y:S02]  /*2480*/  FFMA R8, -R7, R6, R0 ;  /* 0x0000000607087223 */ /* 0x000fe40000000100 */
[----:B------:R-:W-:Y:S02]  /*2490*/  @P0 FSEL R5, R5, -RZ, P1 ;  /* 0x800000ff05050208 */ /* 0x000fe40000800000 */
[----:B------:R-:W-:-:S03]  /*24a0*/  FFMA R6, R11, R8, R6 ;  /* 0x000000080b067223 */ /* 0x000fc60000000006 */
[----:B------:R-:W-:Y:S01]  /*24b0*/  FMUL.FTZ R5, R5, 0.5 ;  /* 0x3f00000005057820 */ /* 0x000fe20000410000 */
[----:B------:R-:W-:Y:S06]  /*24c0*/  @!P2 BRA `(.L_x_68) ;  /* 0x000000000010a947 */ /* 0x000fec0003800000 */
[----:B------:R-:W-:Y:S02]  /*24d0*/  MOV R15, R0 ;  /* 0x00000000000f7202 */ /* 0x000fe40000000f00 */
[----:B------:R-:W-:-:S07]  /*24e0*/  MOV R6, 0x2500 ;  /* 0x0000250000067802 */ /* 0x000fce0000000f00 */
[----:B------:R-:W-:Y:S05]  /*24f0*/  CALL.REL.NOINC `($__internal_0_$__cuda_sm3x_div_rn_ftz_f32_slowpath) ;  /* 0x0000002c00f47944 */ /* 0x000fea0003c00000 */
[----:B------:R-:W-:-:S07]  /*2500*/  MOV R6, R10 ;  /* 0x0000000a00067202 */ /* 0x000fce0000000f00 */
.L_x_68:
[----:B------:R-:W-:Y:S01]  /*2510*/  MOV R9, 0x3b33710b ;  /* 0x3b33710b00097802 */ /* 0x000fe20000000f00 */
[----:B------:R-:W-:Y:S01]  /*2520*/  FMUL.FTZ R0, R6, R6 ;  /* 0x0000000606007220 */ /* 0x000fe20000410000 */
[----:B------:R-:W-:Y:S02]  /*2530*/  ISETP.NE.AND P3, PT, R21, RZ, PT ;  /* 0x000000ff1500720c */ /* 0x000fe40003f65270 */
        /* <DEDUP_REMOVED lines=13> */
[C---:B------:R-:W-:Y:S02]  /*2610*/  FADD.FTZ R7, |R8|.reuse, |R9| ;  /* 0x4000000908077221 */ /* 0x040fe40000010200 */
[C---:B------:R-:W-:Y:S01]  /*2620*/  FFMA.FTZ R11, R13.reuse, 1.6832555532455444336, -R6 ;  /* 0x3fd774eb0d0b7823 */ /* 0x040fe20000010806 */
[----:B------:R-:W-:Y:S02]  /*2630*/  FSETP.NEU.FTZ.AND P2, PT, |R8|, |R9|, PT ;  /* 0x400000090800720b */ /* 0x000fe40003f5d200 */
[----:B------:R-:W-:Y:S02]  /*2640*/  FSEL R13, R13, 1.8663789033889770508, !P3 ;  /* 0x3feee5810d0d7808 */ /* 0x000fe40005800000 */
[----:B------:R-:W-:Y:S01]  /*2650*/  FSEL R0, R11, R6, !P3 ;  /* 0x000000060b007208 */ /* 0x000fe20005800000 */
[----:B------:R-:W-:-:S04]  /*2660*/  @P3 FADD.FTZ R6, -R6, -RZ ;  /* 0x800000ff06063221 */ /* 0x000fc80000010100 */
[----:B------:R-:W-:Y:S01]  /*2670*/  @!P0 FFMA.FTZ R0, R13, 1.6832555532455444336, R6 ;  /* 0x3fd774eb0d008823 */ /* 0x000fe20000010006 */
[----:B------:R-:W-:-:S05]  /*2680*/  IMAD.MOV.U32 R6, RZ, RZ, 0x4016cbe4 ;  /* 0x4016cbe4ff067424 */ /* 0x000fca00078e00ff */
[----:B------:R-:W-:Y:S02]  /*2690*/  @!P2 FSEL R0, R6, 0.78539818525314331055, !P0 ;  /* 0x3f490fdb0600a808 */ /* 0x000fe40004000000 */
[----:B------:R-:W-:Y:S02]  /*26a0*/  @!P1 FSEL R0, RZ, 3.1415927410125732422, P0 ;  /* 0x40490fdbff009808 */ /* 0x000fe40000000000 */
[----:B------:R-:W-:Y:S02]  /*26b0*/  FSETP.NAN.FTZ.AND P0, PT, |R7|, |R7|, PT ;  /* 0x400000070700720b */ /* 0x000fe40003f18200 */
[----:B------:R-:W-:-:S04]  /*26c0*/  LOP3.LUT R0, R0, 0x80000000, R9, 0xb8, !PT ;  /* 0x8000000000007812 */ /* 0x000fc800078eb809 */
[----:B------:R-:W-:-:S07]  /*26d0*/  FSEL R8, R7, R0, P0 ;  /* 0x0000000007087208 */ /* 0x000fce0000000000 */
.L_x_54:
[----:B------:R-:W-:-:S04]  /*26e0*/  FMUL.FTZ R7, R3, R8 ;  /* 0x0000000803077220 */ /* 0x000fc80000410000 */
[C---:B------:R-:W-:Y:S01]  /*26f0*/  FFMA.FTZ R7, R4.reuse, R5, R7 ;  /* 0x0000000504077223 */ /* 0x040fe20000010007 */
[----:B------:R-:W-:-:S04]  /*2700*/  FMUL.FTZ R4, R4, R8 ;  /* 0x0000000804047220 */ /* 0x000fc80000410000 */
[----:B------:R-:W-:Y:S01]  /*2710*/  LOP3.LUT P0, R9, R7, 0x7fffffff, RZ, 0xc0, !PT ;  /* 0x7fffffff07097812 */ /* 0x000fe2000780c0ff */
[----:B------:R-:W-:-:S12]  /*2720*/  FFMA.FTZ R4, R3, R5, -R4 ;  /* 0x0000000503047223 */ /* 0x000fd80000010804 */
[----:B------:R-:W-:-:S06]  /*2730*/  @!P0 FMUL.FTZ R6, R4, 1.4426950216293334961 ;  /* 0x3fb8aa3b04068820 */ /* 0x000fcc0000410000 */
[----:B------:R-:W0:Y:S01]  /*2740*/  @!P0 MUFU.EX2 R6, R6 ;  /* 0x0000000600068308 */ /* 0x000e220000000800 */
[----:B------:R-:W-:Y:S05]  /*2750*/  @!P0 BRA `(.L_x_69) ;  /* 0x0000002c00448947 */ /* 0x000fea0003800000 */
[----:B------:R-:W-:-:S13]  /*2760*/  LOP3.LUT P0, R3, R4, 0x7fffffff, RZ, 0xc0, !PT ;  /* 0x7fffffff04037812 */ /* 0x000fda000780c0ff */
[----:B------:R-:W-:-:S04]  /*2770*/  @!P0 FMUL.RZ R0, R7, 0.15915493667125701904 ;  /* 0x3e22f98307008820 */ /* 0x000fc8000040c000 */
[----:B------:R1:W2:Y:S08]  /*2780*/  @!P0 MUFU.SIN R7, R0 ;  /* 0x0000000000078308 */ /* 0x0002b00000000400 */
[----:B0-----:R1:W3:Y:S01]  /*2790*/  @!P0 MUFU.COS R6, R0 ;  /* 0x0000000000068308 */ /* 0x0012e20000000000 */
[----:B------:R-:W-:Y:S05]  /*27a0*/  @!P0 BRA `(.L_x_69) ;  /* 0x0000002c00308947 */ /* 0x000fea0003800000 */
[----:B------:R-:W-:-:S13]  /*27b0*/  ISETP.GE.U32.AND P0, PT, R9, 0x7f800000, PT ;  /* 0x7f8000000900780c */ /* 0x000fda0003f06070 */
[----:B------:R-:W-:Y:S05]  /*27c0*/  @!P0 BRA `(.L_x_70) ;  /* 0x0000000000208947 */ /* 0x000fea0003800000 */
[----:B------:R-:W-:-:S13]  /*27d0*/  ISETP.NE.AND P1, PT, R3, 0x7f800000, PT ;  /* 0x7f8000000300780c */ /* 0x000fda0003f25270 */
[----:B--2---:R-:W-:Y:S01]  /*27e0*/  @P1 FADD.FTZ R7, R7, -R7 ;  /* 0x8000000707071221 */ /* 0x004fe20000010000 */
[----:B------:R-:W-:-:S03]  /*27f0*/  @!P1 ISETP.GT.AND P0, PT, R4, -0x1, PT ;  /* 0xffffffff0400980c */ /* 0x000fc60003f04270 */
[----:B-1----:R-:W-:Y:S01]  /*2800*/  @!P1 FADD.FTZ R0, R7, -R7 ;  /* 0x8000000707009221 */ /* 0x002fe20000010000 */
[----:B---3--:R-:W-:Y:S02]  /*2810*/  @P1 MOV R6, R7 ;  /* 0x0000000700061202 */ /* 0x008fe40000000f00 */
[----:B------:R-:W-:Y:S02]  /*2820*/  @!P1 FSEL R6, R4, RZ, P0 ;  /* 0x000000ff04069208 */ /* 0x000fe40000000000 */
[----:B------:R-:W-:Y:S01]  /*2830*/  @!P1 FSEL R7, R0, RZ, P0 ;  /* 0x000000ff00079208 */ /* 0x000fe20000000000 */
[----:B------:R-:W-:Y:S06]  /*2840*/  BRA `(.L_x_69) ;  /* 0x0000002c00087947 */ /* 0x000fec0003800000 */
.L_x_70:
[----:B-1----:R-:W-:-:S04]  /*2850*/  IADD3 R0, PT, PT, R4, -0x42b17218, RZ ;  /* 0xbd4e8de804007810 */ /* 0x002fc80007ffe0ff */
[----:B------:R-:W-:-:S13]  /*2860*/  ISETP.GT.U32.AND P0, PT, R0, 0x8e8e5c, PT ;  /* 0x008e8e5c0000780c */ /* 0x000fda0003f04070 */
[----:B------:R-:W-:Y:S05]  /*2870*/  @P0 BRA `(.L_x_71) ;  /* 0x0000000000600947 */ /* 0x000fea0003800000 */
[----:B------:R-:W-:Y:S01]  /*2880*/  FADD.FTZ R0, R4, -162.88958740234375 ;  /* 0xc322e3bc04007421 */ /* 0x000fe20000010000 */
[----:B--23--:R-:W-:-:S03]  /*2890*/  FMUL.RZ R6, R7, 0.15915493667125701904 ;  /* 0x3e22f98307067820 */ /* 0x00cfc6000040c000 */
[----:B------:R-:W-:Y:S01]  /*28a0*/  FMUL.FTZ R0, R0, 1.4426950216293334961 ;  /* 0x3fb8aa3b00007820 */ /* 0x000fe20000410000 */
[----:B------:R-:W0:Y:S08]  /*28b0*/  MUFU.COS R5, R6 ;  /* 0x0000000600057308 */ /* 0x000e300000000000 */
[----:B------:R-:W1:Y:S04]  /*28c0*/  MUFU.EX2 R0, R0 ;  /* 0x0000000000007308 */ /* 0x000e680000000800 */
[----:B------:R-:W2:Y:S01]  /*28d0*/  MUFU.SIN R7, R6 ;  /* 0x0000000600077308 */ /* 0x000ea20000000400 */
[----:B-1----:R-:W-:-:S02]  /*28e0*/  LEA.HI R3, R0, 0xffffffed, RZ, 0x9 ;  /* 0xffffffed00037811 */ /* 0x002fc400078f48ff */
[----:B------:R-:W-:Y:S02]  /*28f0*/  LOP3.LUT R0, R0, 0x7fffff, RZ, 0xc0, !PT ;  /* 0x007fffff00007812 */ /* 0x000fe400078ec0ff */
[----:B------:R-:W-:Y:S02]  /*2900*/  LOP3.LUT R4, R3, 0xffff, RZ, 0xc0, !PT ;  /* 0x0000ffff03047812 */ /* 0x000fe400078ec0ff */
[----:B------:R-:W-:Y:S02]  /*2910*/  LOP3.LUT R0, R0, 0x7f000000, RZ, 0xfc, !PT ;  /* 0x7f00000000007812 */ /* 0x000fe400078efcff */
[----:B------:R-:W-:-:S03]  /*2920*/  LEA.HI R4, R4, R3, RZ, 0x11 ;  /* 0x0000000304047211 */ /* 0x000fc600078f88ff */
[-C--:B0-----:R-:W-:Y:S01]  /*2930*/  FMUL.FTZ R5, R5, R0.reuse ;  /* 0x0000000005057220 */ /* 0x081fe20000410000 */
[----:B------:R-:W-:Y:S01]  /*2940*/  PRMT R4, R4, 0x9910, RZ ;  /* 0x0000991004047816 */ /* 0x000fe200000000ff */
[----:B--2---:R-:W-:-:S03]  /*2950*/  FMUL.FTZ R7, R7, R0 ;  /* 0x0000000007077220 */ /* 0x004fc60000410000 */
[----:B------:R-:W-:-:S04]  /*2960*/  SHF.R.S32.HI R4, RZ, 0x1, R4 ;  /* 0x00000001ff047819 */ /* 0x000fc80000011404 */
[----:B------:R-:W-:-:S04]  /*2970*/  PRMT R4, R4, 0x9910, RZ ;  /* 0x0000991004047816 */ /* 0x000fc800000000ff */
[----:B------:R-:W-:Y:S02]  /*2980*/  IADD3 R3, PT, PT, R3, -R4, RZ ;  /* 0x8000000403037210 */ /* 0x000fe40007ffe0ff */
[----:B------:R-:W-:Y:S02]  /*2990*/  LEA R4, R4, 0x3f800000, 0x17 ;  /* 0x3f80000004047811 */ /* 0x000fe400078eb8ff */
[----:B------:R-:W-:-:S03]  /*29a0*/  LEA R3, R3, 0x3f800000, 0x17 ;  /* 0x3f80000003037811 */ /* 0x000fc600078eb8ff */
[C---:B------:R-:W-:Y:S01]  /*29b0*/  FMUL.FTZ R6, R4.reuse, R5 ;  /* 0x0000000504067220 */ /* 0x040fe20000410000 */
[----:B------:R-:W-:-:S03]  /*29c0*/  FMUL.FTZ R4, R4, R7 ;  /* 0x0000000704047220 */ /* 0x000fc60000410000 */
[C---:B------:R-:W-:Y:S01]  /*29d0*/  FMUL.FTZ R6, R3.reuse, R6 ;  /* 0x0000000603067220 */ /* 0x040fe20000410000 */
[----:B------:R-:W-:Y:S01]  /*29e0*/  FMUL.FTZ R7, R3, R4 ;  /* 0x0000000403077220 */ /* 0x000fe20000410000 */
[----:B------:R-:W-:Y:S06]  /*29f0*/  BRA `(.L_x_69) ;  /* 0x00000028009c7947 */ /* 0x000fec0003800000 */
.L_x_71:
[----:B--2---:R-:W-:Y:S01]  /*2a00*/  FMUL.RZ R0, R7, 0.15915493667125701904 ;  /* 0x3e22f98307007820 */ /* 0x004fe2000040c000 */
[----:B------:R-:W-:-:S03]  /*2a10*/  FMUL.FTZ R4, R4, 1.4426950216293334961 ;  /* 0x3fb8aa3b04047820 */ /* 0x000fc60000410000 */
[----:B------:R-:W3:Y:S08]  /*2a20*/  MUFU.COS R3, R0 ;  /* 0x0000000000037308 */ /* 0x000ef00000000000 */
[----:B------:R-:W0:Y:S08]  /*2a30*/  MUFU.SIN R7, R0 ;  /* 0x0000000000077308 */ /* 0x000e300000000400 */
[----:B------:R-:W3:Y:S02]  /*2a40*/  MUFU.EX2 R4, R4 ;  /* 0x0000000400047308 */ /* 0x000ee40000000800 */
[C---:B---3--:R-:W-:Y:S01]  /*2a50*/  FMUL.FTZ R6, R4.reuse, R3 ;  /* 0x0000000304067220 */ /* 0x048fe20000410000 */
[----:B0-----:R-:W-:Y:S01]  /*2a60*/  FMUL.FTZ R7, R4, R7 ;  /* 0x0000000704077220 */ /* 0x001fe20000410000 */
[----:B------:R-:W-:Y:S06]  /*2a70*/  BRA `(.L_x_69) ;  /* 0x00000028007c7947 */ /* 0x000fec0003800000 */
.L_x_51:
[----:B------:R-:W0:Y:S01]  /*2a80*/  LDC.64 R4, c[0x0][0x3a0] ;  /* 0x0000e800ff047b82 */ /* 0x000e220000000a00 */
[----:B------:R-:W-:-:S07]  /*2a90*/  LOP3.LUT R7, RZ, R2, RZ, 0x33, !PT ;  /* 0x00000002ff077212 */ /* 0x000fce00078e33ff */
[----:B------:R-:W1:Y:S08]  /*2aa0*/  LDC.64 R8, c[0x0][0x398] ;  /* 0x0000e600ff087b82 */ /* 0x000e700000000a00 */
[----:B------:R-:W2:Y:S08]  /*2ab0*/  LDC.64 R12, c[0x0][0x3a8] ;  /* 0x0000ea00ff0c7b82 */ /* 0x000eb00000000a00 */
[----:B------:R-:W2:Y:S01]  /*2ac0*/  LDC.64 R10, c[0x0][0x390] ;  /* 0x0000e400ff0a7b82 */ /* 0x000ea20000000a00 */
[----:B0-----:R-:W-:-:S04]  /*2ad0*/  IADD3 R6, P0, PT, R7, R4, RZ ;  /* 0x0000000407067210 */ /* 0x001fc80007f1e0ff */
[----:B------:R-:W-:Y:S02]  /*2ae0*/  IADD3.X R7, PT, PT, R5, -0x1, RZ, P0, !PT ;  /* 0xffffffff05077810 */ /* 0x000fe400007fe4ff */
[----:B-1----:R-:W-:-:S04]  /*2af0*/  FSETP.NAN.FTZ.AND P0, PT, R8, R9, PT ;  /* 0x000000090800720b */ /* 0x002fc80003f18000 */
[----:B------:R-:W2:Y:S02]  /*2b00*/  I2F.S64 R7, R6 ;  /* 0x0000000600077312 */ /* 0x000ea40000301400 */
[C---:B--2---:R-:W-:Y:S01]  /*2b10*/  FFMA.FTZ R4, -R7.reuse, R12, R10 ;  /* 0x0000000c07047223 */ /* 0x044fe2000001010a */
[----:B------:R-:W-:-:S06]  /*2b20*/  FFMA.FTZ R3, -R7, R13, R11 ;  /* 0x0000000d07037223 */ /* 0x000fcc000001010b */
        /* <DEDUP_REMOVED lines=29> */
.L_x_73:
[----:B------:R-:W-:Y:S02]  /*2d00*/  HFMA2 R9, -RZ, RZ, 0.89990234375, 10328 ;  /* 0x3b33710bff097431 */ /* 0x000fe400000001ff */
[----:B------:R-:W-:Y:S01]  /*2d10*/  FMUL.FTZ R0, R10, R10 ;  /* 0x0000000a0a007220 */ /* 0x000fe20000410000 */
[----:B------:R-:W-:Y:S01]  /*2d20*/  MOV R13, 0x3f6ee581 ;  /* 0x3f6ee581000d7802 */ /* 0x000fe20000000f00 */
[----:B------:R-:W-:Y:S01]  /*2d30*/  HFMA2 R6, -RZ, RZ, 2.04296875, -15.78125 ;  /* 0x4016cbe4ff067431 */ /* 0x000fe200000001ff */
[----:B------:R-:W-:Y:S01]  /*2d40*/  FSETP.NEU.FTZ.AND P1, PT, R7, RZ, PT ;  /* 0x000000ff0700720b */ /* 0x000fe20003f3d000 */
        /* <DEDUP_REMOVED lines=14> */
[----:B------:R-:W-:-:S04]  /*2e30*/  FSEL R13, R13, 1.8663789033889770508, P5 ;  /* 0x3feee5810d0d7808 */ /* 0x000fc80002800000 */
[----:B------:R-:W-:Y:S01]  /*2e40*/  FSEL R0, R11, R10, P5 ;  /* 0x0000000a0b007208 */ /* 0x000fe20002800000 */
[----:B------:R-:W-:-:S04]  /*2e50*/  @!P5 FADD.FTZ R10, -R10, -RZ ;  /* 0x800000ff0a0ad221 */ /* 0x000fc80000010100 */
[----:B------:R-:W-:Y:S02]  /*2e60*/  @!P0 FFMA.FTZ R0, R13, 1.6832555532455444336, R10 ;  /* 0x3fd774eb0d008823 */ /* 0x000fe4000001000a */
[----:B------:R-:W-:Y:S02]  /*2e70*/  @!P2 FSEL R0, R6, 0.78539818525314331055, !P0 ;  /* 0x3f490fdb0600a808 */ /* 0x000fe40004000000 */
[----:B------:R-:W-:Y:S02]  /*2e80*/  @!P1 FSEL R0, RZ, 3.1415927410125732422, P0 ;  /* 0x40490fdbff009808 */ /* 0x000fe40000000000 */
[----:B------:R-:W-:Y:S02]  /*2e90*/  FSETP.NAN.FTZ.AND P0, PT, |R7|, |R7|, PT ;  /* 0x400000070700720b */ /* 0x000fe40003f18200 */
[----:B------:R-:W-:-:S04]  /*2ea0*/  LOP3.LUT R0, R0, 0x80000000, R9, 0xb8, !PT ;  /* 0x8000000000007812 */ /* 0x000fc800078eb809 */
[----:B------:R-:W-:Y:S01]  /*2eb0*/  FSEL R0, R7, R0, P0 ;  /* 0x0000000007007208 */ /* 0x000fe20000000000 */
[----:B------:R-:W-:Y:S06]  /*2ec0*/  BRA `(.L_x_74) ;  /* 0x0000002000847947 */ /* 0x000fec0003800000 */
.L_x_72:
        /* <DEDUP_REMOVED lines=10> */
[----:B------:R-:W-:Y:S02]  /*2f70*/  MUFU.RCP R12, R7 ;  /* 0x00000007000c7308 */ /* 0x000fe40000001000 */
        /* <DEDUP_REMOVED lines=18> */
[----:B------:R-:W0:Y:S01]  /*30a0*/  MUFU.LG2 R8, R8 ;  /* 0x0000000800087308 */ /* 0x000e220000000c00 */
[----:B------:R-:W-:Y:S02]  /*30b0*/  IMAD.MOV.U32 R5, RZ, RZ, 0x3f800000 ;  /* 0x3f800000ff057424 */ /* 0x000fe400078e00ff */
        /* <DEDUP_REMOVED lines=9> */
[----:B------:R-:W-:-:S07]  /*3150*/  MOV R6, R10 ;  /* 0x0000000a00067202 */ /* 0x000fce0000000f00 */
.L_x_76:
[----:B------:R-:W-:Y:S02]  /*3160*/  HFMA2 R9, -RZ, RZ, 0.89990234375, 10328 ;  /* 0x3b33710bff097431 */ /* 0x000fe400000001ff */
        /* <DEDUP_REMOVED lines=29> */
.L_x_75:
[----:B------:R-:W-:-:S13]  /*3340*/  FSETP.NEU.FTZ.AND P0, PT, R7, 1, PT ;  /* 0x3f8000000700780b */ /* 0x000fda0003f1d000 */
[----:B------:R-:W-:Y:S05]  /*3350*/  @P0 BRA `(.L_x_77) ;  /* 0x0000000400cc0947 */ /* 0x000fea0003800000 */
[----:B------:R-:W-:-:S13]  /*3360*/  FSETP.GEU.FTZ.AND P0, PT, R0, 9.999999682655225389e-20, PT ;  /* 0x1fec1e4a0000780b */ /* 0x000fda0003f1e000 */
[----:B------:R-:W-:Y:S05]  /*3370*/  @P0 BRA `(.L_x_78) ;  /* 0x0000000000ac0947 */ /* 0x000fea0003800000 */
[----:B------:R-:W-:Y:S01]  /*3380*/  MOV R5, 0x3f800000 ;  /* 0x3f80000000057802 */ /* 0x000fe20000000f00 */
        /* <DEDUP_REMOVED lines=9> */
[----:B------:R-:W-:Y:S01]  /*3420*/  MOV R15, R0 ;  /* 0x00000000000f7202 */ /* 0x000fe20000000f00 */
[----:B------:R-:W-:Y:S01]  /*3430*/  IMAD.MOV.U32 R7, RZ, RZ, 0x3f800000 ;  /* 0x3f800000ff077424 */ /* 0x000fe200078e00ff */
[----:B------:R-:W-:-:S07]  /*3440*/  MOV R6, 0x3460 ;  /* 0x0000346000067802 */ /* 0x000fce0000000f00 */
[----:B------:R-:W-:Y:S05]  /*3450*/  CALL.REL.NOINC `($__internal_0_$__cuda_sm3x_div_rn_ftz_f32_slowpath) ;  /* 0x00000020001c7944 */ /* 0x000fea0003c00000 */
[----:B------:R-:W-:-:S07]  /*3460*/  MOV R8, R10 ;  /* 0x0000000a00087202 */ /* 0x000fce0000000f00 */
.L_x_79:
[----:B------:R-:W-:Y:S02]  /*3470*/  HFMA2 R7, -RZ, RZ, 0.89990234375, 10328 ;  /* 0x3b33710bff077431 */ /* 0x000fe400000001ff */
        /* <DEDUP_REMOVED lines=21> */
[----:B------:R-:W-:-:S05]  /*35d0*/  HFMA2 R8, -RZ, RZ, 2.04296875, -15.78125 ;  /* 0x4016cbe4ff087431 */ /* 0x000fca00000001ff */
[----:B------:R-:W-:Y:S02]  /*35e0*/  @!P1 FSEL R0, R8, 0.78539818525314331055, !P0 ;  /* 0x3f490fdb08009808 */ /* 0x000fe40004000000 */
[----:B------:R-:W-:Y:S02]  /*35f0*/  FSETP.NAN.FTZ.AND P0, PT, |R9|, |R9|, PT ;  /* 0x400000090900720b */ /* 0x000fe40003f18200 */
[----:B------:R-:W-:-:S04]  /*3600*/  LOP3.LUT R0, R0, 0x80000000, R7, 0xb8, !PT ;  /* 0x8000000000007812 */ /* 0x000fc800078eb807 */
[----:B------:R-:W-:Y:S01]  /*3610*/  FSEL R0, R9, R0, P0 ;  /* 0x0000000009007208 */ /* 0x000fe20000000000 */
[----:B------:R-:W-:Y:S06]  /*3620*/  BRA `(.L_x_74) ;  /* 0x0000001800ac7947 */ /* 0x000fec0003800000 */
.L_x_78:
[----:B------:R-:W-:Y:S01]  /*3630*/  FMUL.FTZ R6, R0, R0 ;  /* 0x0000000000067220 */ /* 0x000fe20000410000 */
[----:B------:R-:W-:Y:S01]  /*3640*/  MOV R9, 0x3f800000 ;  /* 0x3f80000000097802 */ /* 0x000fe20000000f00 */
[----:B------:R-:W-:Y:S01]  /*3650*/  IMAD.MOV.U32 R10, RZ, RZ, 0x3d39bf78 ;  /* 0x3d39bf78ff0a7424 */ /* 0x000fe200078e00ff */
        /* <DEDUP_REMOVED lines=11> */
[-C--:B------:R-:W-:Y:S01]  /*3710*/  FFMA R8, R9, -R9.reuse, 1 ;  /* 0x3f80000009087423 */ /* 0x080fe20000000809 */
[----:B------:R-:W-:Y:S02]  /*3720*/  FMUL.FTZ R5, R5, 1.1920928955078125e-07 ;  /* 0x3400000005057820 */ /* 0x000fe40000410000 */
[----:B------:R-:W-:Y:S01]  /*3730*/  FFMA.FTZ R10, R7, -R10, 0.10546888411045074463 ;  /* 0x3dd80012070a7423 */ /* 0x000fe2000001080a */
[----:B------:R-:W-:-:S03]  /*3740*/  FFMA R9, R8, R9, 1 ;  /* 0x3f80000008097423 */ /* 0x000fc60000000009 */
[----:B------:R-:W-:Y:S01]  /*3750*/  FFMA.FTZ R10, R7, R10, -0.13229703903198242188 ;  /* 0xbe0778e0070a7423 */ /* 0x000fe2000001000a */
[----:B------:R-:W-:-:S03]  /*3760*/  FFMA R8, R0, R9, RZ ;  /* 0x0000000900087223 */ /* 0x000fc600000000ff */
        /* <DEDUP_REMOVED lines=12> */
[----:B------:R-:W-:-:S03]  /*3830*/  FFMA R6, R8, -1, R0 ;  /* 0xbf80000008067823 */ /* 0x000fc60000000000 */
[----:B------:R-:W-:Y:S01]  /*3840*/  @P0 FSEL R5, R5, -RZ, P1 ;  /* 0x800000ff05050208 */ /* 0x000fe20000800000 */
[----:B------:R-:W-:-:S04]  /*3850*/  FFMA R8, R9, R6, R8 ;  /* 0x0000000609087223 */ /* 0x000fc80000000008 */
[----:B------:R-:W-:Y:S01]  /*3860*/  FMUL.FTZ R5, R5, 0.5 ;  /* 0x3f00000005057820 */ /* 0x000fe20000410000 */
[----:B0-----:R-:W-:Y:S06]  /*3870*/  @!P2 BRA `(.L_x_80) ;  /* 0x000000000014a947 */ /* 0x001fec0003800000 */
[----:B------:R-:W-:Y:S01]  /*3880*/  HFMA2 R7, -RZ, RZ, 1.875, 0 ;  /* 0x3f800000ff077431 */ /* 0x000fe200000001ff */
[----:B------:R-:W-:Y:S02]  /*3890*/  MOV R15, R0 ;  /* 0x00000000000f7202 */ /* 0x000fe40000000f00 */
[----:B------:R-:W-:-:S07]  /*38a0*/  MOV R6, 0x38c0 ;  /* 0x000038c000067802 */ /* 0x000fce0000000f00 */
[----:B------:R-:W-:Y:S05]  /*38b0*/  CALL.REL.NOINC `($__internal_0_$__cuda_sm3x_div_rn_ftz_f32_slowpath) ;  /* 0x0000001c00047944 */ /* 0x000fea0003c00000 */
[----:B------:R-:W-:-:S07]  /*38c0*/  MOV R8, R10 ;  /* 0x0000000a00087202 */ /* 0x000fce0000000f00 */
.L_x_80:
        /* <DEDUP_REMOVED lines=28> */
.L_x_77:
[CC--:B------:R-:W-:Y:S02]  /*3a90*/  FMNMX.FTZ R8, R7.reuse, R0.reuse, PT ;  /* 0x0000000007087209 */ /* 0x0c0fe40003810000 */
[----:B------:R-:W-:Y:S02]  /*3aa0*/  FMNMX.FTZ R9, R7, R0, !PT ;  /* 0x0000000007097209 */ /* 0x000fe40007810000 */
[----:B------:R-:W-:Y:S02]  /*3ab0*/  FSETP.GEU.FTZ.AND P0, PT, R8, 9.9999999747524270788e-07, PT ;  /* 0x358637bd0800780b */ /* 0x000fe40003f1e000 */
[----:B------:R-:W-:-:S13]  /*3ac0*/  FSETP.GT.FTZ.AND P1, PT, R9, 1000000, PT ;  /* 0x497424000900780b */ /* 0x000fda0003f34000 */
[----:B------:R-:W-:Y:S05]  /*3ad0*/  @P0 BRA !P1, `(.L_x_81) ;  /* 0x0000000000e80947 */ /* 0x000fea0004800000 */
[CC--:B------:R-:W-:Y:S02]  /*3ae0*/  VIMNMX R8, PT, PT, R5.reuse, R6.reuse, !PT ;  /* 0x0000000605087248 */ /* 0x0c0fe40007fe0100 */
[----:B------:R-:W-:Y:S02]  /*3af0*/  VIMNMX R5, PT, PT, R5, R6, PT ;  /* 0x0000000605057248 */ /* 0x000fe40003fe0100 */
[----:B------:R-:W-:Y:S02]  /*3b00*/  LOP3.LUT R9, R8, 0xfe000000, RZ, 0xc0, !PT ;  /* 0xfe00000008097812 */ /* 0x000fe400078ec0ff */
[----:B------:R-:W-:Y:S02]  /*3b10*/  FSETP.NEU.FTZ.AND P0, PT, R5, RZ, PT ;  /* 0x000000ff0500720b */ /* 0x000fe40003f1d000 */
[----:B------:R-:W-:-:S05]  /*3b20*/  LOP3.LUT R6, R9, 0x7e800000, RZ, 0x3c, !PT ;  /* 0x7e80000009067812 */ /* 0x000fca00078e3cff */
[-C--:B------:R-:W-:Y:S01]  /*3b30*/  FMUL.FTZ R10, R5, R6.reuse ;  /* 0x00000006050a7220 */ /* 0x080fe20000410000 */
[----:B------:R-:W-:-:S03]  /*3b40*/  FMUL.FTZ R6, R8, R6 ;  /* 0x0000000608067220 */ /* 0x000fc60000410000 */
[----:B------:R-:W-:Y:S02]  /*3b50*/  FMUL.FTZ R11, R10, R10 ;  /* 0x0000000a0a0b7220 */ /* 0x000fe40000410000 */
[----:B------:R-:W-:Y:S02]  /*3b60*/  MUFU.RCP R10, R7 ;  /* 0x00000007000a7308 */ /* 0x000fe40000001000 */
        /* <DEDUP_REMOVED lines=15> */
[----:B------:R-:W-:Y:S01]  /*3c60*/  IMAD.MOV.U32 R15, RZ, RZ, R0 ;  /* 0x000000ffff0f7224 */ /* 0x000fe200078e0000 */
[----:B------:R-:W-:-:S07]  /*3c70*/  MOV R6, 0x3c90 ;  /* 0x00003c9000067802 */ /* 0x000fce0000000f00 */
[----:B------:R-:W-:Y:S05]  /*3c80*/  CALL.REL.NOINC `($__internal_0_$__cuda_sm3x_div_rn_ftz_f32_slowpath) ;  /* 0x0000001800107944 */ /* 0x000fea0003c00000 */
[----:B------:R-:W-:-:S07]  /*3c90*/  MOV R6, R10 ;  /* 0x0000000a00067202 */ /* 0x000fce0000000f00 */
.L_x_82:
        /* <DEDUP_REMOVED lines=30> */
.L_x_81:
[----:B------:R-:W-:-:S13]  /*3e80*/  FSETP.GE.FTZ.AND P0, PT, R7, 1, PT ;  /* 0x3f8000000700780b */ /* 0x000fda0003f16000 */
[----:B------:R-:W-:Y:S05]  /*3e90*/  @!P0 BRA `(.L_x_83) ;  /* 0x00000004002c8947 */ /* 0x000fea0003800000 */
[C---:B------:R-:W-:Y:S01]  /*3ea0*/  FADD.FTZ R5, R7.reuse, -1 ;  /* 0xbf80000007057421 */ /* 0x040fe20000010000 */
[----:B------:R-:W-:Y:S01]  /*3eb0*/  FADD.FTZ R6, R7, 1 ;  /* 0x3f80000007067421 */ /* 0x000fe20000010000 */
[----:B------:R-:W-:Y:S01]  /*3ec0*/  MOV R10, 0x3f800000 ;  /* 0x3f800000000a7802 */ /* 0x000fe20000000f00 */
[----:B------:R-:W-:Y:S01]  /*3ed0*/  HFMA2 R11, -RZ, RZ, 1.3056640625, -1.8671875 ;  /* 0x3d39bf78ff0b7431 */ /* 0x000fe200000001ff */
        /* <DEDUP_REMOVED lines=20> */
[----:B------:R-:W-:-:S04]  /*4020*/  FFMA.FTZ R11, R8, R11, 0.19988867640495300293 ;  /* 0x3e4caf9e080b7423 */ /* 0x000fc8000001000b */
[----:B------:R-:W-:-:S04]  /*4030*/  FFMA.FTZ R11, R8, R11, -0.25000196695327758789 ;  /* 0xbe800042080b7423 */ /* 0x000fc8000001000b */
[----:B------:R-:W-:-:S04]  /*4040*/  FFMA.FTZ R11, R8, R11, 0.33333510160446166992 ;  /* 0x3eaaaae6080b7423 */ /* 0x000fc8000001000b */
[----:B------:R-:W-:-:S04]  /*4050*/  FFMA.FTZ R11, R8, R11, -0.5 ;  /* 0xbf000000080b7423 */ /* 0x000fc8000001000b */
[----:B------:R-:W-:-:S04]  /*4060*/  FMUL.FTZ R11, R8, R11 ;  /* 0x0000000b080b7220 */ /* 0x000fc80000410000 */
[----:B------:R-:W-:Y:S01]  /*4070*/  FFMA.FTZ R8, R8, R11, R8 ;  /* 0x0000000b08087223 */ /* 0x000fe20000010008 */
[----:B------:R-:W-:Y:S01]  /*4080*/  FFMA R11, R10, R9, R10 ;  /* 0x000000090a0b7223 */ /* 0x000fe2000000000a */
[----:B------:R-:W-:Y:S02]  /*4090*/  @P0 IMAD.MOV.U32 R9, RZ, RZ, 0x7f800000 ;  /* 0x7f800000ff090424 */ /* 0x000fe400078e00ff */
[----:B------:R-:W-:Y:S01]  /*40a0*/  FFMA.FTZ R5, R5, 0.69314718246459960938, R8 ;  /* 0x3f31721805057823 */ /* 0x000fe20000010008 */
[----:B------:R-:W-:Y:S01]  /*40b0*/  FFMA R8, R0, R11, RZ ;  /* 0x0000000b00087223 */ /* 0x000fe200000000ff */
[C---:B------:R-:W-:Y:S01]  /*40c0*/  @P1 FFMA.FTZ R5, R6.reuse, R9, +INF ;  /* 0x7f80000006051423 */ /* 0x040fe20000010009 */
[----:B------:R-:W-:Y:S02]  /*40d0*/  @P0 FSETP.NEU.FTZ.AND P1, PT, R6, RZ, PT ;  /* 0x000000ff0600020b */ /* 0x000fe40003f3d000 */
[----:B------:R-:W-:Y:S02]  /*40e0*/  FFMA R6, -R7, R8, R0 ;  /* 0x0000000807067223 */ /* 0x000fe40000000100 */
[----:B------:R-:W-:-:S02]  /*40f0*/  @P0 FSEL R5, R5, -RZ, P1 ;  /* 0x800000ff05050208 */ /* 0x000fc40000800000 */
[----:B------:R-:W-:-:S03]  /*4100*/  FFMA R6, R11, R6, R8 ;  /* 0x000000060b067223 */ /* 0x000fc60000000008 */
[----:B------:R-:W-:Y:S01]  /*4110*/  FMUL.FTZ R5, R5, 0.5 ;  /* 0x3f00000005057820 */ /* 0x000fe20000410000 */
[----:B------:R-:W-:Y:S06]  /*4120*/  @!P2 BRA `(.L_x_84) ;  /* 0x000000000010a947 */ /* 0x000fec0003800000 */
[----:B------:R-:W-:Y:S02]  /*4130*/  MOV R15, R0 ;  /* 0x00000000000f7202 */ /* 0x000fe40000000f00 */
[----:B------:R-:W-:-:S07]  /*4140*/  MOV R6, 0x4160 ;  /* 0x0000416000067802 */ /* 0x000fce0000000f00 */
[----:B------:R-:W-:Y:S05]  /*4150*/  CALL.REL.NOINC `($__internal_0_$__cuda_sm3x_div_rn_ftz_f32_slowpath) ;  /* 0x0000001000dc7944 */ /* 0x000fea0003c00000 */
[----:B------:R-:W-:-:S07]  /*4160*/  MOV R6, R10 ;  /* 0x0000000a00067202 */ /* 0x000fce0000000f00 */
.L_x_84:
        /* <DEDUP_REMOVED lines=23> */
[----:B------:R-:W-:-:S04]  /*42e0*/  MOV R6, 0x4016cbe4 ;  /* 0x4016cbe400067802 */ /* 0x000fc80000000f00 */
[----:B------:R-:W-:Y:S02]  /*42f0*/  @!P2 FSEL R0, R6, 0.78539818525314331055, !P0 ;  /* 0x3f490fdb0600a808 */ /* 0x000fe40004000000 */
[----:B------:R-:W-:Y:S02]  /*4300*/  @!P1 FSEL R0, RZ, 3.1415927410125732422, P0 ;  /* 0x40490fdbff009808 */ /* 0x000fe40000000000 */
[----:B------:R-:W-:Y:S02]  /*4310*/  FSETP.NAN.FTZ.AND P0, PT, |R7|, |R7|, PT ;  /* 0x400000070700720b */ /* 0x000fe40003f18200 */
[----:B------:R-:W-:-:S04]  /*4320*/  LOP3.LUT R0, R0, 0x80000000, R9, 0xb8, !PT ;  /* 0x8000000000007812 */ /* 0x000fc800078eb809 */
[----:B------:R-:W-:Y:S01]  /*4330*/  FSEL R0, R7, R0, P0 ;  /* 0x0000000007007208 */ /* 0x000fe20000000000 */
[----:B------:R-:W-:Y:S06]  /*4340*/  BRA `(.L_x_74) ;  /* 0x0000000c00647947 */ /* 0x000fec0003800000 */
.L_x_83:
        /* <DEDUP_REMOVED lines=17> */
[----:B------:R-:W-:-:S07]  /*4460*/  MOV R6, R10 ;  /* 0x0000000a00067202 */ /* 0x000fce0000000f00 */
.L_x_86:
[----:B------:R-:W-:Y:S02]  /*4470*/  HFMA2 R9, -RZ, RZ, 0.89990234375, 10328 ;  /* 0x3b33710bff097431 */ /* 0x000fe400000001ff */
[----:B------:R-:W-:Y:S01]  /*4480*/  FMUL.FTZ R0, R6, R6 ;  /* 0x0000000606007220 */ /* 0x000fe20000410000 */
[----:B------:R-:W-:Y:S01]  /*4490*/  ISETP.NE.AND P3, PT, R22, RZ, PT ;  /* 0x000000ff1600720c */ /* 0x000fe20003f65270 */
[----:B------:R-:W-:Y:S01]  /*44a0*/  IMAD.MOV.U32 R13, RZ, RZ, 0x3f6ee581 ;  /* 0x3f6ee581ff0d7424 */ /* 0x000fe200078e00ff */
        /* <DEDUP_REMOVED lines=26> */
.L_x_85:
[----:B------:R-:W-:Y:S02]  /*4650*/  LOP3.LUT R9, R0, 0xffff0000, RZ, 0xc0, !PT ;  /* 0xffff000000097812 */ /* 0x000fe400078ec0ff */
[----:B------:R-:W-:-:S03]  /*4660*/  LOP3.LUT R6, R7, 0xffff0000, RZ, 0xc0, !PT ;  /* 0xffff000007067812 */ /* 0x000fc600078ec0ff */
[--C-:B------:R-:W-:Y:S01]  /*4670*/  FADD.FTZ R10, R0, -R9.reuse ;  /* 0x80000009000a7221 */ /* 0x100fe20000010000 */
[----:B------:R-:W-:Y:S01]  /*4680*/  FMUL.FTZ R12, R9, R9 ;  /* 0x00000009090c7220 */ /* 0x000fe20000410000 */
[--C-:B------:R-:W-:Y:S01]  /*4690*/  FADD.FTZ R5, R7, -R6.reuse ;  /* 0x8000000607057221 */ /* 0x100fe20000010000 */
[C---:B------:R-:W-:Y:S01]  /*46a0*/  FMUL.FTZ R13, R6.reuse, R6 ;  /* 0x00000006060d7220 */ /* 0x040fe20000410000 */
[----:B------:R-:W-:Y:S01]  /*46b0*/  FADD.FTZ R6, R6, R6 ;  /* 0x0000000606067221 */ /* 0x000fe20000010000 */
[----:B------:R-:W-:Y:S01]  /*46c0*/  LOP3.LUT R17, R10, 0xffff0000, RZ, 0xc0, !PT ;  /* 0xffff00000a117812 */ /* 0x000fe200078ec0ff */
[----:B------:R-:W-:Y:S01]  /*46d0*/  FADD.FTZ R9, R9, R9 ;  /* 0x0000000909097221 */ /* 0x000fe20000010000 */
[----:B------:R-:W-:-:S03]  /*46e0*/  LOP3.LUT R8, R5, 0xffff0000, RZ, 0xc0, !PT ;  /* 0xffff000005087812 */ /* 0x000fc600078ec0ff */
[--C-:B------:R-:W-:Y:S01]  /*46f0*/  FADD.FTZ R18, R10, -R17.reuse ;  /* 0x800000110a127221 */ /* 0x100fe20000010000 */
[----:B------:R-:W-:Y:S01]  /*4700*/  FMUL.FTZ R15, R17, R9 ;  /* 0x00000009110f7220 */ /* 0x000fe20000410000 */
[--C-:B------:R-:W-:Y:S01]  /*4710*/  FADD.FTZ R5, R5, -R8.reuse ;  /* 0x8000000805057221 */ /* 0x100fe20000010000 */
[C---:B------:R-:W-:Y:S01]  /*4720*/  FMUL.FTZ R16, R8.reuse, R6 ;  /* 0x0000000608107220 */ /* 0x040fe20000410000 */
[C---:B------:R-:W-:Y:S01]  /*4730*/  FMUL.FTZ R11, R8.reuse, R8 ;  /* 0x00000008080b7220 */ /* 0x040fe20000410000 */
[C---:B------:R-:W-:Y:S01]  /*4740*/  FMUL.FTZ R10, R17.reuse, R17 ;  /* 0x00000011110a7220 */ /* 0x040fe20000410000 */
[----:B------:R-:W-:Y:S01]  /*4750*/  FADD.FTZ R8, R8, R8 ;  /* 0x0000000808087221 */ /* 0x000fe20000010000 */
[----:B------:R-:W-:Y:S01]  /*4760*/  FADD.FTZ R17, R17, R17 ;  /* 0x0000001111117221 */ /* 0x000fe20000010000 */
[C---:B------:R-:W-:Y:S01]  /*4770*/  FMUL.FTZ R14, R5.reuse, R6 ;  /* 0x00000006050e7220 */ /* 0x040fe20000410000 */
[C---:B------:R-:W-:Y:S01]  /*4780*/  FMUL.FTZ R9, R18.reuse, R9 ;  /* 0x0000000912097220 */ /* 0x040fe20000410000 */
[C---:B------:R-:W-:Y:S01]  /*4790*/  FMUL.FTZ R8, R5.reuse, R8 ;  /* 0x0000000805087220 */ /* 0x040fe20000410000 */
[C---:B------:R-:W-:Y:S01]  /*47a0*/  FMUL.FTZ R6, R18.reuse, R17 ;  /* 0x0000001112067220 */ /* 0x040fe20000410000 */
[----:B------:R-:W-:Y:S01]  /*47b0*/  FMUL.FTZ R5, R5, R5 ;  /* 0x0000000505057220 */ /* 0x000fe20000410000 */
[----:B------:R-:W-:-:S07]  /*47c0*/  FMUL.FTZ R18, R18, R18 ;  /* 0x0000001212127220 */ /* 0x000fce0000410000 */
.L_x_87:
        /* <DEDUP_REMOVED lines=41> */
[-C--:B------:R-:W-:Y:S02]  /*4a60*/  FSETP.GEU.FTZ.AND P4, PT, R21, R16.reuse, PT ;  /* 0x000000101500720b */ /* 0x080fe40003f9e000 */
        /* <DEDUP_REMOVED lines=24> */
[----:B------:R-:W-:-:S04]  /*4bf0*/  FADD.FTZ R16, R16, R13 ;  /* 0x0000000d10107221 */ /* 0x000fc80000010000 */
[----:B------:R-:W-:-:S04]  /*4c00*/  FADD.FTZ R16, R15, R16 ;  /* 0x000000100f107221 */ /* 0x000fc80000010000 */
[----:B------:R-:W-:-:S04]  /*4c10*/  FADD.FTZ R11, R11, R16 ;  /* 0x000000100b0b7221 */ /* 0x000fc80000010000 */
[----:B------:R-:W-:-:S04]  /*4c20*/  FADD.FTZ R11, R10, R11 ;  /* 0x0000000b0a0b7221 */ /* 0x000fc80000010000 */
[----:B------:R-:W-:Y:S01]  /*4c30*/  FADD.FTZ R14, R14, R11 ;  /* 0x0000000b0e0e7221 */ /* 0x000fe20000010000 */
[----:B------:R-:W-:-:S03]  /*4c40*/  MOV R11, 0x3d39bf78 ;  /* 0x3d39bf78000b7802 */ /* 0x000fc60000000f00 */
[----:B------:R-:W-:-:S04]  /*4c50*/  FADD.FTZ R9, R9, R14 ;  /* 0x0000000e09097221 */ /* 0x000fc80000010000 */
[----:B------:R-:W-:-:S04]  /*4c60*/  FADD.FTZ R9, R8, R9 ;  /* 0x0000000908097221 */ /* 0x000fc80000010000 */
[----:B------:R-:W-:Y:S01]  /*4c70*/  FADD.FTZ R6, R6, R9 ;  /* 0x0000000906067221 */ /* 0x000fe20000010000 */
[----:B------:R-:W-:-:S03]  /*4c80*/  HFMA2 R9, -RZ, RZ, 1.625, 0 ;  /* 0x3e800000ff097431 */ /* 0x000fc600000001ff */
        /* <DEDUP_REMOVED lines=39> */
[----:B------:R-:W-:-:S07]  /*4f00*/  IMAD.MOV.U32 R6, RZ, RZ, R10 ;  /* 0x000000ffff067224 */ /* 0x000fce00078e000a */
.L_x_88:
        /* <DEDUP_REMOVED lines=28> */
[----:B------:R-:W-:-:S07]  /*50d0*/  FSEL R0, R7, R0, P0 ;  /* 0x0000000007007208 */ /* 0x000fce0000000000 */
.L_x_74:
[----:B------:R-:W-:-:S04]  /*50e0*/  FMUL.FTZ R6, R4, R0 ;  /* 0x0000000004067220 */ /* 0x000fc80000410000 */
[C---:B------:R-:W-:Y:S01]  /*50f0*/  FFMA.FTZ R7, R3.reuse, R5, R6 ;  /* 0x0000000503077223 */ /* 0x040fe20000010006 */
[----:B------:R-:W-:-:S04]  /*5100*/  FMUL.FTZ R3, R3, R0 ;  /* 0x0000000003037220 */ /* 0x000fc80000410000 */
[----:B------:R-:W-:Y:S01]  /*5110*/  LOP3.LUT P0, R8, R7, 0x7fffffff, RZ, 0xc0, !PT ;  /* 0x7fffffff07087812 */ /* 0x000fe2000780c0ff */
[----:B------:R-:W-:-:S12]  /*5120*/  FFMA.FTZ R3, R4, R5, -R3 ;  /* 0x0000000504037223 */ /* 0x000fd80000010803 */
[----:B------:R-:W-:-:S06]  /*5130*/  @!P0 FMUL.FTZ R6, R3, 1.4426950216293334961 ;  /* 0x3fb8aa3b03068820 */ /* 0x000fcc0000410000 */
[----:B------:R-:W4:Y:S01]  /*5140*/  @!P0 MUFU.EX2 R6, R6 ;  /* 0x0000000600068308 */ /* 0x000f220000000800 */
[----:B------:R-:W-:Y:S05]  /*5150*/  @!P0 BRA `(.L_x_69) ;  /* 0x0000000000c48947 */ /* 0x000fea0003800000 */
[----:B------:R-:W-:-:S13]  /*5160*/  LOP3.LUT P0, R4, R3, 0x7fffffff, RZ, 0xc0, !PT ;  /* 0x7fffffff03047812 */ /* 0x000fda000780c0ff */
[----:B------:R-:W-:-:S04]  /*5170*/  @!P0 FMUL.RZ R0, R7, 0.15915493667125701904 ;  /* 0x3e22f98307008820 */ /* 0x000fc8000040c000 */
[----:B------:R5:W0:Y:S08]  /*5180*/  @!P0 MUFU.SIN R7, R0 ;  /* 0x0000000000078308 */ /* 0x000a300000000400 */
[----:B----4-:R5:W1:Y:S01]  /*5190*/  @!P0 MUFU.COS R6, R0 ;  /* 0x0000000000068308 */ /* 0x010a620000000000 */
[----:B------:R-:W-:Y:S05]  /*51a0*/  @!P0 BRA `(.L_x_69) ;  /* 0x0000000000b08947 */ /* 0x000fea0003800000 */
[----:B------:R-:W-:-:S13]  /*51b0*/  ISETP.GE.U32.AND P0, PT, R8, 0x7f800000, PT ;  /* 0x7f8000000800780c */ /* 0x000fda0003f06070 */
[----:B------:R-:W-:Y:S05]  /*51c0*/  @!P0 BRA `(.L_x_89) ;  /* 0x0000000000208947 */ /* 0x000fea0003800000 */
[----:B------:R-:W-:-:S13]  /*51d0*/  ISETP.NE.AND P1, PT, R4, 0x7f800000, PT ;  /* 0x7f8000000400780c */ /* 0x000fda0003f25270 */
[----:B0-----:R-:W-:Y:S01]  /*51e0*/  @P1 FADD.FTZ R7, R7, -R7 ;  /* 0x8000000707071221 */ /* 0x001fe20000010000 */
[----:B------:R-:W-:-:S03]  /*51f0*/  @!P1 ISETP.GT.AND P0, PT, R3, -0x1, PT ;  /* 0xffffffff0300980c */ /* 0x000fc60003f04270 */
[----:B-----5:R-:W-:Y:S01]  /*5200*/  @!P1 FADD.FTZ R0, R7, -R7 ;  /* 0x8000000707009221 */ /* 0x020fe20000010000 */
[----:B-1----:R-:W-:Y:S02]  /*5210*/  @P1 MOV R6, R7 ;  /* 0x0000000700061202 */ /* 0x002fe40000000f00 */
[----:B------:R-:W-:Y:S02]  /*5220*/  @!P1 FSEL R6, R3, RZ, P0 ;  /* 0x000000ff03069208 */ /* 0x000fe40000000000 */
[----:B------:R-:W-:Y:S01]  /*5230*/  @!P1 FSEL R7, R0, RZ, P0 ;  /* 0x000000ff00079208 */ /* 0x000fe20000000000 */
[----:B------:R-:W-:Y:S06]  /*5240*/  BRA `(.L_x_69) ;  /* 0x0000000000887947 */ /* 0x000fec0003800000 */
.L_x_89:
[----:B-----5:R-:W-:-:S04]  /*5250*/  IADD3 R0, PT, PT, R3, -0x42b17218, RZ ;  /* 0xbd4e8de803007810 */ /* 0x020fc80007ffe0ff */
[----:B------:R-:W-:-:S13]  /*5260*/  ISETP.GT.U32.AND P0, PT, R0, 0x8e8e5c, PT ;  /* 0x008e8e5c0000780c */ /* 0x000fda0003f04070 */
[----:B------:R-:W-:Y:S05]  /*5270*/  @P0 BRA `(.L_x_90) ;  /* 0x0000000000600947 */ /* 0x000fea0003800000 */
[----:B------:R-:W-:Y:S01]  /*5280*/  FADD.FTZ R0, R3, -162.88958740234375 ;  /* 0xc322e3bc03007421 */ /* 0x000fe20000010000 */
[----:B01----:R-:W-:-:S03]  /*5290*/  FMUL.RZ R6, R7, 0.15915493667125701904 ;  /* 0x3e22f98307067820 */ /* 0x003fc6000040c000 */
        /* <DEDUP_REMOVED lines=22> */
.L_x_90:
[----:B0-----:R-:W-:Y:S01]  /*5400*/  FMUL.RZ R0, R7, 0.15915493667125701904 ;  /* 0x3e22f98307007820 */ /* 0x001fe2000040c000 */
[----:B------:R-:W-:-:S03]  /*5410*/  FMUL.FTZ R3, R3, 1.4426950216293334961 ;  /* 0x3fb8aa3b03037820 */ /* 0x000fc60000410000 */
[----:B-1----:R-:W0:Y:S08]  /*5420*/  MUFU.COS R6, R0 ;  /* 0x0000000000067308 */ /* 0x002e300000000000 */
[----:B------:R-:W1:Y:S08]  /*5430*/  MUFU.SIN R4, R0 ;  /* 0x0000000000047308 */ /* 0x000e700000000400 */
[----:B------:R-:W0:Y:S02]  /*5440*/  MUFU.EX2 R3, R3 ;  /* 0x0000000300037308 */ /* 0x000e240000000800 */
[-C--:B0-----:R-:W-:Y:S01]  /*5450*/  FMUL.FTZ R6, R6, R3.reuse ;  /* 0x0000000306067220 */ /* 0x081fe20000410000 */
[----:B-1----:R-:W-:-:S07]  /*5460*/  FMUL.FTZ R7, R4, R3 ;  /* 0x0000000304077220 */ /* 0x002fce0000410000 */
.L_x_69:
[----:B------:R-:W-:Y:S05]  /*5470*/  BSYNC.RECONVERGENT B1 ;  /* 0x0000000000017941 */ /* 0x000fea0003800200 */
.L_x_50:
[----:B------:R-:W2:Y:S02]  /*5480*/  LDCU.64 UR6, c[0x0][0x3c0] ;  /* 0x00007800ff0677ac */ /* 0x000ea40008000a00 */
[----:B--2---:R-:W-:-:S04]  /*5490*/  LEA R4, P0, R2, UR6, 0x3 ;  /* 0x0000000602047c11 */ /* 0x004fc8000f8018ff */
[----:B------:R-:W-:-:S05]  /*54a0*/  LEA.HI.X R5, R2, UR7, RZ, 0x3, P0 ;  /* 0x0000000702057c11 */ /* 0x000fca00080f1cff */
[----:B01-34-:R-:W-:Y:S01]  /*54b0*/  STG.E.64 desc[UR4][R4.64], R6 ;  /* 0x0000000604007986 */ /* 0x01bfe2000c101b04 */
[----:B------:R-:W-:Y:S05]  /*54c0*/  EXIT ;  /* 0x000000000000794d */ /* 0x000fea0003800000 */
        .weak           $__internal_0_$__cuda_sm3x_div_rn_ftz_f32_slowpath
        .type           $__internal_0_$__cuda_sm3x_div_rn_ftz_f32_slowpath,@function
        .size           $__internal_0_$__cuda_sm3x_div_rn_ftz_f32_slowpath,(.L_x_710 - $__internal_0_$__cuda_sm3x_div_rn_ftz_f32_slowpath)
$__internal_0_$__cuda_sm3x_div_rn_ftz_f32_slowpath:
[----:B------:R-:W-:Y:S01]  /*54d0*/  SHF.R.U32.HI R8, RZ, 0x17, R7 ;  /* 0x00000017ff087819 */ /* 0x000fe20000011607 */
[----:B------:R-:W-:Y:S01]  /*54e0*/  BSSY.RECONVERGENT B0, `(.L_x_91) ;  /* 0x0000046000007945 */ /* 0x000fe20003800200 */
[----:B------:R-:W-:-:S03]  /*54f0*/  SHF.R.U32.HI R0, RZ, 0x17, R15 ;  /* 0x00000017ff007819 */ /* 0x000fc6000001160f */
[----:B------:R-:W-:Y:S01]  /*5500*/  BSSY.RELIABLE B2, `(.L_x_92) ;  /* 0x000001d000027945 */ /* 0x000fe20003800100 */
[----:B------:R-:W-:Y:S02]  /*5510*/  LOP3.LUT R8, R8, 0xff, RZ, 0xc0, !PT ;  /* 0x000000ff08087812 */ /* 0x000fe400078ec0ff */
[----:B------:R-:W-:Y:S02]  /*5520*/  LOP3.LUT R0, R0, 0xff, RZ, 0xc0, !PT ;  /* 0x000000ff00007812 */ /* 0x000fe400078ec0ff */
[----:B------:R-:W-:Y:S02]  /*5530*/  IADD3 R10, PT, PT, R8, -0x1, RZ ;  /* 0xffffffff080a7810 */ /* 0x000fe40007ffe0ff */
[----:B------:R-:W-:Y:S02]  /*5540*/  IADD3 R9, PT, PT, R0, -0x1, RZ ;  /* 0xffffffff00097810 */ /* 0x000fe40007ffe0ff */
[----:B------:R-:W-:-:S04]  /*5550*/  ISETP.GT.U32.AND P0, PT, R10, 0xfd, PT ;  /* 0x000000fd0a00780c */ /* 0x000fc80003f04070 */
[----:B------:R-:W-:-:S13]  /*5560*/  ISETP.GT.U32.OR P0, PT, R9, 0xfd, P0 ;  /* 0x000000fd0900780c */ /* 0x000fda0000704470 */
[----:B------:R-:W-:Y:S05]  /*5570*/  @!P0 BRA `(.L_x_93) ;  /* 0x0000000000548947 */ /* 0x000fea0003800000 */
[----:B------:R-:W-:Y:S02]  /*5580*/  FSETP.GTU.FTZ.AND P0, PT, |R15|, +INF , PT ;  /* 0x7f8000000f00780b */ /* 0x000fe40003f1c200 */
[----:B------:R-:W-:-:S04]  /*5590*/  FSETP.GTU.FTZ.AND P1, PT, |R7|, +INF , PT ;  /* 0x7f8000000700780b */ /* 0x000fc80003f3c200 */
[----:B------:R-:W-:-:S13]  /*55a0*/  PLOP3.LUT P0, PT, P0, P1, PT, 0xf8, 0x8f ;  /* 0x00000000008f781c */ /* 0x000fda0000703f70 */
[----:B------:R-:W-:Y:S05]  /*55b0*/  @P0 BREAK.RELIABLE B2 ;  /* 0x0000000000020942 */ /* 0x000fea0003800100 */
[----:B------:R-:W-:Y:S05]  /*55c0*/  @P0 BRA `(.L_x_94) ;  /* 0x0000000000d80947 */ /* 0x000fea0003800000 */
[----:B------:R-:W-:Y:S02]  /*55d0*/  FSETP.NEU.FTZ.AND P0, PT, R15, RZ, PT ;  /* 0x000000ff0f00720b */ /* 0x000fe40003f1d000 */
[----:B------:R-:W-:Y:S02]  /*55e0*/  FSETP.NEU.FTZ.AND P1, PT, R7, RZ, PT ;  /* 0x000000ff0700720b */ /* 0x000fe40003f3d000 */
[----:B------:R-:W-:-:S11]  /*55f0*/  FSETP.NEU.FTZ.AND P6, PT, R15, RZ, PT ;  /* 0x000000ff0f00720b */ /* 0x000fd60003fdd000 */
[----:B------:R-:W-:Y:S05]  /*5600*/  @!P1 BREAK.RELIABLE !P0, B2 ;  /* 0x0000000000029942 */ /* 0x000fea0004000100 */
[----:B------:R-:W-:Y:S05]  /*5610*/  @!P1 BRA !P0, `(.L_x_95) ;  /* 0x0000000000bc9947 */ /* 0x000fea0004000000 */
[----:B------:R-:W-:Y:S02]  /*5620*/  FSETP.NEU.FTZ.AND P3, PT, |R15|, +INF , PT ;  /* 0x7f8000000f00780b */ /* 0x000fe40003f7d200 */
[----:B------:R-:W-:Y:S02]  /*5630*/  FSETP.NEU.FTZ.AND P0, PT, |R7|, +INF , PT ;  /* 0x7f8000000700780b */ /* 0x000fe40003f1d200 */
[----:B------:R-:W-:-:S11]  /*5640*/  FSETP.NEU.FTZ.AND P2, PT, |R15|, +INF , PT ;  /* 0x7f8000000f00780b */ /* 0x000fd60003f5d200 */
[----:B------:R-:W-:Y:S05]  /*5650*/  @!P0 BREAK.RELIABLE !P3, B2 ;  /* 0x0000000000028942 */ /* 0x000fea0005800100 */
[----:B------:R-:W-:Y:S05]  /*5660*/  @!P0 BRA !P3, `(.L_x_95) ;  /* 0x0000000000a88947 */ /* 0x000fea0005800000 */
[----:B------:R-:W-:-:S13]  /*5670*/  PLOP3.LUT P6, PT, P0, P6, PT, 0x2f, 0xf2 ;  /* 0x0000000000f2781c */ /* 0x000fda00007cc577 */
[----:B------:R-:W-:Y:S05]  /*5680*/  @P6 BREAK.RELIABLE B2 ;  /* 0x0000000000026942 */ /* 0x000fea0003800100 */
[----:B------:R-:W-:Y:S05]  /*5690*/  @P6 BRA `(.L_x_96) ;  /* 0x0000000000946947 */ /* 0x000fea0003800000 */
[----:B------:R-:W-:-:S13]  /*56a0*/  PLOP3.LUT P2, PT, P2, P1, PT, 0x2f, 0xf2 ;  /* 0x0000000000f2781c */ /* 0x000fda0001742577 */
[----:B------:R-:W-:Y:S05]  /*56b0*/  @P2 BREAK.RELIABLE B2 ;  /* 0x0000000000022942 */ /* 0x000fea0003800100 */
[----:B------:R-:W-:Y:S05]  /*56c0*/  @P2 BRA `(.L_x_97) ;  /* 0x00000000007c2947 */ /* 0x000fea0003800000 */
.L_x_93:
[----:B------:R-:W-:Y:S05]  /*56d0*/  BSYNC.RELIABLE B2 ;  /* 0x0000000000027941 */ /* 0x000fea0003800100 */
.L_x_92:
[----:B------:R-:W-:Y:S01]  /*56e0*/  VIADD R9, R8, 0xffffff81 ;  /* 0xffffff8108097836 */ /* 0x000fe20000000000 */
[----:B------:R-:W-:Y:S01]  /*56f0*/  IADD3 R8, PT, PT, R0, -0x7f, RZ ;  /* 0xffffff8100087810 */ /* 0x000fe20007ffe0ff */
[----:B------:R-:W-:Y:S02]  /*5700*/  BSSY.RECONVERGENT B2, `(.L_x_98) ;  /* 0x000001a000027945 */ /* 0x000fe40003800200 */
[----:B------:R-:W-:Y:S02]  /*5710*/  IMAD R10, R9, -0x800000, R7 ;  /* 0xff800000090a7824 */ /* 0x000fe400078e0207 */
[C---:B------:R-:W-:Y:S01]  /*5720*/  IMAD R0, R8.reuse, -0x800000, R15 ;  /* 0xff80000008007824 */ /* 0x040fe200078e020f */
[----:B------:R-:W-:Y:S01]  /*5730*/  IADD3 R8, PT, PT, R8, -R9, RZ ;  /* 0x8000000908087210 */ /* 0x000fe20007ffe0ff */
[----:B------:R-:W0:Y:S01]  /*5740*/  MUFU.RCP R11, R10 ;  /* 0x0000000a000b7308 */ /* 0x000e220000001000 */
[----:B------:R-:W-:-:S04]  /*5750*/  FADD.FTZ R13, -R10, -RZ ;  /* 0x800000ff0a0d7221 */ /* 0x000fc80000010100 */
[----:B0-----:R-:W-:-:S04]  /*5760*/  FFMA R12, R11, R13, 1 ;  /* 0x3f8000000b0c7423 */ /* 0x001fc8000000000d */
[----:B------:R-:W-:-:S04]  /*5770*/  FFMA R11, R11, R12, R11 ;  /* 0x0000000c0b0b7223 */ /* 0x000fc8000000000b */
[----:B------:R-:W-:-:S04]  /*5780*/  FFMA R12, R0, R11, RZ ;  /* 0x0000000b000c7223 */ /* 0x000fc800000000ff */
[----:B------:R-:W-:-:S04]  /*5790*/  FFMA R14, R13, R12, R0 ;  /* 0x0000000c0d0e7223 */ /* 0x000fc80000000000 */
[----:B------:R-:W-:-:S04]  /*57a0*/  FFMA R15, R11, R14, R12 ;  /* 0x0000000e0b0f7223 */ /* 0x000fc8000000000c */
[----:B------:R-:W-:-:S04]  /*57b0*/  FFMA R0, R13, R15, R0 ;  /* 0x0000000f0d007223 */ /* 0x000fc80000000000 */
[----:B------:R-:W-:-:S05]  /*57c0*/  FFMA.FTZ R11, R11, R0, R15 ;  /* 0x000000000b0b7223 */ /* 0x000fca000001000f */
[----:B------:R-:W-:-:S04]  /*57d0*/  SHF.R.U32.HI R0, RZ, 0x17, R11 ;  /* 0x00000017ff007819 */ /* 0x000fc8000001160b */
[----:B------:R-:W-:-:S04]  /*57e0*/  LOP3.LUT R0, R0, 0xff, RZ, 0xc0, !PT ;  /* 0x000000ff00007812 */ /* 0x000fc800078ec0ff */
[----:B------:R-:W-:-:S04]  /*57f0*/  IADD3 R0, PT, PT, R0, R8, RZ ;  /* 0x0000000800007210 */ /* 0x000fc80007ffe0ff */
[----:B------:R-:W-:-:S04]  /*5800*/  IADD3 R9, PT, PT, R0, -0x1, RZ ;  /* 0xffffffff00097810 */ /* 0x000fc80007ffe0ff */
[----:B------:R-:W-:-:S13]  /*5810*/  ISETP.GE.U32.AND P0, PT, R9, 0xfe, PT ;  /* 0x000000fe0900780c */ /* 0x000fda0003f06070 */
[----:B------:R-:W-:Y:S05]  /*5820*/  @!P0 BRA `(.L_x_99) ;  /* 0x0000000000188947 */ /* 0x000fea0003800000 */
[----:B------:R-:W-:Y:S02]  /*5830*/  ISETP.GT.AND P0, PT, R0, 0xfe, PT ;  /* 0x000000fe0000780c */ /* 0x000fe40003f04270 */
[----:B------:R-:W-:-:S11]  /*5840*/  LOP3.LUT R8, R11, 0x80000000, RZ, 0xc0, !PT ;  /* 0x800000000b087812 */ /* 0x000fd600078ec0ff */
[----:B------:R-:W-:-:S04]  /*5850*/  @!P0 ISETP.GE.AND P1, PT, R0, 0x1, PT ;  /* 0x000000010000880c */ /* 0x000fc80003f26270 */
[C---:B------:R-:W-:Y:S02]  /*5860*/  @!P0 SEL R0, R8.reuse, R11, !P1 ;  /* 0x0000000b08008207 */ /* 0x040fe40004800000 */
[----:B------:R-:W-:Y:S01]  /*5870*/  @P0 LOP3.LUT R0, R8, 0x7f800000, RZ, 0xfc, !PT ;  /* 0x7f80000008000812 */ /* 0x000fe200078efcff */
[----:B------:R-:W-:Y:S06]  /*5880*/  BRA `(.L_x_100) ;  /* 0x0000000000047947 */ /* 0x000fec0003800000 */
.L_x_99:
[----:B------:R-:W-:-:S07]  /*5890*/  LEA R0, R8, R11, 0x17 ;  /* 0x0000000b08007211 */ /* 0x000fce00078eb8ff */
.L_x_100:
[----:B------:R-:W-:Y:S05]  /*58a0*/  BSYNC.RECONVERGENT B2 ;  /* 0x0000000000027941 */ /* 0x000fea0003800200 */
.L_x_98:
[----:B------:R-:W-:Y:S05]  /*58b0*/  BRA `(.L_x_101) ;  /* 0x0000000000207947 */ /* 0x000fea0003800000 */
.L_x_97:
[----:B------:R-:W-:-:S04]  /*58c0*/  LOP3.LUT R0, R7, 0x80000000, R15, 0x48, !PT ;  /* 0x8000000007007812 */ /* 0x000fc800078e480f */
[----:B------:R-:W-:Y:S01]  /*58d0*/  LOP3.LUT R0, R0, 0x7f800000, RZ, 0xfc, !PT ;  /* 0x7f80000000007812 */ /* 0x000fe200078efcff */
[----:B------:R-:W-:Y:S06]  /*58e0*/  BRA `(.L_x_101) ;  /* 0x0000000000147947 */ /* 0x000fec0003800000 */
.L_x_96:
[----:B------:R-:W-:Y:S01]  /*58f0*/  LOP3.LUT R0, R7, 0x80000000, R15, 0x48, !PT ;  /* 0x8000000007007812 */ /* 0x000fe200078e480f */
[----:B------:R-:W-:Y:S06]  /*5900*/  BRA `(.L_x_101) ;  /* 0x00000000000c7947 */ /* 0x000fec0003800000 */
.L_x_95:
[----:B------:R-:W0:Y:S01]  /*5910*/  MUFU.RSQ R0, -QNAN ;  /* 0xffc0000000007908 */ /* 0x000e220000001400 */
[----:B------:R-:W-:Y:S05]  /*5920*/  BRA `(.L_x_101) ;  /* 0x0000000000047947 */ /* 0x000fea0003800000 */
.L_x_94:
[----:B------:R-:W-:-:S07]  /*5930*/  FADD.FTZ R0, R15, R7 ;  /* 0x000000070f007221 */ /* 0x000fce0000010000 */
.L_x_101:
[----:B------:R-:W-:Y:S05]  /*5940*/  BSYNC.RECONVERGENT B0 ;  /* 0x0000000000007941 */ /* 0x000fea0003800200 */
.L_x_91:
[----:B------:R-:W-:Y:S01]  /*5950*/  MOV R8, R6 ;  /* 0x0000000600087202 */ /* 0x000fe20000000f00 */
[----:B------:R-:W-:Y:S01]  /*5960*/  HFMA2 R9, -RZ, RZ, 0, 0 ;  /* 0x00000000ff097431 */ /* 0x000fe200000001ff */
[----:B0-----:R-:W-:-:S03]  /*5970*/  MOV R10, R0 ;  /* 0x00000000000a7202 */ /* 0x001fc60000000f00 */
[----:B------:R-:W-:Y:S05]  /*5980*/  RET.REL.NODEC R8 `(_ZN50_GLOBAL__N__f31458b2_17_RangeFactories_cu_38772b0829elementwise_kernel_with_indexIlZZZN2at6native17logspace_cuda_outERKN3c106ScalarES6_ldRNS1_6TensorEENKUlvE0_clEvENKUlvE2_clEvEUllE_EEvT_T0_PN15function_traitsISD_E11result_typeE) ;  /* 0xffffffa4089c7950 */ /* 0x000fea0003c3ffff */
.L_x_102:
        /* <DEDUP_REMOVED lines=15> */
.L_x_710:


//--------------------- .text._ZN50_GLOBAL__N__f31458b2_17_RangeFactories_cu_38772b0829elementwise_kernel_with_indexIiZZZN2at6native17logspace_cuda_outERKN3c106ScalarES6_ldRNS1_6TensorEENKUlvE0_clEvENKUlvE2_clEvEUllE_EEvT_T0_PN15function_traitsISD_E11result_typeE --------------------------
	.section	.text._ZN50_GLOBAL__N__f31458b2_17_RangeFactories_cu_38772b0829elementwise_kernel_with_indexIiZZZN2at6native17logspace_cuda_outERKN3c106ScalarES6_ldRNS1_6TensorEENKUlvE0_clEvENKUlvE2_clEvEUllE_EEvT_T0_PN15function_traitsISD_E11result_typeE,"ax",@progbits
	.align	128
.text._ZN50_GLOBAL__N__f31458b2_17_RangeFactories_cu_38772b0829elementwise_kernel_with_indexIiZZZN2at6native17logspace_cuda_outERKN3c106ScalarES6_ldRNS1_6TensorEENKUlvE0_clEvENKUlvE2_clEvEUllE_EEvT_T0_PN15function_traitsISD_E11result_typeE:
        .type           _ZN50_GLOBAL__N__f31458b2_17_RangeFactories_cu_38772b0829elementwise_kernel_with_indexIiZZZN2at6native17logspace_cuda_outERKN3c106ScalarES6_ldRNS1_6TensorEENKUlvE0_clEvENKUlvE2_clEvEUllE_EEvT_T0_PN15function_traitsISD_E11result_typeE,@function
        .size           _ZN50_GLOBAL__N__f31458b2_17_RangeFactories_cu_38772b0829elementwise_kernel_with_indexIiZZZN2at6native17logspace_cuda_outERKN3c106ScalarES6_ldRNS1_6TensorEENKUlvE0_clEvENKUlvE2_clEvEUllE_EEvT_T0_PN15function_traitsISD_E11result_typeE,(.L_x_712 - _ZN50_GLOBAL__N__f31458b2_17_RangeFactories_cu_38772b0829elementwise_kernel_with_indexIiZZZN2at6native17logspace_cuda_outERKN3c106ScalarES6_ldRNS1_6TensorEENKUlvE0_clEvENKUlvE2_clEvEUllE_EEvT_T0_PN15function_traitsISD_E11result_typeE)
        .other          _ZN50_GLOBAL__N__f31458b2_17_RangeFactories_cu_38772b0829elementwise_kernel_with_indexIiZZZN2at6native17logspace_cuda_outERKN3c106ScalarES6_ldRNS1_6TensorEENKUlvE0_clEvENKUlvE2_clEvEUllE_EEvT_T0_PN15function_traitsISD_E11result_typeE,@"STO_CUDA_ENTRY STV_DEFAULT"
_ZN50_GLOBAL__N__f31458b2_17_RangeFactories_cu_38772b0829elementwise_kernel_with_indexIiZZZN2at6native17logspace_cuda_outERKN3c106ScalarES6_ldRNS1_6TensorEENKUlvE0_clEvENKUlvE2_clEvEUllE_EEvT_T0_PN15function_traitsISD_E11result_typeE:
        /* <DEDUP_REMOVED lines=15> */
[----:B------:R-:W0:Y:S01]  /*00f0*/  LDC.64 R8, c[0x0][0x398] ;  /* 0x0000e600ff087b82 */ /* 0x000e220000000a00 */
[----:B------:R-:W1:Y:S01]  /*0100*/  LDCU.64 UR6, c[0x0][0x3a8] ;  /* 0x00007500ff0677ac */ /* 0x000e620008000a00 */
[----:B------:R-:W-:-:S06]  /*0110*/  I2FP.F32.S32 R5, R3 ;  /* 0x0000000300057245 */ /* 0x000fcc0000201400 */
        /* <DEDUP_REMOVED lines=32> */
[----:B------:R-:W-:Y:S05]  /*0320*/  CALL.REL.NOINC `($__internal_1_$__cuda_sm3x_div_rn_ftz_f32_slowpath) ;  /* 0x00000050002c7944 */ /* 0x000fea0003c00000 */
.L_x_106:
        /* <DEDUP_REMOVED lines=29> */
.L_x_105:
        /* <DEDUP_REMOVED lines=20> */
[----:B------:R-:W-:Y:S01]  /*0640*/  FMUL.FTZ R12, R11, R11 ;  /* 0x0000000b0b0c7220 */ /* 0x000fe20000410000 */
[----:B------:R-:W-:-:S03]  /*0650*/  MOV R11, 0x3f800000 ;  /* 0x3f800000000b7802 */ /* 0x000fc60000000f00 */
        /* <DEDUP_REMOVED lines=13> */
[----:B0-----:R-:W-:Y:S01]  /*0730*/  FFMA.FTZ R6, R8, 0.69314718246459960938, R11 ;  /* 0x3f31721808067823 */ /* 0x001fe2000001000b */
[----:B-1----:R-:W-:Y:S06]  /*0740*/  @!P0 BRA `(.L_x_109) ;  /* 0x00000000000c8947 */ /* 0x002fec0003800000 */
[----:B------:R-:W-:Y:S02]  /*0750*/  MOV R14, R0 ;  /* 0x00000000000e7202 */ /* 0x000fe40000000f00 */
[----:B------:R-:W-:-:S07]  /*0760*/  MOV R8, 0x780 ;  /* 0x0000078000087802 */ /* 0x000fce0000000f00 */
[----:B------:R-:W-:Y:S05]  /*0770*/  CALL.REL.NOINC `($__internal_1_$__cuda_sm3x_div_rn_ftz_f32_slowpath) ;  /* 0x0000004c00187944 */ /* 0x000fea0003c00000 */
.L_x_109:
[----:B------:R-:W-:Y:S02]  /*0780*/  HFMA2 R9, -RZ, RZ, 0.89990234375, 10328 ;  /* 0x3b33710bff097431 */ /* 0x000fe400000001ff */
[----:B------:R-:W-:Y:S01]  /*0790*/  FMUL.FTZ R0, R10, R10 ;  /* 0x0000000a0a007220 */ /* 0x000fe20000410000 */
[----:B------:R-:W-:Y:S02]  /*07a0*/  ISETP.NE.AND P3, PT, R22, RZ, PT ;  /* 0x000000ff1600720c */ /* 0x000fe40003f65270 */
[----:B------:R-:W-:Y:S01]  /*07b0*/  MOV R13, 0x3f6ee581 ;  /* 0x3f6ee581000d7802 */ /* 0x000fe20000000f00 */
[C---:B------:R-:W-:Y:S01]  /*07c0*/  FFMA.FTZ R9, R0.reuse, R9, -0.015681877732276916504 ;  /* 0xbc80774800097423 */ /* 0x040fe20000010009 */
[----:B------:R-:W-:Y:S02]  /*07d0*/  FSETP.NEU.FTZ.AND P0, PT, R7, RZ, PT ;  /* 0x000000ff0700720b */ /* 0x000fe40003f1d000 */
        /* <DEDUP_REMOVED lines=12> */
[----:B------:R-:W-:-:S04]  /*08a0*/  FSETP.NEU.FTZ.AND P2, PT, |R8|, |R9|, PT ;  /* 0x400000090800720b */ /* 0x000fc80003f5d200 */
[----:B------:R-:W-:Y:S01]  /*08b0*/  FSEL R0, R11, R10, !P3 ;  /* 0x0000000a0b007208 */ /* 0x000fe20005800000 */
[----:B------:R-:W-:-:S04]  /*08c0*/  @P3 FADD.FTZ R10, -R10, -RZ ;  /* 0x800000ff0a0a3221 */ /* 0x000fc80000010100 */
[----:B------:R-:W-:Y:S01]  /*08d0*/  @!P1 FFMA.FTZ R0, R7, 1.6832555532455444336, R10 ;  /* 0x3fd774eb07009823 */ /* 0x000fe2000001000a */
[----:B------:R-:W-:-:S05]  /*08e0*/  HFMA2 R7, -RZ, RZ, 2.04296875, -15.78125 ;  /* 0x4016cbe4ff077431 */ /* 0x000fca00000001ff */
[----:B------:R-:W-:Y:S01]  /*08f0*/  @!P2 FSEL R0, R7, 0.78539818525314331055, !P1 ;  /* 0x3f490fdb0700a808 */ /* 0x000fe20004800000 */
[----:B------:R-:W-:Y:S01]  /*0900*/  FADD.FTZ R7, |R8|, |R9| ;  /* 0x4000000908077221 */ /* 0x000fe20000010200 */
[----:B------:R-:W-:-:S04]  /*0910*/  @!P0 FSEL R0, RZ, 3.1415927410125732422, P1 ;  /* 0x40490fdbff008808 */ /* 0x000fc80000800000 */
[----:B------:R-:W-:Y:S02]  /*0920*/  FSETP.NAN.FTZ.AND P0, PT, |R7|, |R7|, PT ;  /* 0x400000070700720b */ /* 0x000fe40003f18200 */
[----:B------:R-:W-:-:S04]  /*0930*/  LOP3.LUT R0, R0, 0x80000000, R9, 0xb8, !PT ;  /* 0x8000000000007812 */ /* 0x000fc800078eb809 */
[----:B------:R-:W-:Y:S01]  /*0940*/  FSEL R8, R7, R0, P0 ;  /* 0x0000000007087208 */ /* 0x000fe20000000000 */
[----:B------:R-:W-:Y:S06]  /*0950*/  BRA `(.L_x_107) ;  /* 0x0000001c00447947 */ /* 0x000fec0003800000 */
.L_x_108:
[----:B------:R-:W-:-:S13]  /*0960*/  FSETP.NEU.FTZ.AND P0, PT, R7, 1, PT ;  /* 0x3f8000000700780b */ /* 0x000fda0003f1d000 */
[----:B------:R-:W-:Y:S05]  /*0970*/  @P0 BRA `(.L_x_110) ;  /* 0x0000000400c40947 */ /* 0x000fea0003800000 */
[----:B------:R-:W-:-:S13]  /*0980*/  FSETP.GEU.FTZ.AND P0, PT, R0, 9.999999682655225389e-20, PT ;  /* 0x1fec1e4a0000780b */ /* 0x000fda0003f1e000 */
[----:B------:R-:W-:Y:S05]  /*0990*/  @P0 BRA `(.L_x_111) ;  /* 0x0000000000a80947 */ /* 0x000fea0003800000 */
[----:B------:R-:W-:Y:S01]  /*09a0*/  MOV R9, 0x3f800000 ;  /* 0x3f80000000097802 */ /* 0x000fe20000000f00 */
[----:B------:R-:W0:Y:S01]  /*09b0*/  FCHK P0, R0, 1 ;  /* 0x3f80000000007902 */ /* 0x000e220000000000 */
[----:B------:R-:W-:-:S03]  /*09c0*/  FMUL.FTZ R7, R0, 0.5 ;  /* 0x3f00000000077820 */ /* 0x000fc60000410000 */
[----:B------:R-:W-:-:S04]  /*09d0*/  FFMA R6, R9, -R9, 1 ;  /* 0x3f80000009067423 */ /* 0x000fc80000000809 */
[----:B------:R-:W-:Y:S01]  /*09e0*/  FFMA R9, R6, R9, 1 ;  /* 0x3f80000006097423 */ /* 0x000fe20000000009 */
[----:B------:R-:W-:-:S03]  /*09f0*/  FMUL.FTZ R6, R0, R7 ;  /* 0x0000000700067220 */ /* 0x000fc60000410000 */
[----:B------:R-:W-:-:S04]  /*0a00*/  FFMA R8, R0, R9, RZ ;  /* 0x0000000900087223 */ /* 0x000fc800000000ff */
[----:B------:R-:W-:-:S04]  /*0a10*/  FFMA R10, R8, -1, R0 ;  /* 0xbf800000080a7823 */ /* 0x000fc80000000000 */
[----:B------:R-:W-:Y:S01]  /*0a20*/  FFMA R10, R9, R10, R8 ;  /* 0x0000000a090a7223 */ /* 0x000fe20000000008 */
[----:B0-----:R-:W-:Y:S06]  /*0a30*/  @!P0 BRA `(.L_x_112) ;  /* 0x0000000000108947 */ /* 0x001fec0003800000 */
[----:B------:R-:W-:Y:S01]  /*0a40*/  HFMA2 R7, -RZ, RZ, 1.875, 0 ;  /* 0x3f800000ff077431 */ /* 0x000fe200000001ff */
[----:B------:R-:W-:Y:S02]  /*0a50*/  MOV R14, R0 ;  /* 0x00000000000e7202 */ /* 0x000fe40000000f00 */
[----:B------:R-:W-:-:S07]  /*0a60*/  MOV R8, 0xa80 ;  /* 0x00000a8000087802 */ /* 0x000fce0000000f00 */
[----:B------:R-:W-:Y:S05]  /*0a70*/  CALL.REL.NOINC `($__internal_1_$__cuda_sm3x_div_rn_ftz_f32_slowpath) ;  /* 0x0000004800587944 */ /* 0x000fea0003c00000 */
.L_x_112:
[----:B------:R-:W-:Y:S01]  /*0a80*/  MOV R7, 0x3b33710b ;  /* 0x3b33710b00077802 */ /* 0x000fe20000000f00 */
[----:B------:R-:W-:Y:S01]  /*0a90*/  FMUL.FTZ R0, R10, R10 ;  /* 0x0000000a0a007220 */ /* 0x000fe20000410000 */
[----:B------:R-:W0:Y:S01]  /*0aa0*/  LDC.64 R8, c[0x0][0x398] ;  /* 0x0000e600ff087b82 */ /* 0x000e220000000a00 */
[----:B------:R-:W-:Y:S01]  /*0ab0*/  ISETP.NE.AND P2, PT, R22, RZ, PT ;  /* 0x000000ff1600720c */ /* 0x000fe20003f45270 */
[----:B------:R-:W-:Y:S02]  /*0ac0*/  HFMA2 R12, -RZ, RZ, 1.857421875, -1409 ;  /* 0x3f6ee581ff0c7431 */ /* 0x000fe400000001ff */
[----:B------:R-:W-:-:S04]  /*0ad0*/  FFMA.FTZ R7, R0, R7, -0.015681877732276916504 ;  /* 0xbc80774800077423 */ /* 0x000fc80000010007 */
[----:B------:R-:W-:-:S04]  /*0ae0*/  FFMA.FTZ R7, R0, R7, 0.042200751602649688721 ;  /* 0x3d2cdab200077423 */ /* 0x000fc80000010007 */
[----:B------:R-:W-:-:S04]  /*0af0*/  FFMA.FTZ R7, R0, R7, -0.074792981147766113281 ;  /* 0xbd992d1000077423 */ /* 0x000fc80000010007 */
[----:B------:R-:W-:-:S04]  /*0b00*/  FFMA.FTZ R7, R0, R7, 0.10640415549278259277 ;  /* 0x3dd9ea6c00077423 */ /* 0x000fc80000010007 */
[----:B------:R-:W-:-:S04]  /*0b10*/  FFMA.FTZ R7, R0, R7, -0.14207722246646881104 ;  /* 0xbe117cb100077423 */ /* 0x000fc80000010007 */
[----:B------:R-:W-:Y:S01]  /*0b20*/  FFMA.FTZ R7, R0, R7, 0.19993925094604492188 ;  /* 0x3e4cbce000077423 */ /* 0x000fe20000010007 */
[C---:B0-----:R-:W-:Y:S02]  /*0b30*/  ISETP.GE.AND P0, PT, R8.reuse, RZ, PT ;  /* 0x000000ff0800720c */ /* 0x041fe40003f06270 */
[----:B------:R-:W-:Y:S01]  /*0b40*/  FSETP.NEU.FTZ.AND P1, PT, |R8|, |R9|, PT ;  /* 0x400000090800720b */ /* 0x000fe20003f3d200 */
[----:B------:R-:W-:-:S04]  /*0b50*/  FFMA.FTZ R7, R0, R7, -0.33333197236061096191 ;  /* 0xbeaaaa7d00077423 */ /* 0x000fc80000010007 */
[----:B------:R-:W-:-:S04]  /*0b60*/  FMUL.FTZ R7, R0, R7 ;  /* 0x0000000700077220 */ /* 0x000fc80000410000 */
[----:B------:R-:W-:Y:S01]  /*0b70*/  FFMA.FTZ R7, R7, R10, R10 ;  /* 0x0000000a07077223 */ /* 0x000fe2000001000a */
[----:B------:R-:W-:-:S03]  /*0b80*/  MOV R10, 0x4016cbe4 ;  /* 0x4016cbe4000a7802 */ /* 0x000fc60000000f00 */
[C---:B------:R-:W-:Y:S01]  /*0b90*/  FFMA.FTZ R0, R12.reuse, 1.6832555532455444336, -R7 ;  /* 0x3fd774eb0c007823 */ /* 0x040fe20000010807 */
[----:B------:R-:W-:-:S04]  /*0ba0*/  FSEL R12, R12, 1.8663789033889770508, !P2 ;  /* 0x3feee5810c0c7808 */ /* 0x000fc80005000000 */
[----:B------:R-:W-:Y:S01]  /*0bb0*/  FSEL R0, R0, R7, !P2 ;  /* 0x0000000700007208 */ /* 0x000fe20005000000 */
[----:B------:R-:W-:-:S04]  /*0bc0*/  @P2 FADD.FTZ R7, -R7, -RZ ;  /* 0x800000ff07072221 */ /* 0x000fc80000010100 */
[----:B------:R-:W-:Y:S01]  /*0bd0*/  @!P0 FFMA.FTZ R0, R12, 1.6832555532455444336, R7 ;  /* 0x3fd774eb0c008823 */ /* 0x000fe20000010007 */
[----:B------:R-:W-:Y:S01]  /*0be0*/  FADD.FTZ R7, |R8|, |R9| ;  /* 0x4000000908077221 */ /* 0x000fe20000010200 */
[----:B------:R-:W-:-:S04]  /*0bf0*/  @!P1 FSEL R0, R10, 0.78539818525314331055, !P0 ;  /* 0x3f490fdb0a009808 */ /* 0x000fc80004000000 */
[----:B------:R-:W-:Y:S02]  /*0c00*/  FSETP.NAN.FTZ.AND P0, PT, |R7|, |R7|, PT ;  /* 0x400000070700720b */ /* 0x000fe40003f18200 */
[----:B------:R-:W-:-:S04]  /*0c10*/  LOP3.LUT R0, R0, 0x80000000, R9, 0xb8, !PT ;  /* 0x8000000000007812 */ /* 0x000fc800078eb809 */
[----:B------:R-:W-:Y:S01]  /*0c20*/  FSEL R8, R7, R0, P0 ;  /* 0x0000000007087208 */ /* 0x000fe20000000000 */
[----:B------:R-:W-:Y:S06]  /*0c30*/  BRA `(.L_x_107) ;  /* 0x00000018008c7947 */ /* 0x000fec0003800000 */
.L_x_111:
[----:B------:R-:W-:Y:S01]  /*0c40*/  FMUL.FTZ R6, R0, R0 ;  /* 0x0000000000067220 */ /* 0x000fe20000410000 */
[----:B------:R-:W-:Y:S02]  /*0c50*/  IMAD.MOV.U32 R10, RZ, RZ, 0x3f800000 ;  /* 0x3f800000ff0a7424 */ /* 0x000fe400078e00ff */
[----:B------:R-:W-:Y:S01]  /*0c60*/  HFMA2 R11, -RZ, RZ, 1.3056640625, -1.8671875 ;  /* 0x3d39bf78ff0b7431 */ /* 0x000fe200000001ff */
        /* <DEDUP_REMOVED lines=16> */
[----:B------:R-:W-:Y:S01]  /*0d70*/  FFMA.FTZ R9, R8, R9, 0.14491446316242218018 ;  /* 0x3e14647508097423 */ /* 0x000fe20000010009 */
[----:B------:R-:W-:-:S03]  /*0d80*/  FFMA R10, R0, R11, RZ ;  /* 0x0000000b000a7223 */ /* 0x000fc600000000ff */
        /* <DEDUP_REMOVED lines=16> */
[----:B------:R-:W-:Y:S02]  /*0e90*/  MOV R14, R0 ;  /* 0x00000000000e7202 */ /* 0x000fe40000000f00 */
[----:B------:R-:W-:Y:S02]  /*0ea0*/  MOV R7, 0x3f800000 ;  /* 0x3f80000000077802 */ /* 0x000fe40000000f00 */
[----:B------:R-:W-:-:S07]  /*0eb0*/  MOV R8, 0xed0 ;  /* 0x00000ed000087802 */ /* 0x000fce0000000f00 */
[----:B------:R-:W-:Y:S05]  /*0ec0*/  CALL.REL.NOINC `($__internal_1_$__cuda_sm3x_div_rn_ftz_f32_slowpath) ;  /* 0x0000004400447944 */ /* 0x000fea0003c00000 */
.L_x_113:
[----:B------:R-:W-:Y:S01]  /*0ed0*/  MOV R7, 0x3b33710b ;  /* 0x3b33710b00077802 */ /* 0x000fe20000000f00 */
[----:B------:R-:W-:Y:S01]  /*0ee0*/  FMUL.FTZ R0, R10, R10 ;  /* 0x0000000a0a007220 */ /* 0x000fe20000410000 */
[----:B------:R-:W0:Y:S01]  /*0ef0*/  LDC.64 R8, c[0x0][0x398] ;  /* 0x0000e600ff087b82 */ /* 0x000e220000000a00 */
[----:B------:R-:W-:Y:S02]  /*0f00*/  ISETP.NE.AND P2, PT, R22, RZ, PT ;  /* 0x000000ff1600720c */ /* 0x000fe40003f45270 */
[----:B------:R-:W-:Y:S01]  /*0f10*/  FFMA.FTZ R7, R0, R7, -0.015681877732276916504 ;  /* 0xbc80774800077423 */ /* 0x000fe20000010007 */
[----:B------:R-:W-:-:S03]  /*0f20*/  MOV R12, 0x3f6ee581 ;  /* 0x3f6ee581000c7802 */ /* 0x000fc60000000f00 */
        /* <DEDUP_REMOVED lines=22> */
.L_x_110:
        /* <DEDUP_REMOVED lines=10> */
[C---:B------:R-:W-:Y:S02]  /*1130*/  LOP3.LUT R11, R9.reuse, 0x7e800000, RZ, 0x3c, !PT ;  /* 0x7e800000090b7812 */ /* 0x040fe400078e3cff */
[----:B------:R-:W-:-:S03]  /*1140*/  LOP3.LUT R9, R9, 0x800000, RZ, 0xfc, !PT ;  /* 0x0080000009097812 */ /* 0x000fc600078efcff */
[-C--:B------:R-:W-:Y:S01]  /*1150*/  FMUL.FTZ R10, R6, R11.reuse ;  /* 0x0000000b060a7220 */ /* 0x080fe20000410000 */
[----:B------:R-:W-:-:S03]  /*1160*/  FMUL.FTZ R11, R8, R11 ;  /* 0x0000000b080b7220 */ /* 0x000fc60000410000 */
[----:B------:R-:W-:-:S04]  /*1170*/  FMUL.FTZ R10, R10, R10 ;  /* 0x0000000a0a0a7220 */ /* 0x000fc80000410000 */
[----:B------:R-:W-:-:S06]  /*1180*/  FFMA.FTZ R10, R11, R11, R10 ;  /* 0x0000000b0b0a7223 */ /* 0x000fcc000001000a */
        /* <DEDUP_REMOVED lines=15> */
[----:B------:R-:W-:Y:S05]  /*1280*/  CALL.REL.NOINC `($__internal_1_$__cuda_sm3x_div_rn_ftz_f32_slowpath) ;  /* 0x0000004000547944 */ /* 0x000fea0003c00000 */
.L_x_115:
[----:B------:R-:W-:Y:S02]  /*1290*/  HFMA2 R9, -RZ, RZ, 0.89990234375, 10328 ;  /* 0x3b33710bff097431 */ /* 0x000fe400000001ff */
[----:B------:R-:W-:Y:S01]  /*12a0*/  FMUL.FTZ R0, R10, R10 ;  /* 0x0000000a0a007220 */ /* 0x000fe20000410000 */
[----:B------:R-:W-:Y:S02]  /*12b0*/  ISETP.NE.AND P3, PT, R22, RZ, PT ;  /* 0x000000ff1600720c */ /* 0x000fe40003f65270 */
[----:B------:R-:W-:Y:S01]  /*12c0*/  MOV R13, 0x3f6ee581 ;  /* 0x3f6ee581000d7802 */ /* 0x000fe20000000f00 */
[C---:B------:R-:W-:Y:S01]  /*12d0*/  FFMA.FTZ R9, R0.reuse, R9, -0.015681877732276916504 ;  /* 0xbc80774800097423 */ /* 0x040fe20000010009 */
[----:B------:R-:W-:Y:S01]  /*12e0*/  FSETP.NEU.FTZ.AND P1, PT, R7, RZ, PT ;  /* 0x000000ff0700720b */ /* 0x000fe20003f3d000 */
[----:B------:R-:W-:Y:S02]  /*12f0*/  HFMA2 R7, -RZ, RZ, 2.04296875, -15.78125 ;  /* 0x4016cbe4ff077431 */ /* 0x000fe400000001ff */
        /* <DEDUP_REMOVED lines=11> */
[C---:B------:R-:W-:Y:S01]  /*13b0*/  FFMA.FTZ R11, R13.reuse, 1.6832555532455444336, -R10 ;  /* 0x3fd774eb0d0b7823 */ /* 0x040fe2000001080a */
[----:B------:R-:W-:-:S04]  /*13c0*/  FSEL R13, R13, 1.8663789033889770508, !P3 ;  /* 0x3feee5810d0d7808 */ /* 0x000fc80005800000 */
[----:B------:R-:W-:Y:S01]  /*13d0*/  FSEL R0, R11, R10, !P3 ;  /* 0x0000000a0b007208 */ /* 0x000fe20005800000 */
[----:B------:R-:W-:-:S04]  /*13e0*/  @P3 FADD.FTZ R10, -R10, -RZ ;  /* 0x800000ff0a0a3221 */ /* 0x000fc80000010100 */
[----:B------:R-:W-:Y:S02]  /*13f0*/  @!P0 FFMA.FTZ R0, R13, 1.6832555532455444336, R10 ;  /* 0x3fd774eb0d008823 */ /* 0x000fe4000001000a */
[----:B------:R-:W-:Y:S01]  /*1400*/  @!P2 FSEL R0, R7, 0.78539818525314331055, !P0 ;  /* 0x3f490fdb0700a808 */ /* 0x000fe20004000000 */
[----:B------:R-:W-:Y:S01]  /*1410*/  FADD.FTZ R7, |R8|, |R9| ;  /* 0x4000000908077221 */ /* 0x000fe20000010200 */
[----:B------:R-:W-:-:S04]  /*1420*/  @!P1 FSEL R0, RZ, 3.1415927410125732422, P0 ;  /* 0x40490fdbff009808 */ /* 0x000fc80000000000 */
[----:B------:R-:W-:Y:S02]  /*1430*/  FSETP.NAN.FTZ.AND P0, PT, |R7|, |R7|, PT ;  /* 0x400000070700720b */ /* 0x000fe40003f18200 */
[----:B------:R-:W-:-:S04]  /*1440*/  LOP3.LUT R0, R0, 0x80000000, R9, 0xb8, !PT ;  /* 0x8000000000007812 */ /* 0x000fc800078eb809 */
[----:B------:R-:W-:Y:S01]  /*1450*/  FSEL R8, R7, R0, P0 ;  /* 0x0000000007087208 */ /* 0x000fe20000000000 */
[----:B------:R-:W-:Y:S06]  /*1460*/  BRA `(.L_x_107) ;  /* 0x0000001000807947 */ /* 0x000fec0003800000 */
.L_x_114:
        /* <DEDUP_REMOVED lines=14> */
[----:B------:R-:W-:Y:S01]  /*1550*/  IADD3 R10, PT, PT, -R6, 0x40800000, RZ ;  /* 0x40800000060a7810 */ /* 0x000fe20007ffe1ff */
[----:B------:R-:W-:Y:S01]  /*1560*/  IMAD.IADD R8, R9, 0x1, -R6 ;  /* 0x0000000109087824 */ /* 0x000fe200078e0a06 */
[----:B------:R-:W-:-:S03]  /*1570*/  I2FP.F32.S32 R6, R6 ;  /* 0x0000000600067245 */ /* 0x000fc60000201400 */
[----:B------:R-:W-:Y:S02]  /*1580*/  FFMA.FTZ R11, R10, 0.25, -R11 ;  /* 0x3e8000000a0b7823 */ /* 0x000fe4000001080b */
[----:B------:R-:W0:Y:S01]  /*1590*/  MUFU.RCP R10, R7 ;  /* 0x00000007000a7308 */ /* 0x000e220000001000 */
[----:B------:R-:W-:Y:S01]  /*15a0*/  FMUL.FTZ R6, R6, 1.1920928955078125e-07 ;  /* 0x3400000006067820 */ /* 0x000fe20000410000 */
[----:B------:R-:W-:-:S04]  /*15b0*/  FADD.FTZ R8, R8, R11 ;  /* 0x0000000b08087221 */ /* 0x000fc80000010000 */
        /* <DEDUP_REMOVED lines=24> */
[----:B------:R-:W-:Y:S05]  /*1740*/  CALL.REL.NOINC `($__internal_1_$__cuda_sm3x_div_rn_ftz_f32_slowpath) ;  /* 0x0000003c00247944 */ /* 0x000fea0003c00000 */
.L_x_117:
[----:B------:R-:W-:Y:S01]  /*1750*/  MOV R9, 0x3b33710b ;  /* 0x3b33710b00097802 */ /* 0x000fe20000000f00 */
[----:B------:R-:W-:Y:S01]  /*1760*/  FMUL.FTZ R0, R10, R10 ;  /* 0x0000000a0a007220 */ /* 0x000fe20000410000 */
[----:B------:R-:W-:Y:S02]  /*1770*/  ISETP.NE.AND P3, PT, R22, RZ, PT ;  /* 0x000000ff1600720c */ /* 0x000fe40003f65270 */
[----:B------:R-:W-:Y:S01]  /*1780*/  MOV R13, 0x3f6ee581 ;  /* 0x3f6ee581000d7802 */ /* 0x000fe20000000f00 */
[C---:B------:R-:W-:Y:S01]  /*1790*/  FFMA.FTZ R9, R0.reuse, R9, -0.015681877732276916504 ;  /* 0xbc80774800097423 */ /* 0x040fe20000010009 */
[----:B------:R-:W-:Y:S02]  /*17a0*/  FSETP.NEU.FTZ.AND P1, PT, R7, RZ, PT ;  /* 0x000000ff0700720b */ /* 0x000fe40003f3d000 */
[----:B------:R-:W-:Y:S01]  /*17b0*/  MOV R7, 0x4016cbe4 ;  /* 0x4016cbe400077802 */ /* 0x000fe20000000f00 */
        /* <DEDUP_REMOVED lines=23> */
.L_x_116:
        /* <DEDUP_REMOVED lines=16> */
[----:B------:R-:W-:Y:S05]  /*1a30*/  CALL.REL.NOINC `($__internal_1_$__cuda_sm3x_div_rn_ftz_f32_slowpath) ;  /* 0x0000003800687944 */ /* 0x000fea0003c00000 */
.L_x_119:
        /* <DEDUP_REMOVED lines=30> */
.L_x_118:
        /* <DEDUP_REMOVED lines=13> */
[----:B------:R-:W-:Y:S01]  /*1cf0*/  FADD.FTZ R20, R15, R15 ;  /* 0x0000000f0f147221 */ /* 0x000fe20000010000 */
[C---:B------:R-:W-:Y:S01]  /*1d00*/  FMUL.FTZ R10, R11.reuse, R14 ;  /* 0x0000000e0b0a7220 */ /* 0x040fe20000410000 */
[----:B------:R-:W-:Y:S01]  /*1d10*/  FMUL.FTZ R8, R11, R11 ;  /* 0x0000000b0b087220 */ /* 0x000fe20000410000 */
[C---:B------:R-:W-:Y:S01]  /*1d20*/  FMUL.FTZ R12, R15.reuse, R18 ;  /* 0x000000120f0c7220 */ /* 0x040fe20000410000 */
[----:B------:R-:W-:Y:S01]  /*1d30*/  FMUL.FTZ R11, R15, R15 ;  /* 0x0000000f0f0b7220 */ /* 0x000fe20000410000 */
[C---:B------:R-:W-:Y:S01]  /*1d40*/  FMUL.FTZ R13, R16.reuse, R14 ;  /* 0x0000000e100d7220 */ /* 0x040fe20000410000 */
[C---:B------:R-:W-:Y:S01]  /*1d50*/  FMUL.FTZ R15, R16.reuse, R17 ;  /* 0x00000011100f7220 */ /* 0x040fe20000410000 */
[C---:B------:R-:W-:Y:S01]  /*1d60*/  FMUL.FTZ R14, R19.reuse, R18 ;  /* 0x00000012130e7220 */ /* 0x040fe20000410000 */
[C---:B------:R-:W-:Y:S01]  /*1d70*/  FMUL.FTZ R17, R19.reuse, R20 ;  /* 0x0000001413117220 */ /* 0x040fe20000410000 */
[----:B------:R-:W-:Y:S01]  /*1d80*/  FMUL.FTZ R16, R16, R16 ;  /* 0x0000001010107220 */ /* 0x000fe20000410000 */
[----:B------:R-:W-:-:S07]  /*1d90*/  FMUL.FTZ R19, R19, R19 ;  /* 0x0000001313137220 */ /* 0x000fce0000410000 */
.L_x_120:
[----:B------:R-:W-:-:S04]  /*1da0*/  FSETP.GEU.FTZ.AND P3, PT, R6, R9, PT ;  /* 0x000000090600720b */ /* 0x000fc80003f7e000 */
[----:B------:R-:W-:Y:S02]  /*1db0*/  FSEL R23, R9, R6, P3 ;  /* 0x0000000609177208 */ /* 0x000fe40001800000 */
[----:B------:R-:W-:Y:S02]  /*1dc0*/  P2R R35, PR, RZ, 0x8 ;  /* 0x00000008ff237803 */ /* 0x000fe40000000000 */
[CC--:B------:R-:W-:Y:S02]  /*1dd0*/  FSETP.GEU.FTZ.AND P4, PT, R23.reuse, R10.reuse, PT ;  /* 0x0000000a1700720b */ /* 0x0c0fe40003f9e000 */
[----:B------:R-:W-:Y:S02]  /*1de0*/  FSEL R6, R6, R9, P3 ;  /* 0x0000000906067208 */ /* 0x000fe40001800000 */
[----:B------:R-:W-:Y:S02]  /*1df0*/  FSEL R25, R10, R23, P4 ;  /* 0x000000170a197208 */ /* 0x000fe40002000000 */
[----:B------:R-:W-:-:S02]  /*1e00*/  FSEL R9, R23, R10, P4 ;  /* 0x0000000a17097208 */ /* 0x000fc40002000000 */
        /* <DEDUP_REMOVED lines=30> */
[----:B------:R-:W-:Y:S02]  /*1ff0*/  P2R R23, PR, RZ, 0x20 ;  /* 0x00000020ff177803 */ /* 0x000fe40000000000 */
[----:B------:R-:W-:Y:S02]  /*2000*/  PLOP3.LUT P0, PT, P0, P2, P3, 0x80, 0x0 ;  /* 0x000000000000781c */ /* 0x000fe40000705030 */
[----:B------:R-:W-:Y:S02]  /*2010*/  ISETP.NE.AND P4, PT, R30, RZ, PT ;  /* 0x000000ff1e00720c */ /* 0x000fe40003f85270 */
[----:B------:R-:W-:Y:S02]  /*2020*/  FSETP.GEU.FTZ.AND P5, PT, R25, R12, PT ;  /* 0x0000000c1900720b */ /* 0x000fe40003fbe000 */
[----:B------:R-:W-:-:S02]  /*2030*/  P2R R30, PR, RZ, 0x1 ;  /* 0x00000001ff1e7803 */ /* 0x000fc40000000000 */
[----:B------:R-:W-:Y:S02]  /*2040*/  ISETP.NE.AND P0, PT, R33, RZ, PT ;  /* 0x000000ff2100720c */ /* 0x000fe40003f05270 */
[----:B------:R-:W-:Y:S02]  /*2050*/  FSEL R10, R25, R12, P5 ;  /* 0x0000000c190a7208 */ /* 0x000fe40002800000 */
[----:B------:R-:W-:Y:S02]  /*2060*/  FSEL R12, R27, R8, P1 ;  /* 0x000000081b0c7208 */ /* 0x000fe40000800000 */
[----:B------:R-:W-:Y:S02]  /*2070*/  FSEL R8, R24, R11, P0 ;  /* 0x0000000b18087208 */ /* 0x000fe40000000000 */
[----:B------:R-:W-:Y:S02]  /*2080*/  ISETP.NE.AND P0, PT, R30, RZ, PT ;  /* 0x000000ff1e00720c */ /* 0x000fe40003f05270 */
[----:B------:R-:W-:-:S02]  /*2090*/  ISETP.NE.AND P1, PT, R34, RZ, PT ;  /* 0x000000ff2200720c */ /* 0x000fc40003f25270 */
[----:B------:R-:W-:Y:S02]  /*20a0*/  ISETP.NE.AND P2, PT, R32, RZ, PT ;  /* 0x000000ff2000720c */ /* 0x000fe40003f45270 */
[----:B------:R-:W-:Y:S02]  /*20b0*/  ISETP.NE.AND P3, PT, R31, RZ, PT ;  /* 0x000000ff1f00720c */ /* 0x000fe40003f65270 */
[----:B------:R-:W-:Y:S02]  /*20c0*/  ISETP.NE.AND P5, PT, R23, RZ, PT ;  /* 0x000000ff1700720c */ /* 0x000fe40003fa5270 */
[----:B------:R-:W-:Y:S02]  /*20d0*/  FSEL R11, R26, R13, P1 ;  /* 0x0000000d1a0b7208 */ /* 0x000fe40000800000 */
[----:B------:R-:W-:Y:S02]  /*20e0*/  FSEL R13, R29, R14, P2 ;  /* 0x0000000e1d0d7208 */ /* 0x000fe40001000000 */
[----:B------:R-:W-:-:S02]  /*20f0*/  FSEL R14, R28, R15, P3 ;  /* 0x0000000f1c0e7208 */ /* 0x000fc40001800000 */
[----:B------:R-:W-:Y:S02]  /*2100*/  FSEL R24, R19, R20, P6 ;  /* 0x0000001413187208 */ /* 0x000fe40003000000 */
[----:B------:R-:W-:Y:S02]  /*2110*/  FSEL R15, R18, R17, P4 ;  /* 0x00000011120f7208 */ /* 0x000fe40002000000 */
        /* <DEDUP_REMOVED lines=8> */
[----:B------:R-:W-:-:S03]  /*21a0*/  HFMA2 R10, -RZ, RZ, 1.625, 0 ;  /* 0x3e800000ff0a7431 */ /* 0x000fc600000001ff */
[----:B------:R-:W-:-:S04]  /*21b0*/  FADD.FTZ R9, R12, R9 ;  /* 0x000000090c097221 */ /* 0x000fc80000010000 */
[----:B------:R-:W-:-:S04]  /*21c0*/  FADD.FTZ R8, R8, R9 ;  /* 0x0000000908087221 */ /* 0x000fc80000010000 */
[----:B------:R-:W-:Y:S01]  /*21d0*/  FADD.FTZ R8, R11, R8 ;  /* 0x000000080b087221 */ /* 0x000fe20000010000 */
[----:B------:R-:W-:-:S03]  /*21e0*/  IMAD.MOV.U32 R11, RZ, RZ, 0x3d39bf78 ;  /* 0x3d39bf78ff0b7424 */ /* 0x000fc600078e00ff */
[----:B------:R-:W-:-:S04]  /*21f0*/  FADD.FTZ R13, R13, R8 ;  /* 0x000000080d0d7221 */ /* 0x000fc80000010000 */
        /* <DEDUP_REMOVED lines=42> */
.L_x_121:
        /* <DEDUP_REMOVED lines=28> */
[----:B------:R-:W-:-:S07]  /*2660*/  FSEL R8, R7, R0, P0 ;  /* 0x0000000007087208 */ /* 0x000fce0000000000 */
.L_x_107:
        /* <DEDUP_REMOVED lines=23> */
.L_x_123:
[----:B-----5:R-:W-:-:S04]  /*27e0*/  IADD3 R0, PT, PT, R5, -0x42b17218, RZ ;  /* 0xbd4e8de805007810 */ /* 0x020fc80007ffe0ff */
[----:B------:R-:W-:-:S13]  /*27f0*/  ISETP.GT.U32.AND P0, PT, R0, 0x8e8e5c, PT ;  /* 0x008e8e5c0000780c */ /* 0x000fda0003f04070 */
[----:B------:R-:W-:Y:S05]  /*2800*/  @P0 BRA `(.L_x_124) ;  /* 0x0000000000600947 */ /* 0x000fea0003800000 */
[----:B------:R-:W-:Y:S01]  /*2810*/  FADD.FTZ R0, R5, -162.88958740234375 ;  /* 0xc322e3bc05007421 */ /* 0x000fe20000010000 */
[----:B0-----:R-:W-:-:S03]  /*2820*/  FMUL.RZ R7, R7, 0.15915493667125701904 ;  /* 0x3e22f98307077820 */ /* 0x001fc6000040c000 */
[----:B------:R-:W-:Y:S01]  /*2830*/  FMUL.FTZ R0, R0, 1.4426950216293334961 ;  /* 0x3fb8aa3b00007820 */ /* 0x000fe20000410000 */
[----:B------:R-:W1:Y:S08]  /*2840*/  MUFU.COS R9, R7 ;  /* 0x0000000700097308 */ /* 0x000e700000000000 */
[----:B------:R-:W0:Y:S04]  /*2850*/  MUFU.EX2 R0, R0 ;  /* 0x0000000000007308 */ /* 0x000e280000000800 */
[----:B------:R-:W2:Y:S01]  /*2860*/  MUFU.SIN R11, R7 ;  /* 0x00000007000b7308 */ /* 0x000ea20000000400 */
[----:B0-----:R-:W-:-:S02]  /*2870*/  LEA.HI R4, R0, 0xffffffed, RZ, 0x9 ;  /* 0xffffffed00047811 */ /* 0x001fc400078f48ff */
[----:B------:R-:W-:Y:S02]  /*2880*/  LOP3.LUT R0, R0, 0x7fffff, RZ, 0xc0, !PT ;  /* 0x007fffff00007812 */ /* 0x000fe400078ec0ff */
[----:B------:R-:W-:Y:S02]  /*2890*/  LOP3.LUT R5, R4, 0xffff, RZ, 0xc0, !PT ;  /* 0x0000ffff04057812 */ /* 0x000fe400078ec0ff */
[----:B------:R-:W-:Y:S02]  /*28a0*/  LOP3.LUT R0, R0, 0x7f000000, RZ, 0xfc, !PT ;  /* 0x7f00000000007812 */ /* 0x000fe400078efcff */
[----:B------:R-:W-:-:S03]  /*28b0*/  LEA.HI R5, R5, R4, RZ, 0x11 ;  /* 0x0000000405057211 */ /* 0x000fc600078f88ff */
[-C--:B-1----:R-:W-:Y:S01]  /*28c0*/  FMUL.FTZ R6, R9, R0.reuse ;  /* 0x0000000009067220 */ /* 0x082fe20000410000 */
        /* <DEDUP_REMOVED lines=12> */
.L_x_124:
[----:B0-----:R-:W-:Y:S01]  /*2990*/  FMUL.RZ R0, R7, 0.15915493667125701904 ;  /* 0x3e22f98307007820 */ /* 0x001fe2000040c000 */
[----:B------:R-:W-:-:S03]  /*29a0*/  FMUL.FTZ R5, R5, 1.4426950216293334961 ;  /* 0x3fb8aa3b05057820 */ /* 0x000fc60000410000 */
[----:B-1----:R-:W0:Y:S08]  /*29b0*/  MUFU.COS R6, R0 ;  /* 0x0000000000067308 */ /* 0x002e300000000000 */
[----:B------:R-:W1:Y:S08]  /*29c0*/  MUFU.SIN R4, R0 ;  /* 0x0000000000047308 */ /* 0x000e700000000400 */
[----:B------:R-:W0:Y:S02]  /*29d0*/  MUFU.EX2 R5, R5 ;  /* 0x0000000500057308 */ /* 0x000e240000000800 */
[C---:B0-----:R-:W-:Y:S01]  /*29e0*/  FMUL.FTZ R6, R5.reuse, R6 ;  /* 0x0000000605067220 */ /* 0x041fe20000410000 */
[----:B-1----:R-:W-:Y:S01]  /*29f0*/  FMUL.FTZ R7, R5, R4 ;  /* 0x0000000405077220 */ /* 0x002fe20000410000 */
[----:B------:R-:W-:Y:S06]  /*2a00*/  BRA `(.L_x_122) ;  /* 0x00000028005c7947 */ /* 0x000fec0003800000 */
.L_x_104:
[----:B------:R-:W0:Y:S01]  /*2a10*/  LDC.64 R8, c[0x0][0x398] ;  /* 0x0000e600ff087b82 */ /* 0x000e220000000a00 */
[----:B------:R-:W1:Y:S01]  /*2a20*/  LDCU.128 UR8, c[0x0][0x3a0] ;  /* 0x00007400ff0877ac */ /* 0x000e620008000c00 */
[----:B------:R-:W-:Y:S02]  /*2a30*/  LOP3.LUT R6, RZ, R3, RZ, 0x33, !PT ;  /* 0x00000003ff067212 */ /* 0x000fe400078e33ff */
[----:B------:R-:W-:-:S04]  /*2a40*/  LOP3.LUT R0, RZ, R2, RZ, 0x33, !PT ;  /* 0x00000002ff007212 */ /* 0x000fc800078e33ff */
[----:B------:R-:W2:Y:S01]  /*2a50*/  LDC.64 R10, c[0x0][0x390] ;  /* 0x0000e400ff0a7b82 */ /* 0x000ea20000000a00 */
[----:B-1----:R-:W-:-:S04]  /*2a60*/  IADD3 R6, P0, PT, R6, UR8, RZ ;  /* 0x0000000806067c10 */ /* 0x002fc8000ff1e0ff */
[----:B------:R-:W-:Y:S02]  /*2a70*/  IADD3.X R7, PT, PT, R0, UR9, RZ, P0, !PT ;  /* 0x0000000900077c10 */ /* 0x000fe400087fe4ff */
[----:B0-----:R-:W-:-:S04]  /*2a80*/  FSETP.NAN.FTZ.AND P0, PT, R8, R9, PT ;  /* 0x000000090800720b */ /* 0x001fc80003f18000 */
[----:B------:R-:W2:Y:S02]  /*2a90*/  I2F.S64 R7, R6 ;  /* 0x0000000600077312 */ /* 0x000ea40000301400 */
[C---:B--2---:R-:W-:Y:S01]  /*2aa0*/  FFMA.FTZ R5, -R7.reuse, UR10, R10 ;  /* 0x0000000a07057c23 */ /* 0x044fe2000801010a */
[----:B------:R-:W-:-:S06]  /*2ab0*/  FFMA.FTZ R4, -R7, UR11, R11 ;  /* 0x0000000b07047c23 */ /* 0x000fcc000801010b */
        /* <DEDUP_REMOVED lines=29> */
.L_x_126:
[----:B------:R-:W-:Y:S02]  /*2c90*/  HFMA2 R9, -RZ, RZ, 0.89990234375, 10328 ;  /* 0x3b33710bff097431 */ /* 0x000fe400000001ff */
[----:B------:R-:W-:Y:S01]  /*2ca0*/  FMUL.FTZ R0, R10, R10 ;  /* 0x0000000a0a007220 */ /* 0x000fe20000410000 */
[----:B------:R-:W-:Y:S02]  /*2cb0*/  MOV R13, 0x3f6ee581 ;  /* 0x3f6ee581000d7802 */ /* 0x000fe40000000f00 */
[----:B------:R-:W-:Y:S01]  /*2cc0*/  FSETP.NEU.FTZ.AND P1, PT, R7, RZ, PT ;  /* 0x000000ff0700720b */ /* 0x000fe20003f3d000 */
[----:B------:R-:W-:Y:S01]  /*2cd0*/  FFMA.FTZ R9, R0, R9, -0.015681877732276916504 ;  /* 0xbc80774800097423 */ /* 0x000fe20000010009 */
[----:B------:R-:W-:-:S03]  /*2ce0*/  HFMA2 R7, -RZ, RZ, 2.04296875, -15.78125 ;  /* 0x4016cbe4ff077431 */ /* 0x000fc600000001ff */
        /* <DEDUP_REMOVED lines=12> */
[----:B------:R-:W-:-:S04]  /*2db0*/  FSEL R13, R13, 1.8663789033889770508, P5 ;  /* 0x3feee5810d0d7808 */ /* 0x000fc80002800000 */
[----:B------:R-:W-:Y:S01]  /*2dc0*/  FSEL R0, R11, R10, P5 ;  /* 0x0000000a0b007208 */ /* 0x000fe20002800000 */
[----:B------:R-:W-:-:S04]  /*2dd0*/  @!P5 FADD.FTZ R10, -R10, -RZ ;  /* 0x800000ff0a0ad221 */ /* 0x000fc80000010100 */
        /* <DEDUP_REMOVED lines=8> */
.L_x_125:
        /* <DEDUP_REMOVED lines=28> */
[----:B------:R-:W-:Y:S01]  /*3020*/  FFMA R11, R14, R9, R14 ;  /* 0x000000090e0b7223 */ /* 0x000fe2000000000e */
[----:B------:R-:W-:-:S03]  /*3030*/  MOV R9, 0x3f800000 ;  /* 0x3f80000000097802 */ /* 0x000fc60000000f00 */
        /* <DEDUP_REMOVED lines=10> */
.L_x_129:
[----:B------:R-:W-:Y:S02]  /*30e0*/  IMAD.MOV.U32 R9, RZ, RZ, 0x3b33710b ;  /* 0x3b33710bff097424 */ /* 0x000fe400078e00ff */
[----:B------:R-:W-:Y:S01]  /*30f0*/  FMUL.FTZ R0, R10, R10 ;  /* 0x0000000a0a007220 */ /* 0x000fe20000410000 */
[----:B------:R-:W-:Y:S01]  /*3100*/  ISETP.NE.AND P3, PT, R20, RZ, PT ;  /* 0x000000ff1400720c */ /* 0x000fe20003f65270 */
[----:B------:R-:W-:Y:S01]  /*3110*/  HFMA2 R13, -RZ, RZ, 1.857421875, -1409 ;  /* 0x3f6ee581ff0d7431 */ /* 0x000fe200000001ff */
        /* <DEDUP_REMOVED lines=26> */
.L_x_128:
        /* <DEDUP_REMOVED lines=17> */
[----:B------:R-:W-:Y:S05]  /*33d0*/  CALL.REL.NOINC `($__internal_1_$__cuda_sm3x_div_rn_ftz_f32_slowpath) ;  /* 0x0000002000007944 */ /* 0x000fea0003c00000 */
[----:B------:R-:W-:-:S07]  /*33e0*/  MOV R7, R10 ;  /* 0x0000000a00077202 */ /* 0x000fce0000000f00 */
.L_x_132:
[----:B------:R-:W-:Y:S01]  /*33f0*/  MOV R9, 0x3b33710b ;  /* 0x3b33710b00097802 */ /* 0x000fe20000000f00 */
[----:B------:R-:W-:Y:S01]  /*3400*/  FMUL.FTZ R0, R7, R7 ;  /* 0x0000000707007220 */ /* 0x000fe20000410000 */
[----:B------:R-:W-:-:S03]  /*3410*/  ISETP.NE.AND P2, PT, R20, RZ, PT ;  /* 0x000000ff1400720c */ /* 0x000fc60003f45270 */
        /* <DEDUP_REMOVED lines=8> */
[----:B------:R-:W-:Y:S01]  /*34a0*/  FMUL.FTZ R0, R0, R11 ;  /* 0x0000000b00007220 */ /* 0x000fe20000410000 */
[----:B------:R-:W-:-:S03]  /*34b0*/  MOV R11, 0x3f6ee581 ;  /* 0x3f6ee581000b7802 */ /* 0x000fc60000000f00 */
        /* <DEDUP_REMOVED lines=15> */
.L_x_131:
        /* <DEDUP_REMOVED lines=37> */
[----:B------:R-:W-:Y:S01]  /*3800*/  IMAD.MOV.U32 R14, RZ, RZ, R0 ;  /* 0x000000ffff0e7224 */ /* 0x000fe200078e0000 */
[----:B------:R-:W-:Y:S02]  /*3810*/  MOV R7, 0x3f800000 ;  /* 0x3f80000000077802 */ /* 0x000fe40000000f00 */
[----:B------:R-:W-:-:S07]  /*3820*/  MOV R8, 0x3840 ;  /* 0x0000384000087802 */ /* 0x000fce0000000f00 */
[----:B------:R-:W-:Y:S05]  /*3830*/  CALL.REL.NOINC `($__internal_1_$__cuda_sm3x_div_rn_ftz_f32_slowpath) ;  /* 0x0000001800e87944 */ /* 0x000fea0003c00000 */
[----:B------:R-:W-:-:S07]  /*3840*/  MOV R7, R10 ;  /* 0x0000000a00077202 */ /* 0x000fce0000000f00 */
.L_x_133:
        /* <DEDUP_REMOVED lines=28> */
.L_x_130:
        /* <DEDUP_REMOVED lines=32> */
.L_x_135:
        /* <DEDUP_REMOVED lines=30> */
.L_x_134:
        /* <DEDUP_REMOVED lines=43> */
[----:B------:R-:W-:Y:S01]  /*40a0*/  IMAD.MOV.U32 R14, RZ, RZ, R0 ;  /* 0x000000ffff0e7224 */ /* 0x000fe200078e0000 */
[----:B------:R-:W-:-:S07]  /*40b0*/  MOV R8, 0x40d0 ;  /* 0x000040d000087802 */ /* 0x000fce0000000f00 */
[----:B------:R-:W-:Y:S05]  /*40c0*/  CALL.REL.NOINC `($__internal_1_$__cuda_sm3x_div_rn_ftz_f32_slowpath) ;  /* 0x0000001000c47944 */ /* 0x000fea0003c00000 */
.L_x_137:
        /* <DEDUP_REMOVED lines=30> */
.L_x_136:
        /* <DEDUP_REMOVED lines=17> */
.L_x_139:
        /* <DEDUP_REMOVED lines=30> */
.L_x_138:
        /* <DEDUP_REMOVED lines=10> */
[----:B------:R-:W-:Y:S01]  /*4640*/  FADD.FTZ R6, R8, -R9 ;  /* 0x8000000908067221 */ /* 0x000fe20000010000 */
[C---:B------:R-:W-:Y:S01]  /*4650*/  FMUL.FTZ R17, R9.reuse, R21 ;  /* 0x0000001509117220 */ /* 0x040fe20000410000 */
[----:B------:R-:W-:Y:S01]  /*4660*/  FADD.FTZ R18, R10, -R19 ;  /* 0x800000130a127221 */ /* 0x000fe20000010000 */
[----:B------:R-:W-:Y:S01]  /*4670*/  FMUL.FTZ R13, R9, R9 ;  /* 0x00000009090d7220 */ /* 0x000fe20000410000 */
[CC--:B------:R-:W-:Y:S01]  /*4680*/  FMUL.FTZ R16, R19.reuse, R22.reuse ;  /* 0x0000001613107220 */ /* 0x0c0fe20000410000 */
[----:B------:R-:W-:Y:S01]  /*4690*/  FMUL.FTZ R12, R19, R19 ;  /* 0x00000013130c7220 */ /* 0x000fe20000410000 */
[----:B------:R-:W-:Y:S01]  /*46a0*/  FADD.FTZ R9, R9, R9 ;  /* 0x0000000909097221 */ /* 0x000fe20000010000 */
[----:B------:R-:W-:Y:S01]  /*46b0*/  FADD.FTZ R19, R19, R19 ;  /* 0x0000001313137221 */ /* 0x000fe20000010000 */
[----:B------:R-:W-:Y:S01]  /*46c0*/  FMUL.FTZ R11, R6, R21 ;  /* 0x00000015060b7220 */ /* 0x000fe20000410000 */
[----:B------:R-:W-:Y:S01]  /*46d0*/  FMUL.FTZ R10, R18, R22 ;  /* 0x00000016120a7220 */ /* 0x000fe20000410000 */
[----:B------:R-:W-:Y:S01]  /*46e0*/  FMUL.FTZ R9, R6, R9 ;  /* 0x0000000906097220 */ /* 0x000fe20000410000 */
[----:B------:R-:W-:Y:S01]  /*46f0*/  FMUL.FTZ R8, R18, R19 ;  /* 0x0000001312087220 */ /* 0x000fe20000410000 */
[----:B------:R-:W-:Y:S01]  /*4700*/  FMUL.FTZ R6, R6, R6 ;  /* 0x0000000606067220 */ /* 0x000fe20000410000 */
[----:B------:R-:W-:-:S07]  /*4710*/  FMUL.FTZ R18, R18, R18 ;  /* 0x0000001212127220 */ /* 0x000fce0000410000 */
.L_x_140:
[----:B------:R-:W-:-:S04]  /*4720*/  FSETP.GEU.FTZ.AND P3, PT, R14, R15, PT ;  /* 0x0000000f0e00720b */ /* 0x000fc80003f7e000 */
[----:B------:R-:W-:Y:S02]  /*4730*/  FSEL R22, R15, R14, P3 ;  /* 0x0000000e0f167208 */ /* 0x000fe40001800000 */
[----:B------:R-:W-:Y:S02]  /*4740*/  P2R R35, PR, RZ, 0x8 ;  /* 0x00000008ff237803 */ /* 0x000fe40000000000 */
[----:B------:R-:W-:Y:S02]  /*4750*/  FSETP.GEU.FTZ.AND P4, PT, R22, R17, PT ;  /* 0x000000111600720b */ /* 0x000fe40003f9e000 */
        /* <DEDUP_REMOVED lines=108> */
.L_x_141:
[----:B------:R-:W-:Y:S02]  /*4e20*/  IMAD.MOV.U32 R9, RZ, RZ, 0x3b33710b ;  /* 0x3b33710bff097424 */ /* 0x000fe400078e00ff */
        /* <DEDUP_REMOVED lines=28> */
.L_x_127:
[-C--:B------:R-:W-:Y:S01]  /*4ff0*/  FMUL.FTZ R7, R5, R0.reuse ;  /* 0x0000000005077220 */ /* 0x080fe20000410000 */
[----:B------:R-:W-:-:S03]  /*5000*/  FMUL.FTZ R0, R4, R0 ;  /* 0x0000000004007220 */ /* 0x000fc60000410000 */
[-C--:B------:R-:W-:Y:S01]  /*5010*/  FFMA.FTZ R7, R4, R6.reuse, R7 ;  /* 0x0000000604077223 */ /* 0x080fe20000010007 */
[----:B------:R-:W-:-:S04]  /*5020*/  FFMA.FTZ R0, R5, R6, -R0 ;  /* 0x0000000605007223 */ /* 0x000fc80000010800 */
[----:B------:R-:W-:-:S13]  /*5030*/  LOP3.LUT P0, R8, R7, 0x7fffffff, RZ, 0xc0, !PT ;  /* 0x7fffffff07087812 */ /* 0x000fda000780c0ff */
        /* <DEDUP_REMOVED lines=18> */
.L_x_142:
[----:B-1----:R-:W-:-:S04]  /*5160*/  IADD3 R4, PT, PT, R0, -0x42b17218, RZ ;  /* 0xbd4e8de800047810 */ /* 0x002fc80007ffe0ff */
[----:B------:R-:W-:-:S13]  /*5170*/  ISETP.GT.U32.AND P0, PT, R4, 0x8e8e5c, PT ;  /* 0x008e8e5c0400780c */ /* 0x000fda0003f04070 */
[----:B------:R-:W-:Y:S05]  /*5180*/  @P0 BRA `(.L_x_143) ;  /* 0x0000000000600947 */ /* 0x000fea0003800000 */
[----:B------:R-:W-:Y:S01]  /*5190*/  FADD.FTZ R0, R0, -162.88958740234375 ;  /* 0xc322e3bc00007421 */ /* 0x000fe20000010000 */
[----:B--2---:R-:W-:-:S03]  /*51a0*/  FMUL.RZ R7, R7, 0.15915493667125701904 ;  /* 0x3e22f98307077820 */ /* 0x004fc6000040c000 */
[----:B------:R-:W-:Y:S01]  /*51b0*/  FMUL.FTZ R0, R0, 1.4426950216293334961 ;  /* 0x3fb8aa3b00007820 */ /* 0x000fe20000410000 */
[----:B------:R-:W3:Y:S08]  /*51c0*/  MUFU.COS R9, R7 ;  /* 0x0000000700097308 */ /* 0x000ef00000000000 */
[----:B------:R-:W0:Y:S04]  /*51d0*/  MUFU.EX2 R0, R0 ;  /* 0x0000000000007308 */ /* 0x000e280000000800 */
[----:B------:R-:W1:Y:S01]  /*51e0*/  MUFU.SIN R11, R7 ;  /* 0x00000007000b7308 */ /* 0x000e620000000400 */
[----:B0-----:R-:W-:-:S02]  /*51f0*/  LEA.HI R4, R0, 0xffffffed, RZ, 0x9 ;  /* 0xffffffed00047811 */ /* 0x001fc400078f48ff */
[----:B------:R-:W-:Y:S02]  /*5200*/  LOP3.LUT R0, R0, 0x7fffff, RZ, 0xc0, !PT ;  /* 0x007fffff00007812 */ /* 0x000fe400078ec0ff */
[----:B------:R-:W-:Y:S02]  /*5210*/  LOP3.LUT R5, R4, 0xffff, RZ, 0xc0, !PT ;  /* 0x0000ffff04057812 */ /* 0x000fe400078ec0ff */
[----:B------:R-:W-:Y:S02]  /*5220*/  LOP3.LUT R0, R0, 0x7f000000, RZ, 0xfc, !PT ;  /* 0x7f00000000007812 */ /* 0x000fe400078efcff */
[----:B------:R-:W-:-:S03]  /*5230*/  LEA.HI R5, R5, R4, RZ, 0x11 ;  /* 0x0000000405057211 */ /* 0x000fc600078f88ff */
[-C--:B---3--:R-:W-:Y:S01]  /*5240*/  FMUL.FTZ R6, R9, R0.reuse ;  /* 0x0000000009067220 */ /* 0x088fe20000410000 */
[----:B------:R-:W-:Y:S01]  /*5250*/  PRMT R5, R5, 0x9910, RZ ;  /* 0x0000991005057816 */ /* 0x000fe200000000ff */
[----:B-1----:R-:W-:-:S03]  /*5260*/  FMUL.FTZ R0, R11, R0 ;  /* 0x000000000b007220 */ /* 0x002fc60000410000 */
        /* <DEDUP_REMOVED lines=10> */
.L_x_143:
[----:B--2---:R-:W-:Y:S01]  /*5310*/  FMUL.RZ R4, R7, 0.15915493667125701904 ;  /* 0x3e22f98307047820 */ /* 0x004fe2000040c000 */
[----:B------:R-:W-:-:S03]  /*5320*/  FMUL.FTZ R0, R0, 1.4426950216293334961 ;  /* 0x3fb8aa3b00007820 */ /* 0x000fc60000410000 */
[----:B------:R-:W3:Y:S08]  /*5330*/  MUFU.COS R5, R4 ;  /* 0x0000000400057308 */ /* 0x000ef00000000000 */
[----:B------:R-:W0:Y:S08]  /*5340*/  MUFU.SIN R7, R4 ;  /* 0x0000000400077308 */ /* 0x000e300000000400 */
[----:B------:R-:W3:Y:S02]  /*5350*/  MUFU.EX2 R0, R0 ;  /* 0x0000000000007308 */ /* 0x000ee40000000800 */
[-C--:B---3--:R-:W-:Y:S01]  /*5360*/  FMUL.FTZ R6, R5, R0.reuse ;  /* 0x0000000005067220 */ /* 0x088fe20000410000 */
[----:B0-----:R-:W-:-:S07]  /*5370*/  FMUL.FTZ R7, R7, R0 ;  /* 0x0000000007077220 */ /* 0x001fce0000410000 */
.L_x_122:
[----:B------:R-:W-:Y:S05]  /*5380*/  BSYNC.RECONVERGENT B1 ;  /* 0x0000000000017941 */ /* 0x000fea0003800200 */
.L_x_103:
[----:B------:R-:W1:Y:S02]  /*5390*/  LDCU.64 UR6, c[0x0][0x3c0] ;  /* 0x00007800ff0677ac */ /* 0x000e640008000a00 */
[----:B-1----:R-:W-:-:S04]  /*53a0*/  LEA R4, P0, R3, UR6, 0x3 ;  /* 0x0000000603047c11 */ /* 0x002fc8000f8018ff */
[----:B------:R-:W-:-:S05]  /*53b0*/  LEA.HI.X R5, R3, UR7, R2, 0x3, P0 ;  /* 0x0000000703057c11 */ /* 0x000fca00080f1c02 */
[----:B0-234-:R-:W-:Y:S01]  /*53c0*/  STG.E.64 desc[UR4][R4.64], R6 ;  /* 0x0000000604007986 */ /* 0x01dfe2000c101b04 */
[----:B------:R-:W-:Y:S05]  /*53d0*/  EXIT ;  /* 0x000000000000794d */ /* 0x000fea0003800000 */
        .weak           $__internal_1_$__cuda_sm3x_div_rn_ftz_f32_slowpath
        .type           $__internal_1_$__cuda_sm3x_div_rn_ftz_f32_slowpath,@function
        .size           $__internal_1_$__cuda_sm3x_div_rn_ftz_f32_slowpath,(.L_x_712 - $__internal_1_$__cuda_sm3x_div_rn_ftz_f32_slowpath)
$__internal_1_$__cuda_sm3x_div_rn_ftz_f32_slowpath:
        /* <DEDUP_REMOVED lines=16> */
[C---:B------:R-:W-:Y:S02]  /*54e0*/  FSETP.NEU.FTZ.AND P0, PT, R14.reuse, RZ, PT ;  /* 0x000000ff0e00720b */ /* 0x040fe40003f1d000 */
[----:B------:R-:W-:Y:S02]  /*54f0*/  FSETP.NEU.FTZ.AND P1, PT, R7, RZ, PT ;  /* 0x000000ff0700720b */ /* 0x000fe40003f3d000 */
[----:B------:R-:W-:-:S11]  /*5500*/  FSETP.NEU.FTZ.AND P6, PT, R14, RZ, PT ;  /* 0x000000ff0e00720b */ /* 0x000fd60003fdd000 */
[----:B------:R-:W-:Y:S05]  /*5510*/  @!P1 BREAK.RELIABLE !P0, B2 ;  /* 0x0000000000029942 */ /* 0x000fea0004000100 */
[----:B------:R-:W-:Y:S05]  /*5520*/  @!P1 BRA !P0, `(.L_x_148) ;  /* 0x0000000000bc9947 */ /* 0x000fea0004000000 */
[C---:B------:R-:W-:Y:S02]  /*5530*/  FSETP.NEU.FTZ.AND P3, PT, |R14|.reuse, +INF , PT ;  /* 0x7f8000000e00780b */ /* 0x040fe40003f7d200 */
        /* <DEDUP_REMOVED lines=10> */
.L_x_146:
[----:B------:R-:W-:Y:S05]  /*55e0*/  BSYNC.RELIABLE B2 ;  /* 0x0000000000027941 */ /* 0x000fea0003800100 */
.L_x_145:
[----:B------:R-:W-:Y:S01]  /*55f0*/  IADD3 R10, PT, PT, R9, -0x7f, RZ ;  /* 0xffffff81090a7810 */ /* 0x000fe20007ffe0ff */
[----:B------:R-:W-:Y:S01]  /*5600*/  BSSY.RECONVERGENT B2, `(.L_x_151) ;  /* 0x000001b000027945 */ /* 0x000fe20003800200 */
[----:B------:R-:W-:-:S03]  /*5610*/  IADD3 R9, PT, PT, R0, -0x7f, RZ ;  /* 0xffffff8100097810 */ /* 0x000fc60007ffe0ff */
        /* <DEDUP_REMOVED lines=24> */
.L_x_152:
[----:B------:R-:W-:-:S07]  /*57a0*/  LEA R0, R9, R15, 0x17 ;  /* 0x0000000f09007211 */ /* 0x000fce00078eb8ff */
.L_x_153:
[----:B------:R-:W-:Y:S05]  /*57b0*/  BSYNC.RECONVERGENT B2 ;  /* 0x0000000000027941 */ /* 0x000fea0003800200 */
.L_x_151:
[----:B------:R-:W-:Y:S05]  /*57c0*/  BRA `(.L_x_154) ;  /* 0x0000000000207947 */ /* 0x000fea0003800000 */
.L_x_150:
[----:B------:R-:W-:-:S04]  /*57d0*/  LOP3.LUT R0, R7, 0x80000000, R14, 0x48, !PT ;  /* 0x8000000007007812 */ /* 0x000fc800078e480e */
[----:B------:R-:W-:Y:S01]  /*57e0*/  LOP3.LUT R0, R0, 0x7f800000, RZ, 0xfc, !PT ;  /* 0x7f80000000007812 */ /* 0x000fe200078efcff */
[----:B------:R-:W-:Y:S06]  /*57f0*/  BRA `(.L_x_154) ;  /* 0x0000000000147947 */ /* 0x000fec0003800000 */
.L_x_149:
[----:B------:R-:W-:Y:S01]  /*5800*/  LOP3.LUT R0, R7, 0x80000000, R14, 0x48, !PT ;  /* 0x8000000007007812 */ /* 0x000fe200078e480e */
[----:B------:R-:W-:Y:S06]  /*5810*/  BRA `(.L_x_154) ;  /* 0x00000000000c7947 */ /* 0x000fec0003800000 */
.L_x_148:
[----:B------:R-:W0:Y:S01]  /*5820*/  MUFU.RSQ R0, -QNAN ;  /* 0xffc0000000007908 */ /* 0x000e220000001400 */
[----:B------:R-:W-:Y:S05]  /*5830*/  BRA `(.L_x_154) ;  /* 0x0000000000047947 */ /* 0x000fea0003800000 */
.L_x_147:
[----:B------:R-:W-:-:S07]  /*5840*/  FADD.FTZ R0, R14, R7 ;  /* 0x000000070e007221 */ /* 0x000fce0000010000 */
.L_x_154:
[----:B------:R-:W-:Y:S05]  /*5850*/  BSYNC.RECONVERGENT B0 ;  /* 0x0000000000007941 */ /* 0x000fea0003800200 */
.L_x_144:
[----:B------:R-:W-:Y:S01]  /*5860*/  HFMA2 R9, -RZ, RZ, 0, 0 ;  /* 0x00000000ff097431 */ /* 0x000fe200000001ff */
[----:B0-----:R-:W-:-:S03]  /*5870*/  MOV R10, R0 ;  /* 0x00000000000a7202 */ /* 0x001fc60000000f00 */
[----:B------:R-:W-:Y:S05]  /*5880*/  RET.REL.NODEC R8 `(_ZN50_GLOBAL__N__f31458b2_17_RangeFactories_cu_38772b0829elementwise_kernel_with_indexIiZZZN2at6native17logspace_cuda_outERKN3c106ScalarES6_ldRNS1_6TensorEENKUlvE0_clEvENKUlvE2_clEvEUllE_EEvT_T0_PN15function_traitsISD_E11result_typeE) ;  /* 0xffffffa408dc7950 */ /* 0x000fea0003c3ffff */
.L_x_155:
        /* <DEDUP_REMOVED lines=15> */
.L_x_712:


//--------------------- .text._ZN50_GLOBAL__N__f31458b2_17_RangeFactories_cu_38772b0829elementwise_kernel_with_indexIlZZZN2at6native17logspace_cuda_outERKN3c106ScalarES6_ldRNS1_6TensorEENKUlvE0_clEvENKUlvE1_clEvEUllE_EEvT_T0_PN15function_traitsISD_E11result_typeE --------------------------
	.section	.text._ZN50_GLOBAL__N__f31458b2_17_RangeFactories_cu_38772b0829elementwise_kernel_with_indexIlZZZN2at6native17logspace_cuda_outERKN3c106ScalarES6_ldRNS1_6TensorEENKUlvE0_clEvENKUlvE1_clEvEUllE_EEvT_T0_PN15function_traitsISD_E11result_typeE,"ax",@progbits
	.align	128
.text._ZN50_GLOBAL__N__f31458b2_17_RangeFactories_cu_38772b0829elementwise_kernel_with_indexIlZZZN2at6native17logspace_cuda_outERKN3c106ScalarES6_ldRNS1_6TensorEENKUlvE0_clEvENKUlvE1_clEvEUllE_EEvT_T0_PN15function_traitsISD_E11result_typeE:
        .type           _ZN50_GLOBAL__N__f31458b2_17_RangeFactories_cu_38772b0829elementwise_kernel_with_indexIlZZZN2at6native17logspace_cuda_outERKN3c106ScalarES6_ldRNS1_6TensorEENKUlvE0_clEvENKUlvE1_clEvEUllE_EEvT_T0_PN15function_traitsISD_E11result_typeE,@function
        .size           _ZN50_GLOBAL__N__f31458b2_17_RangeFactories_cu_38772b0829elementwise_kernel_with_indexIlZZZN2at6native17logspace_cuda_outERKN3c106ScalarES6_ldRNS1_6TensorEENKUlvE0_clEvENKUlvE1_clEvEUllE_EEvT_T0_PN15function_traitsISD_E11result_typeE,(.L_x_714 - _ZN50_GLOBAL__N__f31458b2_17_RangeFactories_cu_38772b0829elementwise_kernel_with_indexIlZZZN2at6native17logspace_cuda_outERKN3c106ScalarES6_ldRNS1_6TensorEENKUlvE0_clEvENKUlvE1_clEvEUllE_EEvT_T0_PN15function_traitsISD_E11result_typeE)
        .other          _ZN50_GLOBAL__N__f31458b2_17_RangeFactories_cu_38772b0829elementwise_kernel_with_indexIlZZZN2at6native17logspace_cuda_outERKN3c106ScalarES6_ldRNS1_6TensorEENKUlvE0_clEvENKUlvE1_clEvEUllE_EEvT_T0_PN15function_traitsISD_E11result_typeE,@"STO_CUDA_ENTRY STV_DEFAULT"
_ZN50_GLOBAL__N__f31458b2_17_RangeFactories_cu_38772b0829elementwise_kernel_with_indexIlZZZN2at6native17logspace_cuda_outERKN3c106ScalarES6_ldRNS1_6TensorEENKUlvE0_clEvENKUlvE1_clEvEUllE_EEvT_T0_PN15function_traitsISD_E11result_typeE:
[----:B------:R-:W0:Y:S01]  /*0000*/  LDC R1, c[0x0][0x37c] ;  /* 0x0000df00ff017b82 */ /* 0x000e220000000800 */
[----:B------:R-:W1:Y:S07]  /*0010*/  S2R R0, SR_TID.X ;  /* 0x0000000000007919 */ /* 0x000e6e0000002100 */
[----:B------:R-:W2:Y:S01]  /*0020*/  S2UR UR4, SR_CTAID.X ;  /* 0x00000000000479c3 */ /* 0x000ea20000002500 */
[----:B------:R-:W3:Y:S01]  /*0030*/  LDCU.64 UR6, c[0x0][0x380] ;  /* 0x00007000ff0677ac */ /* 0x000ee20008000a00 */
[----:B0-----:R-:W-:Y:S01]  /*0040*/  VIADD R1, R1, 0xffffffd8 ;  /* 0xffffffd801017836 */ /* 0x001fe20000000000 */
[----:B--2---:R-:W-:-:S06]  /*0050*/  USHF.L.U32 UR4, UR4, 0x6, URZ ;  /* 0x0000000604047899 */ /* 0x004fcc00080006ff */
[----:B-1----:R-:W-:-:S04]  /*0060*/  LOP3.LUT R0, R0, UR4, RZ, 0xfc, !PT ;  /* 0x0000000400007c12 */ /* 0x002fc8000f8efcff */
[----:B---3--:R-:W-:-:S04]  /*0070*/  ISETP.GE.U32.AND P0, PT, R0, UR6, PT ;  /* 0x0000000600007c0c */ /* 0x008fc8000bf06070 */
        /* <DEDUP_REMOVED lines=9> */
[----:B------:R-:W0:Y:S01]  /*0110*/  LDCU.128 UR4, c[0x0][0x3d0] ;  /* 0x00007a00ff0477ac */ /* 0x000e220008000c00 */
[----:B------:R-:W0:Y:S06]  /*0120*/  I2F.F64.U32 R16, R0 ;  /* 0x0000000000107312 */ /* 0x000e2c0000201800 */
[----:B------:R-:W1:Y:S08]  /*0130*/  LDC.64 R4, c[0x0][0x3b0] ;  /* 0x0000ec00ff047b82 */ /* 0x000e700000000a00 */
[----:B------:R-:W1:Y:S08]  /*0140*/  LDC.64 R6, c[0x0][0x3b8] ;  /* 0x0000ee00ff067b82 */ /* 0x000e700000000a00 */
[----:B------:R-:W2:-:S15]  /*0150*/  LDC.64 R2, c[0x0][0x398] ;  /* 0x0000e600ff027b82 */ /* 0x000e9e0000000a00 */
[----:B------:R-:W-:-:S15]  /*0160*/  NOP ;  /* 0x0000000000007918 */ /* 0x000fde0000000000 */
[----:B------:R-:W-:-:S12]  /*0170*/  NOP ;  /* 0x0000000000007918 */ /* 0x000fd80000000000 */
[----:B0-----:R-:W-:-:S15]  /*0180*/  DFMA R18, R16, UR4, R18 ;  /* 0x0000000410127c2b */ /* 0x001fde0008000012 */
[----:B------:R-:W-:-:S15]  /*0190*/  NOP ;  /* 0x0000000000007918 */ /* 0x000fde0000000000 */
[----:B------:R-:W-:-:S15]  /*01a0*/  NOP ;  /* 0x0000000000007918 */ /* 0x000fde0000000000 */
[----:B------:R-:W-:-:S15]  /*01b0*/  NOP ;  /* 0x0000000000007918 */ /* 0x000fde0000000000 */
[----:B------:R-:W-:-:S04]  /*01c0*/  NOP ;  /* 0x0000000000007918 */ /* 0x000fc80000000000 */
[----:B-1----:R-:W0:-:S15]  /*01d0*/  DSETP.NAN.AND P0, PT, R4, R6, PT ;  /* 0x000000060400722a */ /* 0x002e1e0003f08000 */
[----:B------:R-:W-:-:S15]  /*01e0*/  NOP ;  /* 0x0000000000007918 */ /* 0x000fde0000000000 */
[----:B------:R-:W-:-:S15]  /*01f0*/  NOP ;  /* 0x0000000000007918 */ /* 0x000fde0000000000 */
[----:B------:R-:W-:-:S15]  /*0200*/  NOP ;  /* 0x0000000000007918 */ /* 0x000fde0000000000 */
[----:B------:R-:W-:-:S04]  /*0210*/  NOP ;  /* 0x0000000000007918 */ /* 0x000fc80000000000 */
[----:B--2---:R1:W2:Y:S02]  /*0220*/  DFMA R16, R16, UR6, R2 ;  /* 0x0000000610107c2b */ /* 0x0042a40008000002 */
[----:B012---:R-:W-:Y:S05]  /*0230*/  @!P0 BRA `(.L_x_158) ;  /* 0x0000001c00888947 */ /* 0x007fea0003800000 */
[----:B------:R-:W0:-:S15]  /*0240*/  DSETP.GEU.AND P0, PT, |R6|, 1.4916681462400413487e-154, PT ;  /* 0x200000000600742a */ /* 0x000e1e0003f0e200 */
[----:B------:R-:W-:-:S15]  /*0250*/  NOP ;  /* 0x0000000000007918 */ /* 0x000fde0000000000 */
[----:B------:R-:W-:-:S15]  /*0260*/  NOP ;  /* 0x0000000000007918 */ /* 0x000fde0000000000 */
[----:B------:R-:W-:-:S15]  /*0270*/  NOP ;  /* 0x0000000000007918 */ /* 0x000fde0000000000 */
[----:B------:R-:W-:-:S04]  /*0280*/  NOP ;  /* 0x0000000000007918 */ /* 0x000fc80000000000 */
[----:B0-----:R-:W0:-:S15]  /*0290*/  DSETP.GEU.OR P0, PT, |R4|, 1.4916681462400413487e-154, P0 ;  /* 0x200000000400742a */ /* 0x001e1e000070e600 */
[----:B------:R-:W-:-:S15]  /*02a0*/  NOP ;  /* 0x0000000000007918 */ /* 0x000fde0000000000 */
[----:B------:R-:W-:-:S15]  /*02b0*/  NOP ;  /* 0x0000000000007918 */ /* 0x000fde0000000000 */
[----:B------:R-:W-:-:S15]  /*02c0*/  NOP ;  /* 0x0000000000007918 */ /* 0x000fde0000000000 */
[----:B------:R-:W-:-:S04]  /*02d0*/  NOP ;  /* 0x0000000000007918 */ /* 0x000fc80000000000 */
[----:B0-----:R-:W0:-:S15]  /*02e0*/  @!P0 DMUL R8, R6, 4 ;  /* 0x4010000006088828 */ /* 0x001e1e0000000000 */
[----:B------:R-:W-:-:S15]  /*02f0*/  NOP ;  /* 0x0000000000007918 */ /* 0x000fde0000000000 */
[----:B------:R-:W-:-:S15]  /*0300*/  NOP ;  /* 0x0000000000007918 */ /* 0x000fde0000000000 */
[----:B------:R-:W-:-:S15]  /*0310*/  NOP ;  /* 0x0000000000007918 */ /* 0x000fde0000000000 */
[----:B------:R-:W-:-:S04]  /*0320*/  NOP ;  /* 0x0000000000007918 */ /* 0x000fc80000000000 */
[----:B------:R-:W-:-:S15]  /*0330*/  @!P0 DMUL R2, R4, 4 ;  /* 0x4010000004028828 */ /* 0x000fde0000000000 */
[----:B------:R-:W-:-:S15]  /*0340*/  NOP ;  /* 0x0000000000007918 */ /* 0x000fde0000000000 */
[----:B------:R-:W-:-:S15]  /*0350*/  NOP ;  /* 0x0000000000007918 */ /* 0x000fde0000000000 */
[----:B------:R-:W-:-:S15]  /*0360*/  NOP ;  /* 0x0000000000007918 */ /* 0x000fde0000000000 */
[----:B------:R-:W-:-:S04]  /*0370*/  NOP ;  /* 0x0000000000007918 */ /* 0x000fc80000000000 */
[----:B0-----:R-:W0:-:S15]  /*0380*/  @!P0 DMUL R8, R8, R8 ;  /* 0x0000000808088228 */ /* 0x001e1e0000000000 */
[----:B------:R-:W-:-:S15]  /*0390*/  NOP ;  /* 0x0000000000007918 */ /* 0x000fde0000000000 */
[----:B------:R-:W-:-:S15]  /*03a0*/  NOP ;  /* 0x0000000000007918 */ /* 0x000fde0000000000 */
[----:B------:R-:W-:-:S15]  /*03b0*/  NOP ;  /* 0x0000000000007918 */ /* 0x000fde0000000000 */
[----:B------:R-:W-:-:S04]  /*03c0*/  NOP ;  /* 0x0000000000007918 */ /* 0x000fc80000000000 */
[----:B0-----:R-:W0:-:S15]  /*03d0*/  @!P0 DFMA R8, R2, R2, R8 ;  /* 0x000000020208822b */ /* 0x001e1e0000000008 */
[----:B------:R-:W-:-:S15]  /*03e0*/  NOP ;  /* 0x0000000000007918 */ /* 0x000fde0000000000 */
[----:B------:R-:W-:-:S15]  /*03f0*/  NOP ;  /* 0x0000000000007918 */ /* 0x000fde0000000000 */
[----:B------:R-:W-:-:S15]  /*0400*/  NOP ;  /* 0x0000000000007918 */ /* 0x000fde0000000000 */
[----:B------:R-:W-:-:S04]  /*0410*/  NOP ;  /* 0x0000000000007918 */ /* 0x000fc80000000000 */
[----:B------:R-:W1:-:S15]  /*0420*/  @P0 DMUL R10, R6, R6 ;  /* 0x00000006060a0228 */ /* 0x000e5e0000000000 */
[----:B------:R-:W-:-:S15]  /*0430*/  NOP ;  /* 0x0000000000007918 */ /* 0x000fde0000000000 */
[----:B------:R-:W-:-:S15]  /*0440*/  NOP ;  /* 0x0000000000007918 */ /* 0x000fde0000000000 */
[----:B------:R-:W-:-:S15]  /*0450*/  NOP ;  /* 0x0000000000007918 */ /* 0x000fde0000000000 */
[----:B------:R-:W-:-:S04]  /*0460*/  NOP ;  /* 0x0000000000007918 */ /* 0x000fc80000000000 */
[----:B0-----:R-:W-:-:S15]  /*0470*/  @!P0 DMUL R8, R8, 0.0625 ;  /* 0x3fb0000008088828 */ /* 0x001fde0000000000 */
[----:B------:R-:W-:-:S15]  /*0480*/  NOP ;  /* 0x0000000000007918 */ /* 0x000fde0000000000 */
[----:B------:R-:W-:-:S15]  /*0490*/  NOP ;  /* 0x0000000000007918 */ /* 0x000fde0000000000 */
[----:B------:R-:W-:-:S15]  /*04a0*/  NOP ;  /* 0x0000000000007918 */ /* 0x000fde0000000000 */
[----:B------:R-:W-:-:S04]  /*04b0*/  NOP ;  /* 0x0000000000007918 */ /* 0x000fc80000000000 */
[----:B-1----:R-:W0:Y:S02]  /*04c0*/  @P0 DFMA R8, R4, R4, R10 ;  /* 0x000000040408022b */ /* 0x002e24000000000a */
[----:B0-----:R-:W-:Y:S01]  /*04d0*/  ISETP.GT.AND P0, PT, R9, 0xfffff, PT ;  /* 0x000fffff0900780c */ /* 0x001fe20003f04270 */
[----:B------:R-:W-:Y:S02]  /*04e0*/  IMAD.MOV.U32 R10, RZ, RZ, R9 ;  /* 0x000000ffff0a7224 */ /* 0x000fe400078e0009 */
[----:B------:R-:W-:Y:S02]  /*04f0*/  IMAD.MOV.U32 R2, RZ, RZ, R8 ;  /* 0x000000ffff027224 */ /* 0x000fe400078e0008 */
[----:B------:R-:W-:-:S08]  /*0500*/  IMAD.MOV.U32 R11, RZ, RZ, -0x3ff ;  /* 0xfffffc01ff0b7424 */ /* 0x000fd000078e00ff */
[----:B------:R-:W-:-:S15]  /*0510*/  @!P0 IMAD.MOV.U32 R11, RZ, RZ, -0x435 ;  /* 0xfffffbcbff0b8424 */ /* 0x000fde00078e00ff */
[----:B------:R-:W-:-:S15]  /*0520*/  NOP ;  /* 0x0000000000007918 */ /* 0x000fde0000000000 */
[----:B------:R-:W-:-:S15]  /*0530*/  NOP ;  /* 0x0000000000007918 */ /* 0x000fde0000000000 */
[----:B------:R-:W-:-:S04]  /*0540*/  NOP ;  /* 0x0000000000007918 */ /* 0x000fc80000000000 */
[----:B------:R-:W0:Y:S02]  /*0550*/  @!P0 DMUL R8, R8, 1.80143985094819840000e+16 ;  /* 0x4350000008088828 */ /* 0x000e240000000000 */
[----:B0-----:R-:W-:Y:S02]  /*0560*/  @!P0 IMAD.MOV.U32 R10, RZ, RZ, R9 ;  /* 0x000000ffff0a8224 */ /* 0x001fe400078e0009 */
[----:B------:R-:W-:Y:S02]  /*0570*/  @!P0 IMAD.MOV.U32 R2, RZ, RZ, R8 ;  /* 0x000000ffff028224 */ /* 0x000fe400078e0008 */
[----:B------:R-:W-:-:S05]  /*0580*/  VIADD R3, R10, 0xffffffff ;  /* 0xffffffff0a037836 */ /* 0x000fca0000000000 */
[----:B------:R-:W-:-:S13]  /*0590*/  ISETP.GT.U32.AND P1, PT, R3, 0x7feffffe, PT ;  /* 0x7feffffe0300780c */ /* 0x000fda0003f24070 */
[----:B------:R-:W-:Y:S05]  /*05a0*/  @P1 BRA `(.L_x_159) ;  /* 0x0000000800a81947 */ /* 0x000fea0003800000 */
[----:B------:R-:W-:Y:S01]  /*05b0*/  LOP3.LUT R3, R10, 0xfffff, RZ, 0xc0, !PT ;  /* 0x000fffff0a037812 */ /* 0x000fe200078ec0ff */
[----:B------:R-:W-:Y:S01]  /*05c0*/  IMAD.MOV.U32 R20, RZ, RZ, RZ ;  /* 0x000000ffff147224 */ /* 0x000fe200078e00ff */
[----:B------:R-:W-:Y:S01]  /*05d0*/  UMOV UR4, 0x80000000 ;  /* 0x8000000000047882 */ /* 0x000fe20000000000 */
[----:B------:R-:W-:Y:S01]  /*05e0*/  UMOV UR5, 0x43300000 ;  /* 0x4330000000057882 */ /* 0x000fe20000000000 */
[----:B------:R-:W-:-:S04]  /*05f0*/  LOP3.LUT R3, R3, 0x3ff00000, RZ, 0xfc, !PT ;  /* 0x3ff0000003037812 */ /* 0x000fc800078efcff */
[----:B------:R-:W-:-:S13]  /*0600*/  ISETP.GE.U32.AND P0, PT, R3, 0x3ff6a09f, PT ;  /* 0x3ff6a09f0300780c */ /* 0x000fda0003f06070 */
[----:B------:R-:W-:-:S04]  /*0610*/  @P0 VIADD R9, R3, 0xfff00000 ;  /* 0xfff0000003090836 */ /* 0x000fc80000000000 */
[----:B------:R-:W-:-:S06]  /*0620*/  @P0 IMAD.MOV.U32 R3, RZ, RZ, R9 ;  /* 0x000000ffff030224 */ /* 0x000fcc00078e0009 */
[----:B------:R-:W0:Y:S02]  /*0630*/  DADD R22, R2, 1 ;  /* 0x3ff0000002167429 */ /* 0x000e240000000000 */
[----:B0-----:R-:W0:-:S15]  /*0640*/  MUFU.RCP64H R21, R23 ;  /* 0x0000001700157308 */ /* 0x001e1e0000001800 */
[----:B------:R-:W-:-:S15]  /*0650*/  NOP ;  /* 0x0000000000007918 */ /* 0x000fde0000000000 */
[----:B------:R-:W-:-:S15]  /*0660*/  NOP ;  /* 0x0000000000007918 */ /* 0x000fde0000000000 */
[----:B------:R-:W-:-:S15]  /*0670*/  NOP ;  /* 0x0000000000007918 */ /* 0x000fde0000000000 */
[----:B------:R-:W-:-:S02]  /*0680*/  NOP ;  /* 0x0000000000007918 */ /* 0x000fc40000000000 */
[----:B------:R1:W-:Y:S02]  /*0690*/  DADD R14, R2, -1 ;  /* 0xbff00000020e7429 */ /* 0x0003e40000000000 */
[----:B-1----:R-:W-:Y:S01]  /*06a0*/  LEA.HI R2, R10, R11, RZ, 0xc ;  /* 0x0000000b0a027211 */ /* 0x002fe200078f60ff */
[----:B------:R-:W-:-:S04]  /*06b0*/  IMAD.MOV.U32 R3, RZ, RZ, 0x43300000 ;  /* 0x43300000ff037424 */ /* 0x000fc800078e00ff */
[----:B------:R-:W-:-:S05]  /*06c0*/  @P0 VIADD R2, R2, 0x1 ;  /* 0x0000000102020836 */ /* 0x000fca0000000000 */
[----:B------:R-:W-:-:S15]  /*06d0*/  LOP3.LUT R2, R2, 0x80000000, RZ, 0x3c, !PT ;  /* 0x8000000002027812 */ /* 0x000fde00078e3cff */
[----:B------:R-:W-:-:S15]  /*06e0*/  NOP ;  /* 0x0000000000007918 */ /* 0x000fde0000000000 */
[----:B------:R-:W-:-:S15]  /*06f0*/  NOP ;  /* 0x0000000000007918 */ /* 0x000fde0000000000 */
[----:B------:R-:W-:-:S07]  /*0700*/  NOP ;  /* 0x0000000000007918 */ /* 0x000fce0000000000 */
[----:B0-----:R0:W1:Y:S02]  /*0710*/  DFMA R8, -R22, R20, 1 ;  /* 0x3ff000001608742b */ /* 0x0010640000000114 */
[----:B0-----:R-:W-:Y:S02]  /*0720*/  IMAD.MOV.U32 R22, RZ, RZ, -0x748574fc ;  /* 0x8b7a8b04ff167424 */ /* 0x001fe400078e00ff */
[----:B------:R-:W-:-:S15]  /*0730*/  IMAD.MOV.U32 R23, RZ, RZ, 0x3ed0ee25 ;  /* 0x3ed0ee25ff177424 */ /* 0x000fde00078e00ff */
[----:B------:R-:W-:-:S15]  /*0740*/  NOP ;  /* 0x0000000000007918 */ /* 0x000fde0000000000 */
[----:B------:R-:W-:-:S15]  /*0750*/  NOP ;  /* 0x0000000000007918 */ /* 0x000fde0000000000 */
[----:B------:R-:W-:-:S15]  /*0760*/  NOP ;  /* 0x0000000000007918 */ /* 0x000fde0000000000 */
[----:B-1----:R-:W0:-:S15]  /*0770*/  DFMA R8, R8, R8, R8 ;  /* 0x000000080808722b */ /* 0x002e1e0000000008 */
[----:B------:R-:W-:-:S15]  /*0780*/  NOP ;  /* 0x0000000000007918 */ /* 0x000fde0000000000 */
[----:B------:R-:W-:-:S15]  /*0790*/  NOP ;  /* 0x0000000000007918 */ /* 0x000fde0000000000 */
[----:B------:R-:W-:-:S15]  /*07a0*/  NOP ;  /* 0x0000000000007918 */ /* 0x000fde0000000000 */
[----:B------:R-:W-:-:S04]  /*07b0*/  NOP ;  /* 0x0000000000007918 */ /* 0x000fc80000000000 */
[----:B------:R-:W-:Y:S01]  /*07c0*/  DADD R2, R2, -UR4 ;  /* 0x8000000402027e29 */ /* 0x000fe20008000000 */
[----:B------:R-:W-:Y:S01]  /*07d0*/  UMOV UR4, 0xfefa39ef ;  /* 0xfefa39ef00047882 */ /* 0x000fe20000000000 */
[----:B------:R-:W-:-:S15]  /*07e0*/  UMOV UR5, 0x3fe62e42 ;  /* 0x3fe62e4200057882 */ /* 0x000fde0000000000 */
[----:B------:R-:W-:-:S15]  /*07f0*/  NOP ;  /* 0x0000000000007918 */ /* 0x000fde0000000000 */
[----:B------:R-:W-:-:S15]  /*0800*/  NOP ;  /* 0x0000000000007918 */ /* 0x000fde0000000000 */
[----:B------:R-:W-:-:S15]  /*0810*/  NOP ;  /* 0x0000000000007918 */ /* 0x000fde0000000000 */
[----:B------:R-:W-:-:S02]  /*0820*/  NOP ;  /* 0x0000000000007918 */ /* 0x000fc40000000000 */
[----:B0-----:R-:W0:-:S15]  /*0830*/  DFMA R20, R20, R8, R20 ;  /* 0x000000081414722b */ /* 0x001e1e0000000014 */
[----:B------:R-:W-:-:S15]  /*0840*/  NOP ;  /* 0x0000000000007918 */ /* 0x000fde0000000000 */
[----:B------:R-:W-:-:S15]  /*0850*/  NOP ;  /* 0x0000000000007918 */ /* 0x000fde0000000000 */
[----:B------:R-:W-:-:S15]  /*0860*/  NOP ;  /* 0x0000000000007918 */ /* 0x000fde0000000000 */
[----:B------:R-:W-:-:S04]  /*0870*/  NOP ;  /* 0x0000000000007918 */ /* 0x000fc80000000000 */
[----:B0-----:R-:W0:-:S15]  /*0880*/  DMUL R10, R14, R20 ;  /* 0x000000140e0a7228 */ /* 0x001e1e0000000000 */
[----:B------:R-:W-:-:S15]  /*0890*/  NOP ;  /* 0x0000000000007918 */ /* 0x000fde0000000000 */
[----:B------:R-:W-:-:S15]  /*08a0*/  NOP ;  /* 0x0000000000007918 */ /* 0x000fde0000000000 */
[----:B------:R-:W-:-:S15]  /*08b0*/  NOP ;  /* 0x0000000000007918 */ /* 0x000fde0000000000 */
[----:B------:R-:W-:-:S04]  /*08c0*/  NOP ;  /* 0x0000000000007918 */ /* 0x000fc80000000000 */
[----:B0-----:R-:W0:-:S15]  /*08d0*/  DFMA R10, R14, R20, R10 ;  /* 0x000000140e0a722b */ /* 0x001e1e000000000a */
[----:B------:R-:W-:-:S15]  /*08e0*/  NOP ;  /* 0x0000000000007918 */ /* 0x000fde0000000000 */
[----:B------:R-:W-:-:S15]  /*08f0*/  NOP ;  /* 0x0000000000007918 */ /* 0x000fde0000000000 */
[----:B------:R-:W-:-:S15]  /*0900*/  NOP ;  /* 0x0000000000007918 */ /* 0x000fde0000000000 */
[----:B------:R-:W-:-:S04]  /*0910*/  NOP ;  /* 0x0000000000007918 */ /* 0x000fc80000000000 */
[----:B0-----:R-:W-:Y:S01]  /*0920*/  DFMA R8, R2, UR4, R10 ;  /* 0x0000000402087c2b */ /* 0x001fe2000800000a */
[----:B------:R-:W-:Y:S01]  /*0930*/  UMOV UR4, 0x3ae80f1e ;  /* 0x3ae80f1e00047882 */ /* 0x000fe20000000000 */
[----:B------:R-:W-:-:S15]  /*0940*/  UMOV UR5, 0x3eb1380b ;  /* 0x3eb1380b00057882 */ /* 0x000fde0000000000 */
[----:B------:R-:W-:-:S15]  /*0950*/  NOP ;  /* 0x0000000000007918 */ /* 0x000fde0000000000 */
[----:B------:R-:W-:-:S15]  /*0960*/  NOP ;  /* 0x0000000000007918 */ /* 0x000fde0000000000 */
[----:B------:R-:W-:-:S15]  /*0970*/  NOP ;  /* 0x0000000000007918 */ /* 0x000fde0000000000 */
[----:B------:R-:W-:-:S02]  /*0980*/  NOP ;  /* 0x0000000000007918 */ /* 0x000fc40000000000 */
[----:B------:R-:W0:-:S15]  /*0990*/  DMUL R12, R10, R10 ;  /* 0x0000000a0a0c7228 */ /* 0x000e1e0000000000 */
[----:B------:R-:W-:-:S15]  /*09a0*/  NOP ;  /* 0x0000000000007918 */ /* 0x000fde0000000000 */
[----:B------:R-:W-:-:S15]  /*09b0*/  NOP ;  /* 0x0000000000007918 */ /* 0x000fde0000000000 */
[----:B------:R-:W-:-:S15]  /*09c0*/  NOP ;  /* 0x0000000000007918 */ /* 0x000fde0000000000 */
[----:B------:R-:W-:-:S04]  /*09d0*/  NOP ;  /* 0x0000000000007918 */ /* 0x000fc80000000000 */
[----:B0-----:R-:W0:Y:S01]  /*09e0*/  DFMA R22, R12, UR4, R22 ;  /* 0x000000040c167c2b */ /* 0x001e220008000016 */
[----:B------:R-:W-:Y:S01]  /*09f0*/  UMOV UR4, 0xfefa39ef ;  /* 0xfefa39ef00047882 */ /* 0x000fe20000000000 */
[----:B------:R-:W-:-:S15]  /*0a00*/  UMOV UR5, 0x3fe62e42 ;  /* 0x3fe62e4200057882 */ /* 0x000fde0000000000 */
[----:B------:R-:W-:-:S15]  /*0a10*/  NOP ;  /* 0x0000000000007918 */ /* 0x000fde0000000000 */
[----:B------:R-:W-:-:S15]  /*0a20*/  NOP ;  /* 0x0000000000007918 */ /* 0x000fde0000000000 */
[----:B------:R-:W-:-:S15]  /*0a30*/  NOP ;  /* 0x0000000000007918 */ /* 0x000fde0000000000 */
[----:B------:R-:W-:-:S02]  /*0a40*/  NOP ;  /* 0x0000000000007918 */ /* 0x000fc40000000000 */
[----:B------:R-:W-:Y:S01]  /*0a50*/  DFMA R26, R2, -UR4, R8 ;  /* 0x80000004021a7c2b */ /* 0x000fe20008000008 */
[----:B------:R-:W-:Y:S01]  /*0a60*/  UMOV UR4, 0x9f02676f ;  /* 0x9f02676f00047882 */ /* 0x000fe20000000000 */
[----:B------:R-:W-:-:S15]  /*0a70*/  UMOV UR5, 0x3ef3b266 ;  /* 0x3ef3b26600057882 */ /* 0x000fde0000000000 */
[----:B------:R-:W-:-:S15]  /*0a80*/  NOP ;  /* 0x0000000000007918 */ /* 0x000fde0000000000 */
[----:B------:R-:W-:-:S15]  /*0a90*/  NOP ;  /* 0x0000000000007918 */ /* 0x000fde0000000000 */
[----:B------:R-:W-:-:S15]  /*0aa0*/  NOP ;  /* 0x0000000000007918 */ /* 0x000fde0000000000 */
[----:B------:R-:W-:-:S02]  /*0ab0*/  NOP ;  /* 0x0000000000007918 */ /* 0x000fc40000000000 */
[----:B0-----:R-:W0:Y:S01]  /*0ac0*/  DFMA R22, R12, R22, UR4 ;  /* 0x000000040c167e2b */ /* 0x001e220008000016 */
        /* <DEDUP_REMOVED lines=27> */
[----:B0-----:R-:W-:Y:S01]  /*0c80*/  DFMA R22, R12, R22, UR4 ;  /* 0x000000040c167e2b */ /* 0x001fe20008000016 */
[----:B------:R-:W-:Y:S01]  /*0c90*/  UMOV UR4, 0x55555554 ;  /* 0x5555555400047882 */ /* 0x000fe20000000000 */
[----:B------:R-:W-:-:S15]  /*0ca0*/  UMOV UR5, 0x3fb55555 ;  /* 0x3fb5555500057882 */ /* 0x000fde0000000000 */
[----:B------:R-:W-:-:S15]  /*0cb0*/  NOP ;  /* 0x0000000000007918 */ /* 0x000fde0000000000 */
[----:B------:R-:W-:-:S15]  /*0cc0*/  NOP ;  /* 0x0000000000007918 */ /* 0x000fde0000000000 */
[----:B------:R-:W-:-:S15]  /*0cd0*/  NOP ;  /* 0x0000000000007918 */ /* 0x000fde0000000000 */
[----:B------:R-:W-:-:S02]  /*0ce0*/  NOP ;  /* 0x0000000000007918 */ /* 0x000fc40000000000 */
[----:B------:R-:W0:-:S15]  /*0cf0*/  DADD R24, R14, -R10 ;  /* 0x000000000e187229 */ /* 0x000e1e000000080a */
[----:B------:R-:W-:-:S15]  /*0d00*/  NOP ;  /* 0x0000000000007918 */ /* 0x000fde0000000000 */
[----:B------:R-:W-:-:S15]  /*0d10*/  NOP ;  /* 0x0000000000007918 */ /* 0x000fde0000000000 */
[----:B------:R-:W-:-:S15]  /*0d20*/  NOP ;  /* 0x0000000000007918 */ /* 0x000fde0000000000 */
[----:B------:R-:W-:-:S04]  /*0d30*/  NOP ;  /* 0x0000000000007918 */ /* 0x000fc80000000000 */
[----:B0-----:R-:W0:-:S15]  /*0d40*/  DADD R24, R24, R24 ;  /* 0x0000000018187229 */ /* 0x001e1e0000000018 */
[----:B------:R-:W-:-:S15]  /*0d50*/  NOP ;  /* 0x0000000000007918 */ /* 0x000fde0000000000 */
[----:B------:R-:W-:-:S15]  /*0d60*/  NOP ;  /* 0x0000000000007918 */ /* 0x000fde0000000000 */
[----:B------:R-:W-:-:S15]  /*0d70*/  NOP ;  /* 0x0000000000007918 */ /* 0x000fde0000000000 */
[----:B------:R-:W-:-:S04]  /*0d80*/  NOP ;  /* 0x0000000000007918 */ /* 0x000fc80000000000 */
[----:B0-----:R-:W0:-:S15]  /*0d90*/  DFMA R24, R14, -R10, R24 ;  /* 0x8000000a0e18722b */ /* 0x001e1e0000000018 */
[----:B------:R-:W-:-:S15]  /*0da0*/  NOP ;  /* 0x0000000000007918 */ /* 0x000fde0000000000 */
[----:B------:R-:W-:-:S15]  /*0db0*/  NOP ;  /* 0x0000000000007918 */ /* 0x000fde0000000000 */
[----:B------:R-:W-:-:S15]  /*0dc0*/  NOP ;  /* 0x0000000000007918 */ /* 0x000fde0000000000 */
[----:B------:R-:W-:-:S04]  /*0dd0*/  NOP ;  /* 0x0000000000007918 */ /* 0x000fc80000000000 */
[----:B------:R-:W1:Y:S01]  /*0de0*/  DFMA R22, R12, R22, UR4 ;  /* 0x000000040c167e2b */ /* 0x000e620008000016 */
[----:B------:R-:W-:Y:S01]  /*0df0*/  UMOV UR4, 0x3b39803f ;  /* 0x3b39803f00047882 */ /* 0x000fe20000000000 */
[----:B------:R-:W-:-:S15]  /*0e00*/  UMOV UR5, 0x3c7abc9e ;  /* 0x3c7abc9e00057882 */ /* 0x000fde0000000000 */
[----:B------:R-:W-:-:S15]  /*0e10*/  NOP ;  /* 0x0000000000007918 */ /* 0x000fde0000000000 */
[----:B------:R-:W-:-:S15]  /*0e20*/  NOP ;  /* 0x0000000000007918 */ /* 0x000fde0000000000 */
[----:B------:R-:W-:-:S15]  /*0e30*/  NOP ;  /* 0x0000000000007918 */ /* 0x000fde0000000000 */
[----:B------:R-:W-:-:S02]  /*0e40*/  NOP ;  /* 0x0000000000007918 */ /* 0x000fc40000000000 */
[----:B0-----:R-:W-:-:S15]  /*0e50*/  DMUL R24, R20, R24 ;  /* 0x0000001814187228 */ /* 0x001fde0000000000 */
[----:B------:R-:W-:-:S15]  /*0e60*/  NOP ;  /* 0x0000000000007918 */ /* 0x000fde0000000000 */
[----:B------:R-:W-:-:S15]  /*0e70*/  NOP ;  /* 0x0000000000007918 */ /* 0x000fde0000000000 */
[----:B------:R-:W-:-:S15]  /*0e80*/  NOP ;  /* 0x0000000000007918 */ /* 0x000fde0000000000 */
[----:B------:R-:W-:-:S04]  /*0e90*/  NOP ;  /* 0x0000000000007918 */ /* 0x000fc80000000000 */
[----:B-1----:R-:W0:-:S15]  /*0ea0*/  DMUL R22, R12, R22 ;  /* 0x000000160c167228 */ /* 0x002e1e0000000000 */
[----:B------:R-:W-:-:S15]  /*0eb0*/  NOP ;  /* 0x0000000000007918 */ /* 0x000fde0000000000 */
[----:B------:R-:W-:-:S15]  /*0ec0*/  NOP ;  /* 0x0000000000007918 */ /* 0x000fde0000000000 */
[----:B------:R-:W-:-:S15]  /*0ed0*/  NOP ;  /* 0x0000000000007918 */ /* 0x000fde0000000000 */
[----:B------:R-:W-:-:S04]  /*0ee0*/  NOP ;  /* 0x0000000000007918 */ /* 0x000fc80000000000 */
[----:B------:R-:W-:-:S15]  /*0ef0*/  DADD R14, -R10, R26 ;  /* 0x000000000a0e7229 */ /* 0x000fde000000011a */
        /* <DEDUP_REMOVED lines=9> */
[----:B0-----:R-:W0:-:S15]  /*0f90*/  DADD R14, R22, -R14 ;  /* 0x00000000160e7229 */ /* 0x001e1e000000080e */
[----:B------:R-:W-:-:S15]  /*0fa0*/  NOP ;  /* 0x0000000000007918 */ /* 0x000fde0000000000 */
[----:B------:R-:W-:-:S15]  /*0fb0*/  NOP ;  /* 0x0000000000007918 */ /* 0x000fde0000000000 */
[----:B------:R-:W-:-:S15]  /*0fc0*/  NOP ;  /* 0x0000000000007918 */ /* 0x000fde0000000000 */
[----:B------:R-:W-:-:S04]  /*0fd0*/  NOP ;  /* 0x0000000000007918 */ /* 0x000fc80000000000 */
[----:B0-----:R-:W0:-:S15]  /*0fe0*/  DFMA R2, R2, UR4, R14 ;  /* 0x0000000402027c2b */ /* 0x001e1e000800000e */
[----:B------:R-:W-:-:S15]  /*0ff0*/  NOP ;  /* 0x0000000000007918 */ /* 0x000fde0000000000 */
[----:B------:R-:W-:-:S15]  /*1000*/  NOP ;  /* 0x0000000000007918 */ /* 0x000fde0000000000 */
[----:B------:R-:W-:-:S15]  /*1010*/  NOP ;  /* 0x0000000000007918 */ /* 0x000fde0000000000 */
[----:B------:R-:W-:-:S04]  /*1020*/  NOP ;  /* 0x0000000000007918 */ /* 0x000fc80000000000 */
[----:B0-----:R0:W1:Y:S02]  /*1030*/  DADD R2, R8, R2 ;  /* 0x0000000008027229 */ /* 0x0010640000000002 */
[----:B01----:R-:W-:Y:S05]  /*1040*/  BRA `(.L_x_160) ;  /* 0x0000000000187947 */ /* 0x003fea0003800000 */
.L_x_159:
[----:B------:R-:W-:Y:S01]  /*1050*/  IMAD.MOV.U32 R2, RZ, RZ, 0x0 ;  /* 0x00000000ff027424 */ /* 0x000fe200078e00ff */
[----:B------:R-:W-:Y:S01]  /*1060*/  LOP3.LUT P0, RZ, R9, 0x7fffffff, RZ, 0xc0, !PT ;  /* 0x7fffffff09ff7812 */ /* 0x000fe2000780c0ff */
[----:B------:R-:W-:-:S06]  /*1070*/  IMAD.MOV.U32 R3, RZ, RZ, 0x7ff00000 ;  /* 0x7ff00000ff037424 */ /* 0x000fcc00078e00ff */
[----:B------:R-:W0:Y:S02]  /*1080*/  DFMA R8, R8, R2, +INF ;  /* 0x7ff000000808742b */ /* 0x000e240000000002 */
[----:B0-----:R-:W-:Y:S02]  /*1090*/  FSEL R2, R8, RZ, P0 ;  /* 0x000000ff08027208 */ /* 0x001fe40000000000 */
[----:B------:R-:W-:-:S07]  /*10a0*/  FSEL R3, R9, -QNAN , P0 ;  /* 0xfff0000009037808 */ /* 0x000fce0000000000 */
.L_x_160:
[----:B------:R-:W-:-:S15]  /*10b0*/  DSETP.GT.AND P4, PT, |R6|, |R4|, PT ;  /* 0x400000040600722a */ /* 0x000fde0003f84200 */
[----:B------:R-:W-:-:S15]  /*10c0*/  NOP ;  /* 0x0000000000007918 */ /* 0x000fde0000000000 */
[----:B------:R-:W-:-:S15]  /*10d0*/  NOP ;  /* 0x0000000000007918 */ /* 0x000fde0000000000 */
[----:B------:R-:W-:-:S15]  /*10e0*/  NOP ;  /* 0x0000000000007918 */ /* 0x000fde0000000000 */
[----:B------:R-:W-:-:S04]  /*10f0*/  NOP ;  /* 0x0000000000007918 */ /* 0x000fc80000000000 */
[----:B------:R-:W-:-:S15]  /*1100*/  DADD R8, -RZ, |R6| ;  /* 0x00000000ff087229 */ /* 0x000fde0000000506 */
[----:B------:R-:W-:-:S15]  /*1110*/  NOP ;  /* 0x0000000000007918 */ /* 0x000fde0000000000 */
[----:B------:R-:W-:-:S15]  /*1120*/  NOP ;  /* 0x0000000000007918 */ /* 0x000fde0000000000 */
[----:B------:R-:W-:-:S15]  /*1130*/  NOP ;  /* 0x0000000000007918 */ /* 0x000fde0000000000 */
[----:B------:R-:W-:-:S04]  /*1140*/  NOP ;  /* 0x0000000000007918 */ /* 0x000fc80000000000 */
[----:B------:R-:W0:Y:S02]  /*1150*/  DADD R10, -RZ, |R4| ;  /* 0x00000000ff0a7229 */ /* 0x000e240000000504 */
[----:B0-----:R-:W-:Y:S01]  /*1160*/  FSEL R13, R9, R11, P4 ;  /* 0x0000000b090d7208 */ /* 0x001fe20002000000 */
[----:B------:R-:W-:Y:S01]  /*1170*/  IMAD.MOV.U32 R4, RZ, RZ, 0x1 ;  /* 0x00000001ff047424 */ /* 0x000fe200078e00ff */
[----:B------:R-:W-:Y:S02]  /*1180*/  FSEL R12, R8, R10, P4 ;  /* 0x0000000a080c7208 */ /* 0x000fe40002000000 */
[----:B------:R-:W0:Y:S01]  /*1190*/  MUFU.RCP64H R5, R13 ;  /* 0x0000000d00057308 */ /* 0x000e220000001800 */
[----:B------:R-:W-:Y:S02]  /*11a0*/  FSEL R10, R10, R8, P4 ;  /* 0x000000080a0a7208 */ /* 0x000fe40002000000 */
[----:B------:R-:W-:-:S04]  /*11b0*/  FSEL R11, R11, R9, P4 ;  /* 0x000000090b0b7208 */ /* 0x000fc80002000000 */
[----:B------:R-:W-:-:S15]  /*11c0*/  FSETP.GEU.AND P1, PT, |R11|, 6.5827683646048100446e-37, PT ;  /* 0x036000000b00780b */ /* 0x000fde0003f2e200 */
[----:B------:R-:W-:-:S15]  /*11d0*/  NOP ;  /* 0x0000000000007918 */ /* 0x000fde0000000000 */
[----:B------:R-:W-:-:S15]  /*11e0*/  NOP ;  /* 0x0000000000007918 */ /* 0x000fde0000000000 */
[----:B------:R-:W-:-:S06]  /*11f0*/  NOP ;  /* 0x0000000000007918 */ /* 0x000fcc0000000000 */
[----:B0-----:R-:W0:-:S15]  /*1200*/  DFMA R6, -R12, R4, 1 ;  /* 0x3ff000000c06742b */ /* 0x001e1e0000000104 */
        /* <DEDUP_REMOVED lines=29> */
[----:B0-----:R-:W0:-:S15]  /*13e0*/  DFMA R8, -R12, R6, R10 ;  /* 0x000000060c08722b */ /* 0x001e1e000000010a */
[----:B------:R-:W-:-:S15]  /*13f0*/  NOP ;  /* 0x0000000000007918 */ /* 0x000fde0000000000 */
[----:B------:R-:W-:-:S15]  /*1400*/  NOP ;  /* 0x0000000000007918 */ /* 0x000fde0000000000 */
[----:B------:R-:W-:-:S15]  /*1410*/  NOP ;  /* 0x0000000000007918 */ /* 0x000fde0000000000 */
[----:B------:R-:W-:-:S04]  /*1420*/  NOP ;  /* 0x0000000000007918 */ /* 0x000fc80000000000 */
[----:B0-----:R-:W0:Y:S02]  /*1430*/  DFMA R6, R4, R8, R6 ;  /* 0x000000080406722b */ /* 0x001e240000000006 */
[----:B0-----:R-:W-:-:S05]  /*1440*/  FFMA R4, RZ, R13, R7 ;  /* 0x0000000dff047223 */ /* 0x001fca0000000007 */
[----:B------:R-:W-:-:S13]  /*1450*/  FSETP.GT.AND P0, PT, |R4|, 1.469367938527859385e-39, PT ;  /* 0x001000000400780b */ /* 0x000fda0003f04200 */
[----:B------:R-:W-:Y:S05]  /*1460*/  @P0 BRA P1, `(.L_x_161) ;  /* 0x0000000000180947 */ /* 0x000fea0000800000 */
[----:B------:R-:W-:Y:S01]  /*1470*/  IMAD.MOV.U32 R6, RZ, RZ, R10 ;  /* 0x000000ffff067224 */ /* 0x000fe200078e000a */
[----:B------:R-:W-:Y:S01]  /*1480*/  MOV R4, 0x14d0 ;  /* 0x000014d000047802 */ /* 0x000fe20000000f00 */
[----:B------:R-:W-:Y:S02]  /*1490*/  IMAD.MOV.U32 R5, RZ, RZ, R11 ;  /* 0x000000ffff057224 */ /* 0x000fe400078e000b */
[----:B------:R-:W-:Y:S02]  /*14a0*/  IMAD.MOV.U32 R22, RZ, RZ, R12 ;  /* 0x000000ffff167224 */ /* 0x000fe400078e000c */
[----:B------:R-:W-:-:S07]  /*14b0*/  IMAD.MOV.U32 R23, RZ, RZ, R13 ;  /* 0x000000ffff177224 */ /* 0x000fce00078e000d */
[----:B------:R-:W-:Y:S05]  /*14c0*/  CALL.REL.NOINC `($__internal_2_$__cuda_sm20_div_rn_f64_full) ;  /* 0x0000029800bc7944 */ /* 0x000fea0003c00000 */
.L_x_161:
[----:B------:R-:W-:Y:S01]  /*14d0*/  IMAD.MOV.U32 R8, RZ, RZ, -0x2449a4b7 ;  /* 0xdbb65b49ff087424 */ /* 0x000fe200078e00ff */
[----:B------:R-:W-:Y:S01]  /*14e0*/  UMOV UR4, 0x2a25ff7e ;  /* 0x2a25ff7e00047882 */ /* 0x000fe20000000000 */
[----:B------:R-:W-:Y:S01]  /*14f0*/  IMAD.MOV.U32 R9, RZ, RZ, 0x3f2d3b63 ;  /* 0x3f2d3b63ff097424 */ /* 0x000fe200078e00ff */
[----:B------:R-:W-:Y:S01]  /*1500*/  UMOV UR5, 0x3ef53e1d ;  /* 0x3ef53e1d00057882 */ /* 0x000fe20000000000 */
[----:B------:R-:W0:-:S15]  /*1510*/  DMUL R4, R6, R6 ;  /* 0x0000000606047228 */ /* 0x000e1e0000000000 */
[----:B------:R-:W-:-:S15]  /*1520*/  NOP ;  /* 0x0000000000007918 */ /* 0x000fde0000000000 */
[----:B------:R-:W-:-:S15]  /*1530*/  NOP ;  /* 0x0000000000007918 */ /* 0x000fde0000000000 */
[----:B------:R-:W-:-:S15]  /*1540*/  NOP ;  /* 0x0000000000007918 */ /* 0x000fde0000000000 */
[----:B------:R-:W-:-:S04]  /*1550*/  NOP ;  /* 0x0000000000007918 */ /* 0x000fc80000000000 */
[----:B0-----:R-:W0:Y:S01]  /*1560*/  DFMA R8, R4, -UR4, R8 ;  /* 0x8000000404087c2b */ /* 0x001e220008000008 */
[----:B------:R-:W-:Y:S01]  /*1570*/  UMOV UR4, 0x8dde082e ;  /* 0x8dde082e00047882 */ /* 0x000fe20000000000 */
[----:B------:R-:W-:-:S15]  /*1580*/  UMOV UR5, 0x3f531278 ;  /* 0x3f53127800057882 */ /* 0x000fde0000000000 */
[----:B------:R-:W-:-:S15]  /*1590*/  NOP ;  /* 0x0000000000007918 */ /* 0x000fde0000000000 */
[----:B------:R-:W-:-:S15]  /*15a0*/  NOP ;  /* 0x0000000000007918 */ /* 0x000fde0000000000 */
[----:B------:R-:W-:-:S15]  /*15b0*/  NOP ;  /* 0x0000000000007918 */ /* 0x000fde0000000000 */
[----:B------:R-:W-:-:S02]  /*15c0*/  NOP ;  /* 0x0000000000007918 */ /* 0x000fc40000000000 */
[----:B0-----:R-:W0:Y:S01]  /*15d0*/  DFMA R8, R4, R8, -UR4 ;  /* 0x8000000404087e2b */ /* 0x001e220008000008 */
        /* <DEDUP_REMOVED lines=111> */
[----:B0-----:R-:W0:-:S15]  /*1cd0*/  DFMA R8, R4, R8, -UR4 ;  /* 0x8000000404087e2b */ /* 0x001e1e0008000008 */
        /* <DEDUP_REMOVED lines=9> */
[----:B0-----:R0:W1:Y:S02]  /*1d70*/  DFMA R8, R8, R6, R6 ;  /* 0x000000060808722b */ /* 0x0010640000000006 */
[----:B01----:R-:W-:Y:S05]  /*1d80*/  @!P4 BRA `(.L_x_162) ;  /* 0x000000000034c947 */ /* 0x003fea0003800000 */
[----:B------:R-:W0:Y:S01]  /*1d90*/  LDCU UR4, c[0x0][0x3b4] ;  /* 0x00007680ff0477ac */ /* 0x000e220008000800 */
[----:B------:R-:W1:Y:S01]  /*1da0*/  DADD R4, -RZ, -R8 ;  /* 0x00000000ff047229 */ /* 0x000e620000000908 */
[----:B------:R-:W-:Y:S01]  /*1db0*/  UMOV UR5, 0x3ff921fb ;  /* 0x3ff921fb00057882 */ /* 0x000fe20000000000 */
[----:B0-----:R-:W-:-:S03]  /*1dc0*/  UISETP.GE.AND UP0, UPT, UR4, URZ, UPT ;  /* 0x000000ff0400728c */ /* 0x001fc6000bf06270 */
[----:B------:R-:W-:-:S03]  /*1dd0*/  UMOV UR4, 0x54442d18 ;  /* 0x54442d1800047882 */ /* 0x000fc60000000000 */
[----:B------:R-:W-:-:S04]  /*1de0*/  PLOP3.LUT P0, PT, PT, PT, UP0, 0x80, 0x8 ;  /* 0x000000000008781c */ /* 0x000fc80003f0f008 */
[----:B-1----:R-:W-:Y:S02]  /*1df0*/  FSEL R4, R8, R4, !P0 ;  /* 0x0000000408047208 */ /* 0x002fe40004000000 */
[----:B------:R-:W-:-:S15]  /*1e00*/  FSEL R5, R9, R5, !P0 ;  /* 0x0000000509057208 */ /* 0x000fde0004000000 */
[----:B------:R-:W-:-:S15]  /*1e10*/  NOP ;  /* 0x0000000000007918 */ /* 0x000fde0000000000 */
[----:B------:R-:W-:-:S15]  /*1e20*/  NOP ;  /* 0x0000000000007918 */ /* 0x000fde0000000000 */
[----:B------:R-:W-:-:S05]  /*1e30*/  NOP ;  /* 0x0000000000007918 */ /* 0x000fca0000000000 */
[----:B------:R-:W0:Y:S02]  /*1e40*/  DADD R4, R4, UR4 ;  /* 0x0000000404047e29 */ /* 0x000e240008000000 */
[----:B0-----:R-:W-:Y:S05]  /*1e50*/  BRA `(.L_x_163) ;  /* 0x00000000001c7947 */ /* 0x001fea0003800000 */
.L_x_162:
[----:B------:R-:W0:Y:S01]  /*1e60*/  LDC R4, c[0x0][0x3b4] ;  /* 0x0000ed00ff047b82 */ /* 0x000e220000000800 */
[----:B------:R-:W-:Y:S01]  /*1e70*/  UMOV UR4, 0x54442d18 ;  /* 0x54442d1800047882 */ /* 0x000fe20000000000 */
[----:B------:R-:W-:Y:S01]  /*1e80*/  UMOV UR5, 0x400921fb ;  /* 0x400921fb00057882 */ /* 0x000fe20000000000 */
[----:B0-----:R-:W-:Y:S01]  /*1e90*/  ISETP.GE.AND P0, PT, R4, RZ, PT ;  /* 0x000000ff0400720c */ /* 0x001fe20003f06270 */
[----:B------:R-:W0:Y:S03]  /*1ea0*/  DADD R4, -R8, UR4 ;  /* 0x0000000408047e29 */ /* 0x000e260008000100 */
[----:B0-----:R-:W-:Y:S02]  /*1eb0*/  FSEL R4, R4, R8, !P0 ;  /* 0x0000000804047208 */ /* 0x001fe40004000000 */
[----:B------:R-:W-:-:S07]  /*1ec0*/  FSEL R5, R5, R9, !P0 ;  /* 0x0000000905057208 */ /* 0x000fce0004000000 */
.L_x_163:
[----:B------:R-:W0:Y:S01]  /*1ed0*/  LDC.64 R8, c[0x0][0x3b0] ;  /* 0x0000ec00ff087b82 */ /* 0x000e220000000a00 */
[----:B------:R-:W1:Y:S07]  /*1ee0*/  DSETP.NEU.AND P1, PT, R12, RZ, PT ;  /* 0x000000ff0c00722a */ /* 0x000e6e0003f2d000 */
[----:B------:R-:W0:Y:S08]  /*1ef0*/  LDC.64 R6, c[0x0][0x3b8] ;  /* 0x0000ee00ff067b82 */ /* 0x000e300000000a00 */
[----:B------:R-:W2:-:S15]  /*1f00*/  LDC R21, c[0x0][0x3bc] ;  /* 0x0000ef00ff157b82 */ /* 0x000e9e0000000800 */
[----:B------:R-:W-:-:S15]  /*1f10*/  NOP ;  /* 0x0000000000007918 */ /* 0x000fde0000000000 */
[----:B------:R-:W-:-:S15]  /*1f20*/  NOP ;  /* 0x0000000000007918 */ /* 0x000fde0000000000 */
[----:B------:R-:W-:-:S04]  /*1f30*/  NOP ;  /* 0x0000000000007918 */ /* 0x000fc80000000000 */
[----:B0-----:R1:W0:Y:S02]  /*1f40*/  DADD R8, |R8|, |R6| ;  /* 0x0000000008087229 */ /* 0x0012240000000606 */
[----:B-1----:R-:W-:Y:S02]  /*1f50*/  @!P1 FSEL R6, RZ, 3.37028055040000000000e+12, P0 ;  /* 0x54442d18ff069808 */ /* 0x002fe40000000000 */
[----:B------:R-:W-:Y:S01]  /*1f60*/  @!P1 FSEL R7, RZ, 2.1426990032196044922, P0 ;  /* 0x400921fbff079808 */ /* 0x000fe20000000000 */
[----:B0-2---:R-:W-:Y:S06]  /*1f70*/  @!P1 BRA `(.L_x_164) ;  /* 0x0000000000249947 */ /* 0x005fec0003800000 */
[----:B------:R-:W0:Y:S01]  /*1f80*/  LDC.64 R6, c[0x0][0x3b0] ;  /* 0x0000ec00ff067b82 */ /* 0x000e220000000a00 */
[----:B------:R-:W-:Y:S02]  /*1f90*/  IMAD.MOV.U32 R13, RZ, RZ, 0x7f3321d2 ;  /* 0x7f3321d2ff0d7424 */ /* 0x000fe400078e00ff */
[----:B------:R-:W-:-:S03]  /*1fa0*/  IMAD.MOV.U32 R15, RZ, RZ, 0x4002d97c ;  /* 0x4002d97cff0f7424 */ /* 0x000fc600078e00ff */
[----:B------:R-:W-:Y:S02]  /*1fb0*/  FSEL R13, R13, 3.37028055040000000000e+12, !P0 ;  /* 0x54442d180d0d7808 */ /* 0x000fe40004000000 */
[----:B------:R-:W0:Y:S01]  /*1fc0*/  LDC.64 R10, c[0x0][0x3b8] ;  /* 0x0000ee00ff0a7b82 */ /* 0x000e220000000a00 */
[----:B------:R-:W-:Y:S01]  /*1fd0*/  FSEL R15, R15, 1.8213495016098022461, !P0 ;  /* 0x3fe921fb0f0f7808 */ /* 0x000fe20004000000 */
[----:B0-----:R-:W0:Y:S02]  /*1fe0*/  DSETP.NEU.AND P0, PT, |R6|, |R10|, PT ;  /* 0x4000000a0600722a */ /* 0x001e240003f0d200 */
[----:B0-----:R-:W-:Y:S02]  /*1ff0*/  FSEL R6, R13, R4, !P0 ;  /* 0x000000040d067208 */ /* 0x001fe40004000000 */
[----:B------:R-:W-:-:S07]  /*2000*/  FSEL R7, R15, R5, !P0 ;  /* 0x000000050f077208 */ /* 0x000fce0004000000 */
.L_x_164:
[----:B------:R-:W-:Y:S01]  /*2010*/  LOP3.LUT R5, R7, 0x80000000, R21, 0xb8, !PT ;  /* 0x8000000007057812 */ /* 0x000fe200078eb815 */
[----:B------:R-:W0:Y:S02]  /*2020*/  DSETP.NAN.AND P0, PT, R8, R8, PT ;  /* 0x000000080800722a */ /* 0x000e240003f08000 */
[----:B0-----:R-:W-:Y:S02]  /*2030*/  FSEL R4, R8, R6, P0 ;  /* 0x0000000608047208 */ /* 0x001fe40000000000 */
[----:B------:R-:W-:Y:S01]  /*2040*/  FSEL R5, R9, R5, P0 ;  /* 0x0000000509057208 */ /* 0x000fe20000000000 */
[----:B------:R-:W-:Y:S06]  /*2050*/  BRA `(.L_x_165) ;  /* 0x000000ec00407947 */ /* 0x000fec0003800000 */
.L_x_158:
[----:B------:R-:W-:Y:S01]  /*2060*/  DSETP.GEU.AND P4, PT, |R4|, |R6|, PT ;  /* 0x400000060400722a */ /* 0x000fe20003f8e200 */
[----:B------:R-:W-:Y:S01]  /*2070*/  UMOV UR4, 0x85ebc8a0 ;  /* 0x85ebc8a000047882 */ /* 0x000fe20000000000 */
[----:B------:R-:W-:-:S15]  /*2080*/  UMOV UR5, 0x7fd1ccf3 ;  /* 0x7fd1ccf300057882 */ /* 0x000fde0000000000 */
[----:B------:R-:W-:-:S15]  /*2090*/  NOP ;  /* 0x0000000000007918 */ /* 0x000fde0000000000 */
[----:B------:R-:W-:-:S15]  /*20a0*/  NOP ;  /* 0x0000000000007918 */ /* 0x000fde0000000000 */
[----:B------:R-:W-:-:S15]  /*20b0*/  NOP ;  /* 0x0000000000007918 */ /* 0x000fde0000000000 */
[----:B------:R-:W-:-:S02]  /*20c0*/  NOP ;  /* 0x0000000000007918 */ /* 0x000fc40000000000 */
[----:B------:R-:W-:-:S15]  /*20d0*/  DADD R8, -RZ, |R6| ;  /* 0x00000000ff087229 */ /* 0x000fde0000000506 */
[----:B------:R-:W-:-:S15]  /*20e0*/  NOP ;  /* 0x0000000000007918 */ /* 0x000fde0000000000 */
[----:B------:R-:W-:-:S15]  /*20f0*/  NOP ;  /* 0x0000000000007918 */ /* 0x000fde0000000000 */
[----:B------:R-:W-:-:S15]  /*2100*/  NOP ;  /* 0x0000000000007918 */ /* 0x000fde0000000000 */
[----:B------:R-:W-:-:S04]  /*2110*/  NOP ;  /* 0x0000000000007918 */ /* 0x000fc80000000000 */
[----:B------:R-:W0:Y:S02]  /*2120*/  DADD R10, -RZ, |R4| ;  /* 0x00000000ff0a7229 */ /* 0x000e240000000504 */
[----:B0-----:R-:W-:Y:S02]  /*2130*/  FSEL R12, R10, R8, !P4 ;  /* 0x000000080a0c7208 */ /* 0x001fe40006000000 */
[----:B------:R-:W-:Y:S02]  /*2140*/  FSEL R13, R11, R9, !P4 ;  /* 0x000000090b0d7208 */ /* 0x000fe40006000000 */
[----:B------:R-:W-:Y:S02]  /*2150*/  FSEL R14, R8, R10, !P4 ;  /* 0x0000000a080e7208 */ /* 0x000fe40006000000 */
[----:B------:R-:W-:-:S15]  /*2160*/  FSEL R15, R9, R11, !P4 ;  /* 0x0000000b090f7208 */ /* 0x000fde0006000000 */
[----:B------:R-:W-:-:S15]  /*2170*/  NOP ;  /* 0x0000000000007918 */ /* 0x000fde0000000000 */
[----:B------:R-:W-:-:S15]  /*2180*/  NOP ;  /* 0x0000000000007918 */ /* 0x000fde0000000000 */
[----:B------:R-:W-:-:S11]  /*2190*/  NOP ;  /* 0x0000000000007918 */ /* 0x000fd60000000000 */
[----:B------:R-:W0:Y:S02]  /*21a0*/  DSETP.GT.AND P0, PT, R12, UR4, PT ;  /* 0x000000040c007e2a */ /* 0x000e24000bf04000 */
[----:B0-----:R-:W-:Y:S05]  /*21b0*/  @!P0 BRA `(.L_x_166) ;  /* 0x0000002400f48947 */ /* 0x001fea0003800000 */
[----:B------:R-:W0:Y:S01]  /*21c0*/  MUFU.RCP64H R3, 2.718280792236328125 ;  /* 0x4005bf0a00037908 */ /* 0x000e220000001800 */
[----:B------:R-:W-:Y:S02]  /*21d0*/  IMAD.MOV.U32 R8, RZ, RZ, -0x74eba897 ;  /* 0x8b145769ff087424 */ /* 0x000fe400078e00ff */
[----:B------:R-:W-:Y:S02]  /*21e0*/  IMAD.MOV.U32 R9, RZ, RZ, 0x4005bf0a ;  /* 0x4005bf0aff097424 */ /* 0x000fe400078e00ff */
[----:B------:R-:W-:-:S06]  /*21f0*/  IMAD.MOV.U32 R2, RZ, RZ, 0x1 ;  /* 0x00000001ff027424 */ /* 0x000fcc00078e00ff */
[----:B0-----:R-:W0:-:S15]  /*2200*/  DFMA R6, R2, -R8, 1 ;  /* 0x3ff000000206742b */ /* 0x001e1e0000000808 */
        /* <DEDUP_REMOVED lines=29> */
[----:B0-----:R0:W1:Y:S02]  /*23e0*/  DFMA R4, R6, -R8, R4 ;  /* 0x800000080604722b */ /* 0x0010640000000004 */
[----:B0-----:R-:W0:Y:S02]  /*23f0*/  LDC R8, c[0x0][0x3b4] ;  /* 0x0000ed00ff087b82 */ /* 0x001e240000000800 */
[----:B0-----:R-:W-:-:S15]  /*2400*/  FSETP.GEU.AND P1, PT, |R8|, 6.5827683646048100446e-37, PT ;  /* 0x036000000800780b */ /* 0x001fde0003f2e200 */
[----:B------:R-:W-:-:S15]  /*2410*/  NOP ;  /* 0x0000000000007918 */ /* 0x000fde0000000000 */
[----:B------:R-:W-:-:S15]  /*2420*/  NOP ;  /* 0x0000000000007918 */ /* 0x000fde0000000000 */
[----:B------:R-:W-:-:S15]  /*2430*/  NOP ;  /* 0x0000000000007918 */ /* 0x000fde0000000000 */
[----:B-1----:R-:W0:Y:S02]  /*2440*/  DFMA R2, R2, R4, R6 ;  /* 0x000000040202722b */ /* 0x002e240000000006 */
[----:B0-----:R-:W-:-:S05]  /*2450*/  FFMA R4, RZ, 2.0897850990295410156, R3 ;  /* 0x4005bf0aff047823 */ /* 0x001fca0000000003 */
[----:B------:R-:W-:-:S13]  /*2460*/  FSETP.GT.AND P0, PT, |R4|, 1.469367938527859385e-39, PT ;  /* 0x001000000400780b */ /* 0x000fda0003f04200 */
[----:B------:R-:W-:Y:S05]  /*2470*/  @P0 BRA P1, `(.L_x_167) ;  /* 0x0000000000240947 */ /* 0x000fea0000800000 */
[----:B------:R-:W0:Y:S01]  /*2480*/  LDCU.64 UR4, c[0x0][0x3b0] ;  /* 0x00007600ff0477ac */ /* 0x000e220008000a00 */
[----:B------:R-:W-:Y:S01]  /*2490*/  IMAD.MOV.U32 R22, RZ, RZ, -0x74eba897 ;  /* 0x8b145769ff167424 */ /* 0x000fe200078e00ff */
[----:B------:R-:W-:Y:S01]  /*24a0*/  MOV R4, 0x24f0 ;  /* 0x000024f000047802 */ /* 0x000fe20000000f00 */
[----:B------:R-:W-:Y:S02]  /*24b0*/  IMAD.MOV.U32 R23, RZ, RZ, 0x4005bf0a ;  /* 0x4005bf0aff177424 */ /* 0x000fe400078e00ff */
[----:B0-----:R-:W-:Y:S02]  /*24c0*/  IMAD.U32 R6, RZ, RZ, UR4 ;  /* 0x00000004ff067e24 */ /* 0x001fe4000f8e00ff */
[----:B------:R-:W-:-:S07]  /*24d0*/  IMAD.U32 R5, RZ, RZ, UR5 ;  /* 0x00000005ff057e24 */ /* 0x000fce000f8e00ff */
[----:B------:R-:W-:Y:S05]  /*24e0*/  CALL.REL.NOINC `($__internal_2_$__cuda_sm20_div_rn_f64_full) ;  /* 0x0000028800b47944 */ /* 0x000fea0003c00000 */
[----:B------:R-:W-:Y:S02]  /*24f0*/  IMAD.MOV.U32 R2, RZ, RZ, R6 ;  /* 0x000000ffff027224 */ /* 0x000fe400078e0006 */
[----:B------:R-:W-:-:S07]  /*2500*/  IMAD.MOV.U32 R3, RZ, RZ, R7 ;  /* 0x000000ffff037224 */ /* 0x000fce00078e0007 */
.L_x_167:
[----:B------:R-:W0:Y:S01]  /*2510*/  MUFU.RCP64H R5, 2.718280792236328125 ;  /* 0x4005bf0a00057908 */ /* 0x000e220000001800 */
[----:B------:R-:W1:Y:S01]  /*2520*/  LDCU.64 UR4, c[0x0][0x3b8] ;  /* 0x00007700ff0477ac */ /* 0x000e620008000a00 */
        /* <DEDUP_REMOVED lines=23> */
[----:B0-----:R-:W1:-:S15]  /*26a0*/  DFMA R10, R6, R4, R6 ;  /* 0x00000004060a722b */ /* 0x001e5e0000000006 */
[----:B------:R-:W-:-:S15]  /*26b0*/  NOP ;  /* 0x0000000000007918 */ /* 0x000fde0000000000 */
[----:B------:R-:W-:-:S15]  /*26c0*/  NOP ;  /* 0x0000000000007918 */ /* 0x000fde0000000000 */
[----:B------:R-:W-:-:S15]  /*26d0*/  NOP ;  /* 0x0000000000007918 */ /* 0x000fde0000000000 */
[----:B------:R-:W-:-:S04]  /*26e0*/  NOP ;  /* 0x0000000000007918 */ /* 0x000fc80000000000 */
[----:B-1----:R-:W0:-:S15]  /*26f0*/  DMUL R6, R10, UR4 ;  /* 0x000000040a067c28 */ /* 0x002e1e0008000000 */
[----:B------:R-:W-:-:S15]  /*2700*/  NOP ;  /* 0x0000000000007918 */ /* 0x000fde0000000000 */
[----:B------:R-:W-:-:S15]  /*2710*/  NOP ;  /* 0x0000000000007918 */ /* 0x000fde0000000000 */
[----:B------:R-:W-:-:S15]  /*2720*/  NOP ;  /* 0x0000000000007918 */ /* 0x000fde0000000000 */
[----:B------:R-:W-:-:S04]  /*2730*/  NOP ;  /* 0x0000000000007918 */ /* 0x000fc80000000000 */
[----:B0-----:R0:W1:Y:S02]  /*2740*/  DFMA R4, R6, -R8, UR4 ;  /* 0x0000000406047e2b */ /* 0x0010640008000808 */
        /* <DEDUP_REMOVED lines=16> */
.L_x_168:
[----:B------:R-:W-:Y:S01]  /*2850*/  DADD R2, -RZ, |R2| ;  /* 0x00000000ff027229 */ /* 0x000fe20000000502 */
[----:B------:R-:W-:Y:S01]  /*2860*/  UMOV UR5, 0x7fefffff ;  /* 0x7fefffff00057882 */ /* 0x000fe20000000000 */
[----:B------:R-:W-:Y:S01]  /*2870*/  UMOV UR4, 0xffffffff ;  /* 0xffffffff00047882 */ /* 0x000fe20000000000 */
[----:B------:R-:W-:Y:S01]  /*2880*/  UMOV UR6, UR5 ;  /* 0x0000000500067c82 */ /* 0x000fe20008000000 */
[----:B------:R-:W-:Y:S01]  /*2890*/  IMAD.MOV.U32 R24, RZ, RZ, 0x0 ;  /* 0x00000000ff187424 */ /* 0x000fe200078e00ff */
[----:B------:R-:W-:Y:S01]  /*28a0*/  BSSY.RECONVERGENT B1, `(.L_x_169) ;  /* 0x000011b000017945 */ /* 0x000fe20003800200 */
[----:B------:R-:W-:Y:S02]  /*28b0*/  IMAD.U32 R20, RZ, RZ, UR6 ;  /* 0x00000006ff147e24 */ /* 0x000fe4000f8e00ff */
[----:B------:R-:W-:-:S15]  /*28c0*/  IMAD.MOV.U32 R25, RZ, RZ, 0x3fd80000 ;  /* 0x3fd80000ff197424 */ /* 0x000fde00078e00ff */
[----:B------:R-:W-:-:S15]  /*28d0*/  NOP ;  /* 0x0000000000007918 */ /* 0x000fde0000000000 */
[----:B------:R-:W-:-:S15]  /*28e0*/  NOP ;  /* 0x0000000000007918 */ /* 0x000fde0000000000 */
[----:B------:R-:W-:-:S11]  /*28f0*/  NOP ;  /* 0x0000000000007918 */ /* 0x000fd60000000000 */
[----:B------:R-:W0:Y:S02]  /*2900*/  DADD R8, -RZ, |R6| ;  /* 0x00000000ff087229 */ /* 0x000e240000000506 */
[----:B0-----:R-:W-:-:S04]  /*2910*/  ISETP.LT.U32.AND P0, PT, R8, R2, PT ;  /* 0x000000020800720c */ /* 0x001fc80003f01070 */
[----:B------:R-:W-:-:S04]  /*2920*/  ISETP.LT.U32.AND.EX P0, PT, R9, R3, PT, P0 ;  /* 0x000000030900720c */ /* 0x000fc80003f01100 */
[----:B------:R-:W-:Y:S02]  /*2930*/  SEL R4, R8, R2, P0 ;  /* 0x0000000208047207 */ /* 0x000fe40000000000 */
[----:B------:R-:W-:Y:S02]  /*2940*/  SEL R5, R9, R3, P0 ;  /* 0x0000000309057207 */ /* 0x000fe40000000000 */
[----:B------:R-:W-:-:S04]  /*2950*/  ISETP.GT.U32.AND P0, PT, R2, R8, PT ;  /* 0x000000080200720c */ /* 0x000fc80003f04070 */
[----:B------:R-:W-:-:S04]  /*2960*/  ISETP.GT.U32.AND.EX P0, PT, R3, R9, PT, P0 ;  /* 0x000000090300720c */ /* 0x000fc80003f04100 */
[----:B------:R-:W-:Y:S02]  /*2970*/  SEL R3, R3, R9, P0 ;  /* 0x0000000903037207 */ /* 0x000fe40000000000 */
[----:B------:R-:W-:Y:S01]  /*2980*/  SEL R2, R2, R8, P0 ;  /* 0x0000000802027207 */ /* 0x000fe20000000000 */
[----:B------:R-:W-:Y:S01]  /*2990*/  IMAD.MOV.U32 R8, RZ, RZ, RZ ;  /* 0x000000ffff087224 */ /* 0x000fe200078e00ff */
[----:B------:R-:W-:-:S04]  /*29a0*/  LOP3.LUT R6, R3, 0xffc00000, RZ, 0xc0, !PT ;  /* 0xffc0000003067812 */ /* 0x000fc800078ec0ff */
[----:B------:R-:W-:-:S15]  /*29b0*/  LOP3.LUT R9, R6, 0x7fd00000, RZ, 0x3c, !PT ;  /* 0x7fd0000006097812 */ /* 0x000fde00078e3cff */
[----:B------:R-:W-:-:S15]  /*29c0*/  NOP ;  /* 0x0000000000007918 */ /* 0x000fde0000000000 */
[----:B------:R-:W-:-:S04]  /*29d0*/  NOP ;  /* 0x0000000000007918 */ /* 0x000fc80000000000 */
[----:B------:R-:W-:-:S15]  /*29e0*/  DMUL R10, R8, R2 ;  /* 0x00000002080a7228 */ /* 0x000fde0000000000 */
[----:B------:R-:W-:-:S15]  /*29f0*/  NOP ;  /* 0x0000000000007918 */ /* 0x000fde0000000000 */
[----:B------:R-:W-:-:S15]  /*2a00*/  NOP ;  /* 0x0000000000007918 */ /* 0x000fde0000000000 */
[----:B------:R-:W-:-:S15]  /*2a10*/  NOP ;  /* 0x0000000000007918 */ /* 0x000fde0000000000 */
[----:B------:R-:W-:-:S04]  /*2a20*/  NOP ;  /* 0x0000000000007918 */ /* 0x000fc80000000000 */
[----:B------:R-:W0:-:S15]  /*2a30*/  DMUL R8, R8, R4 ;  /* 0x0000000408087228 */ /* 0x000e1e0000000000 */
        /* <DEDUP_REMOVED lines=9> */
[----:B0-----:R-:W0:Y:S02]  /*2ad0*/  DFMA R8, R10, R10, R8 ;  /* 0x0000000a0a08722b */ /* 0x001e240000000008 */
[----:B0-----:R-:W-:-:S15]  /*2ae0*/  IMAD.MOV.U32 R7, RZ, RZ, R9 ;  /* 0x000000ffff077224 */ /* 0x001fde00078e0009 */
[----:B------:R-:W-:-:S15]  /*2af0*/  NOP ;  /* 0x0000000000007918 */ /* 0x000fde0000000000 */
[----:B------:R-:W-:-:S15]  /*2b00*/  NOP ;  /* 0x0000000000007918 */ /* 0x000fde0000000000 */
[----:B------:R-:W-:-:S15]  /*2b10*/  NOP ;  /* 0x0000000000007918 */ /* 0x000fde0000000000 */
[----:B------:R-:W-:-:S02]  /*2b20*/  NOP ;  /* 0x0000000000007918 */ /* 0x000fc40000000000 */
[----:B------:R-:W0:Y:S02]  /*2b30*/  DSETP.MIN.AND P0, P2, R8, UR4, PT ;  /* 0x0000000408007e2a */ /* 0x000e24000ba00000 */
[----:B0-----:R-:W-:Y:S01]  /*2b40*/  FSEL R11, R7, UR6, P0 ;  /* 0x00000006070b7c08 */ /* 0x001fe20008000000 */
[----:B------:R-:W-:Y:S01]  /*2b50*/  IMAD.MOV.U32 R7, RZ, RZ, R8 ;  /* 0x000000ffff077224 */ /* 0x000fe200078e0008 */
[----:B------:R-:W-:Y:S01]  /*2b60*/  @P2 LOP3.LUT R11, R20, 0x80000, RZ, 0xfc, !PT ;  /* 0x00080000140b2812 */ /* 0x000fe200078efcff */
[----:B------:R-:W-:-:S03]  /*2b70*/  IMAD.MOV.U32 R20, RZ, RZ, RZ ;  /* 0x000000ffff147224 */ /* 0x000fc600078e00ff */
[----:B------:R-:W0:Y:S01]  /*2b80*/  MUFU.RSQ64H R21, R11 ;  /* 0x0000000b00157308 */ /* 0x000e220000001c00 */
[----:B------:R-:W-:Y:S02]  /*2b90*/  SEL R10, R7, UR4, P0 ;  /* 0x00000004070a7c07 */ /* 0x000fe40008000000 */
[----:B------:R-:W-:Y:S02]  /*2ba0*/  ISETP.GE.U32.AND P0, PT, R5, 0x7ff00000, PT ;  /* 0x7ff000000500780c */ /* 0x000fe40003f06070 */
[----:B------:R-:W-:Y:S01]  /*2bb0*/  LOP3.LUT R7, R6, 0x100000, RZ, 0xfc, !PT ;  /* 0x0010000006077812 */ /* 0x000fe200078efcff */
[----:B------:R-:W-:-:S15]  /*2bc0*/  IMAD.MOV.U32 R6, RZ, RZ, RZ ;  /* 0x000000ffff067224 */ /* 0x000fde00078e00ff */
[----:B------:R-:W-:-:S15]  /*2bd0*/  NOP ;  /* 0x0000000000007918 */ /* 0x000fde0000000000 */
[----:B------:R-:W-:-:S15]  /*2be0*/  NOP ;  /* 0x0000000000007918 */ /* 0x000fde0000000000 */
[----:B------:R-:W-:-:S05]  /*2bf0*/  NOP ;  /* 0x0000000000007918 */ /* 0x000fca0000000000 */
[----:B0-----:R-:W0:-:S15]  /*2c00*/  DMUL R22, R20, R20 ;  /* 0x0000001414167228 */ /* 0x001e1e0000000000 */
        /* <DEDUP_REMOVED lines=9> */
[----:B0-----:R-:W-:-:S15]  /*2ca0*/  DFMA R24, R22, R24, 0.5 ;  /* 0x3fe000001618742b */ /* 0x001fde0000000018 */
        /* <DEDUP_REMOVED lines=14> */
[----:B0-----:R0:W1:Y:S02]  /*2d90*/  DMUL R22, R8, R22 ;  /* 0x0000001608167228 */ /* 0x0010640000000000 */
[----:B0-----:R-:W-:-:S15]  /*2da0*/  IMAD.MOV.U32 R8, RZ, RZ, -0x3ff ;  /* 0xfffffc01ff087424 */ /* 0x001fde00078e00ff */
[----:B------:R-:W-:-:S15]  /*2db0*/  NOP ;  /* 0x0000000000007918 */ /* 0x000fde0000000000 */
[----:B------:R-:W-:-:S15]  /*2dc0*/  NOP ;  /* 0x0000000000007918 */ /* 0x000fde0000000000 */
[----:B------:R-:W-:-:S15]  /*2dd0*/  NOP ;  /* 0x0000000000007918 */ /* 0x000fde0000000000 */
[----:B------:R-:W-:-:S02]  /*2de0*/  NOP ;  /* 0x0000000000007918 */ /* 0x000fc40000000000 */
[----:B------:R-:W-:-:S15]  /*2df0*/  DSETP.NEU.AND P1, PT, R4, RZ, PT ;  /* 0x000000ff0400722a */ /* 0x000fde0003f2d000 */
[----:B------:R-:W-:-:S15]  /*2e00*/  NOP ;  /* 0x0000000000007918 */ /* 0x000fde0000000000 */
[----:B------:R-:W-:-:S15]  /*2e10*/  NOP ;  /* 0x0000000000007918 */ /* 0x000fde0000000000 */
[----:B------:R-:W-:-:S15]  /*2e20*/  NOP ;  /* 0x0000000000007918 */ /* 0x000fde0000000000 */
[----:B------:R-:W-:-:S04]  /*2e30*/  NOP ;  /* 0x0000000000007918 */ /* 0x000fc80000000000 */
[----:B-1----:R-:W0:Y:S02]  /*2e40*/  DMUL R22, R22, R6 ;  /* 0x0000000616167228 */ /* 0x002e240000000000 */
[----:B0-----:R-:W-:Y:S02]  /*2e50*/  @!P0 FSEL R5, R3, R23, !P1 ;  /* 0x0000001703058208 */ /* 0x001fe40004800000 */
[----:B------:R-:W-:Y:S02]  /*2e60*/  @!P0 FSEL R4, R2, R22, !P1 ;  /* 0x0000001602048208 */ /* 0x000fe40004800000 */
[----:B------:R-:W-:Y:S01]  /*2e70*/  ISETP.GT.AND P2, PT, R5, 0xfffff, PT ;  /* 0x000fffff0500780c */ /* 0x000fe20003f44270 */
[----:B------:R-:W-:Y:S02]  /*2e80*/  IMAD.MOV.U32 R3, RZ, RZ, R5 ;  /* 0x000000ffff037224 */ /* 0x000fe400078e0005 */
[----:B------:R-:W-:-:S10]  /*2e90*/  IMAD.MOV.U32 R2, RZ, RZ, R4 ;  /* 0x000000ffff027224 */ /* 0x000fd400078e0004 */
[----:B------:R-:W-:-:S15]  /*2ea0*/  @!P2 IMAD.MOV.U32 R8, RZ, RZ, -0x435 ;  /* 0xfffffbcbff08a424 */ /* 0x000fde00078e00ff */
[----:B------:R-:W-:-:S15]  /*2eb0*/  NOP ;  /* 0x0000000000007918 */ /* 0x000fde0000000000 */
[----:B------:R-:W-:-:S15]  /*2ec0*/  NOP ;  /* 0x0000000000007918 */ /* 0x000fde0000000000 */
[----:B------:R-:W0:Y:S02]  /*2ed0*/  @!P2 DMUL R2, R2, 1.80143985094819840000e+16 ;  /* 0x435000000202a828 */ /* 0x000e240000000000 */
[----:B0-----:R-:W-:Y:S02]  /*2ee0*/  @!P2 IMAD.MOV.U32 R5, RZ, RZ, R3 ;  /* 0x000000ffff05a224 */ /* 0x001fe400078e0003 */
[----:B------:R-:W-:Y:S02]  /*2ef0*/  @!P2 IMAD.MOV.U32 R4, RZ, RZ, R2 ;  /* 0x000000ffff04a224 */ /* 0x000fe400078e0002 */
[----:B------:R-:W-:-:S05]  /*2f00*/  VIADD R6, R5, 0xffffffff ;  /* 0xffffffff05067836 */ /* 0x000fca0000000000 */
[----:B------:R-:W-:-:S13]  /*2f10*/  ISETP.GT.U32.AND P0, PT, R6, 0x7feffffe, PT ;  /* 0x7feffffe0600780c */ /* 0x000fda0003f04070 */
[----:B------:R-:W-:Y:S05]  /*2f20*/  @P0 BRA `(.L_x_170) ;  /* 0x0000000800b00947 */ /* 0x000fea0003800000 */
[C---:B------:R-:W-:Y:S01]  /*2f30*/  LOP3.LUT R2, R5.reuse, 0xfffff, RZ, 0xc0, !PT ;  /* 0x000fffff05027812 */ /* 0x040fe200078ec0ff */
[----:B------:R-:W-:Y:S01]  /*2f40*/  IMAD.MOV.U32 R6, RZ, RZ, R4 ;  /* 0x000000ffff067224 */ /* 0x000fe200078e0004 */
[----:B------:R-:W-:Y:S01]  /*2f50*/  LEA.HI R5, R5, R8, RZ, 0xc ;  /* 0x0000000805057211 */ /* 0x000fe200078f60ff */
[----:B------:R-:W-:Y:S01]  /*2f60*/  IMAD.MOV.U32 R20, RZ, RZ, RZ ;  /* 0x000000ffff147224 */ /* 0x000fe200078e00ff */
[----:B------:R-:W-:Y:S01]  /*2f70*/  LOP3.LUT R7, R2, 0x3ff00000, RZ, 0xfc, !PT ;  /* 0x3ff0000002077812 */ /* 0x000fe200078efcff */
[----:B------:R-:W-:Y:S01]  /*2f80*/  UMOV UR4, 0x80000000 ;  /* 0x8000000000047882 */ /* 0x000fe20000000000 */
[----:B------:R-:W-:Y:S02]  /*2f90*/  UMOV UR5, 0x43300000 ;  /* 0x4330000000057882 */ /* 0x000fe40000000000 */
[----:B------:R-:W-:-:S13]  /*2fa0*/  ISETP.GE.U32.AND P0, PT, R7, 0x3ff6a09f, PT ;  /* 0x3ff6a09f0700780c */ /* 0x000fda0003f06070 */
[----:B------:R-:W-:Y:S02]  /*2fb0*/  @P0 VIADD R3, R7, 0xfff00000 ;  /* 0xfff0000007030836 */ /* 0x000fe40000000000 */
[----:B------:R-:W-:Y:S02]  /*2fc0*/  @P0 VIADD R5, R5, 0x1 ;  /* 0x0000000105050836 */ /* 0x000fe40000000000 */
[----:B------:R-:W-:-:S03]  /*2fd0*/  @P0 IMAD.MOV.U32 R7, RZ, RZ, R3 ;  /* 0x000000ffff070224 */ /* 0x000fc600078e0003 */
[----:B------:R-:W-:Y:S01]  /*2fe0*/  LOP3.LUT R4, R5, 0x80000000, RZ, 0x3c, !PT ;  /* 0x8000000005047812 */ /* 0x000fe200078e3cff */
[----:B------:R-:W-:Y:S02]  /*2ff0*/  IMAD.MOV.U32 R5, RZ, RZ, 0x43300000 ;  /* 0x43300000ff057424 */ /* 0x000fe400078e00ff */
[----:B------:R-:W0:Y:S02]  /*3000*/  DADD R22, R6, 1 ;  /* 0x3ff0000006167429 */ /* 0x000e240000000000 */
[----:B0-----:R-:W0:-:S15]  /*3010*/  MUFU.RCP64H R21, R23 ;  /* 0x0000001700157308 */ /* 0x001e1e0000001800 */
[----:B------:R-:W-:-:S15]  /*3020*/  NOP ;  /* 0x0000000000007918 */ /* 0x000fde0000000000 */
[----:B------:R-:W-:-:S15]  /*3030*/  NOP ;  /* 0x0000000000007918 */ /* 0x000fde0000000000 */
[----:B------:R-:W-:-:S15]  /*3040*/  NOP ;  /* 0x0000000000007918 */ /* 0x000fde0000000000 */
[----:B------:R-:W-:-:S02]  /*3050*/  NOP ;  /* 0x0000000000007918 */ /* 0x000fc40000000000 */
[----:B------:R-:W-:-:S15]  /*3060*/  DADD R2, R6, -1 ;  /* 0xbff0000006027429 */ /* 0x000fde0000000000 */
[----:B------:R-:W-:-:S15]  /*3070*/  NOP ;  /* 0x0000000000007918 */ /* 0x000fde0000000000 */
[----:B------:R-:W-:-:S15]  /*3080*/  NOP ;  /* 0x0000000000007918 */ /* 0x000fde0000000000 */
[----:B------:R-:W-:-:S15]  /*3090*/  NOP ;  /* 0x0000000000007918 */ /* 0x000fde0000000000 */
[----:B------:R-:W-:-:S04]  /*30a0*/  NOP ;  /* 0x0000000000007918 */ /* 0x000fc80000000000 */
        /* <DEDUP_REMOVED lines=148> */
.L_x_170:
[----:B------:R-:W-:Y:S01]  /*39f0*/  IMAD.MOV.U32 R4, RZ, RZ, 0x0 ;  /* 0x00000000ff047424 */ /* 0x000fe200078e00ff */
[----:B------:R-:W-:Y:S01]  /*3a00*/  LOP3.LUT P0, RZ, R3, 0x7fffffff, RZ, 0xc0, !PT ;  /* 0x7fffffff03ff7812 */ /* 0x000fe2000780c0ff */
[----:B------:R-:W-:-:S06]  /*3a10*/  IMAD.MOV.U32 R5, RZ, RZ, 0x7ff00000 ;  /* 0x7ff00000ff057424 */ /* 0x000fcc00078e00ff */
[----:B------:R-:W0:Y:S02]  /*3a20*/  DFMA R2, R2, R4, +INF ;  /* 0x7ff000000202742b */ /* 0x000e240000000004 */
[----:B0-----:R-:W-:Y:S02]  /*3a30*/  FSEL R2, R2, RZ, P0 ;  /* 0x000000ff02027208 */ /* 0x001fe40000000000 */
[----:B------:R-:W-:-:S07]  /*3a40*/  FSEL R3, R3, -QNAN , P0 ;  /* 0xfff0000003037808 */ /* 0x000fce0000000000 */
.L_x_171:
[----:B------:R-:W-:Y:S05]  /*3a50*/  BSYNC.RECONVERGENT B1 ;  /* 0x0000000000017941 */ /* 0x000fea0003800200 */
.L_x_169:
[----:B------:R-:W0:Y:S01]  /*3a60*/  MUFU.RCP64H R5, R15 ;  /* 0x0000000f00057308 */ /* 0x000e220000001800 */
[----:B------:R-:W-:Y:S01]  /*3a70*/  IMAD.MOV.U32 R4, RZ, RZ, 0x1 ;  /* 0x00000001ff047424 */ /* 0x000fe200078e00ff */
[----:B------:R-:W-:-:S05]  /*3a80*/  FSETP.GEU.AND P1, PT, |R13|, 6.5827683646048100446e-37, PT ;  /* 0x036000000d00780b */ /* 0x000fca0003f2e200 */
        /* <DEDUP_REMOVED lines=35> */
[----:B0-----:R0:W1:Y:S02]  /*3cc0*/  DFMA R6, R4, R8, R6 ;  /* 0x000000080406722b */ /* 0x0010640000000006 */
[----:B0-----:R-:W0:Y:S01]  /*3cd0*/  LDC.64 R4, c[0x0][0x3b0] ;  /* 0x0000ec00ff047b82 */ /* 0x001e220000000a00 */
[----:B-1----:R-:W-:-:S05]  /*3ce0*/  FFMA R10, RZ, R15, R7 ;  /* 0x0000000fff0a7223 */ /* 0x002fca0000000007 */
[----:B------:R-:W-:Y:S02]  /*3cf0*/  FSETP.GT.AND P0, PT, |R10|, 1.469367938527859385e-39, PT ;  /* 0x001000000a00780b */ /* 0x000fe40003f04200 */
[----:B------:R-:W0:-:S15]  /*3d00*/  LDC.64 R8, c[0x0][0x3b8] ;  /* 0x0000ee00ff087b82 */ /* 0x000e1e0000000a00 */
[----:B------:R-:W-:-:S15]  /*3d10*/  NOP ;  /* 0x0000000000007918 */ /* 0x000fde0000000000 */
[----:B------:R-:W-:-:S15]  /*3d20*/  NOP ;  /* 0x0000000000007918 */ /* 0x000fde0000000000 */
[----:B------:R-:W-:-:S09]  /*3d30*/  NOP ;  /* 0x0000000000007918 */ /* 0x000fd20000000000 */
[----:B0-----:R0:W1:Y:S02]  /*3d40*/  DSETP.GEU.AND P4, PT, |R4|, |R8|, PT ;  /* 0x400000080400722a */ /* 0x0010640003f8e200 */
[----:B-1----:R-:W-:Y:S05]  /*3d50*/  @P0 BRA P1, `(.L_x_172) ;  /* 0x0000000000180947 */ /* 0x002fea0000800000 */
[----:B------:R-:W-:Y:S01]  /*3d60*/  IMAD.MOV.U32 R6, RZ, RZ, R12 ;  /* 0x000000ffff067224 */ /* 0x000fe200078e000c */
[----:B0-----:R-:W-:Y:S01]  /*3d70*/  MOV R4, 0x3dc0 ;  /* 0x00003dc000047802 */ /* 0x001fe20000000f00 */
[----:B------:R-:W-:Y:S02]  /*3d80*/  IMAD.MOV.U32 R5, RZ, RZ, R13 ;  /* 0x000000ffff057224 */ /* 0x000fe400078e000d */
[----:B------:R-:W-:Y:S02]  /*3d90*/  IMAD.MOV.U32 R22, RZ, RZ, R14 ;  /* 0x000000ffff167224 */ /* 0x000fe400078e000e */
[----:B------:R-:W-:-:S07]  /*3da0*/  IMAD.MOV.U32 R23, RZ, RZ, R15 ;  /* 0x000000ffff177224 */ /* 0x000fce00078e000f */
[----:B------:R-:W-:Y:S05]  /*3db0*/  CALL.REL.NOINC `($__internal_2_$__cuda_sm20_div_rn_f64_full) ;  /* 0x0000027000807944 */ /* 0x000fea0003c00000 */
.L_x_172:
[----:B0-----:R-:W-:Y:S01]  /*3dc0*/  IMAD.MOV.U32 R8, RZ, RZ, -0x2449a4b7 ;  /* 0xdbb65b49ff087424 */ /* 0x001fe200078e00ff */
        /* <DEDUP_REMOVED lines=138> */
[----:B01----:R-:W-:Y:S05]  /*4670*/  @P4 BRA `(.L_x_173) ;  /* 0x0000000000344947 */ /* 0x003fea0003800000 */
        /* <DEDUP_REMOVED lines=13> */
.L_x_173:
[----:B------:R-:W0:Y:S01]  /*4750*/  LDC R4, c[0x0][0x3b4] ;  /* 0x0000ed00ff047b82 */ /* 0x000e220000000800 */
[----:B------:R-:W-:Y:S01]  /*4760*/  UMOV UR4, 0x54442d18 ;  /* 0x54442d1800047882 */ /* 0x000fe20000000000 */
[----:B------:R-:W-:Y:S01]  /*4770*/  UMOV UR5, 0x400921fb ;  /* 0x400921fb00057882 */ /* 0x000fe20000000000 */
[----:B0-----:R-:W-:Y:S01]  /*4780*/  ISETP.GE.AND P1, PT, R4, RZ, PT ;  /* 0x000000ff0400720c */ /* 0x001fe20003f26270 */
[----:B------:R-:W0:Y:S03]  /*4790*/  DADD R4, -R8, UR4 ;  /* 0x0000000408047e29 */ /* 0x000e260008000100 */
[----:B0-----:R-:W-:Y:S02]  /*47a0*/  FSEL R4, R4, R8, !P1 ;  /* 0x0000000804047208 */ /* 0x001fe40004800000 */
[----:B------:R-:W-:-:S07]  /*47b0*/  FSEL R5, R5, R9, !P1 ;  /* 0x0000000905057208 */ /* 0x000fce0004800000 */
.L_x_174:
        /* <DEDUP_REMOVED lines=9> */
[----:B------:R-:W-:-:S15]  /*4850*/  @!P0 FSEL R7, RZ, 2.1426990032196044922, P1 ;  /* 0x400921fbff078808 */ /* 0x000fde0000800000 */
[----:B------:R-:W-:-:S15]  /*4860*/  NOP ;  /* 0x0000000000007918 */ /* 0x000fde0000000000 */
[----:B------:R-:W-:-:S15]  /*4870*/  NOP ;  /* 0x0000000000007918 */ /* 0x000fde0000000000 */
[----:B------:R-:W-:-:S15]  /*4880*/  NOP ;  /* 0x0000000000007918 */ /* 0x000fde0000000000 */
[----:B0-----:R0:W1:Y:S02]  /*4890*/  DSETP.NAN.AND P2, PT, R10, R10, PT ;  /* 0x0000000a0a00722a */ /* 0x0010640003f48000 */
[----:B-12---:R-:W-:Y:S05]  /*48a0*/  @!P0 BRA `(.L_x_175) ;  /* 0x0000000000248947 */ /* 0x006fea0003800000 */
[----:B------:R-:W1:Y:S01]  /*48b0*/  LDC.64 R6, c[0x0][0x3b0] ;  /* 0x0000ec00ff067b82 */ /* 0x000e620000000a00 */
[----:B------:R-:W-:Y:S02]  /*48c0*/  IMAD.MOV.U32 R12, RZ, RZ, 0x7f3321d2 ;  /* 0x7f3321d2ff0c7424 */ /* 0x000fe400078e00ff */
[----:B------:R-:W-:-:S03]  /*48d0*/  IMAD.MOV.U32 R14, RZ, RZ, 0x4002d97c ;  /* 0x4002d97cff0e7424 */ /* 0x000fc600078e00ff */
[----:B------:R-:W-:Y:S02]  /*48e0*/  FSEL R13, R12, 3.37028055040000000000e+12, !P1 ;  /* 0x54442d180c0d7808 */ /* 0x000fe40004800000 */
[----:B------:R-:W1:Y:S01]  /*48f0*/  LDC.64 R8, c[0x0][0x3b8] ;  /* 0x0000ee00ff087b82 */ /* 0x000e620000000a00 */
[----:B------:R-:W-:Y:S01]  /*4900*/  FSEL R15, R14, 1.8213495016098022461, !P1 ;  /* 0x3fe921fb0e0f7808 */ /* 0x000fe20004800000 */
[----:B-1----:R-:W1:Y:S02]  /*4910*/  DSETP.NEU.AND P0, PT, |R6|, |R8|, PT ;  /* 0x400000080600722a */ /* 0x002e640003f0d200 */
[----:B-1----:R-:W-:Y:S02]  /*4920*/  FSEL R6, R13, R4, !P0 ;  /* 0x000000040d067208 */ /* 0x002fe40004000000 */
[----:B------:R-:W-:-:S07]  /*4930*/  FSEL R7, R15, R5, !P0 ;  /* 0x000000050f077208 */ /* 0x000fce0004000000 */
.L_x_175:
[----:B------:R-:W-:Y:S01]  /*4940*/  LOP3.LUT R5, R7, 0x80000000, R21, 0xb8, !PT ;  /* 0x8000000007057812 */ /* 0x000fe200078eb815 */
[----:B------:R-:W1:Y:S01]  /*4950*/  DADD R2, R2, 1 ;  /* 0x3ff0000002027429 */ /* 0x000e620000000000 */
[----:B------:R-:W-:Y:S02]  /*4960*/  FSEL R4, R10, R6, P2 ;  /* 0x000000060a047208 */ /* 0x000fe40001000000 */
[----:B------:R-:W-:Y:S01]  /*4970*/  FSEL R5, R11, R5, P2 ;  /* 0x000000050b057208 */ /* 0x000fe20001000000 */
[----:B-1----:R-:W-:Y:S06]  /*4980*/  BRA `(.L_x_165) ;  /* 0x000000c000f47947 */ /* 0x002fec0003800000 */
.L_x_166:
[----:B------:R-:W0:Y:S02]  /*4990*/  DSETP.NEU.AND P0, PT, R14, 1, PT ;  /* 0x3ff000000e00742a */ /* 0x000e240003f0d000 */
[----:B0-----:R-:W-:Y:S05]  /*49a0*/  @P0 BRA `(.L_x_176) ;  /* 0x0000002c00080947 */ /* 0x001fea0003800000 */
[----:B------:R-:W-:Y:S01]  /*49b0*/  UMOV UR4, 0x6a3f9475 ;  /* 0x6a3f947500047882 */ /* 0x000fe20000000000 */
[----:B------:R-:W-:Y:S02]  /*49c0*/  UMOV UR5, 0x20ca2fe7 ;  /* 0x20ca2fe700057882 */ /* 0x000fe40000000000 */
[----:B------:R-:W0:Y:S02]  /*49d0*/  DSETP.GEU.AND P0, PT, R12, UR4, PT ;  /* 0x000000040c007e2a */ /* 0x000e24000bf0e000 */
[----:B0-----:R-:W-:Y:S05]  /*49e0*/  @P0 BRA `(.L_x_177) ;  /* 0x0000000800f80947 */ /* 0x001fea0003800000 */
        /* <DEDUP_REMOVED lines=153> */
.L_x_178:
[----:B------:R-:W0:Y:S01]  /*5380*/  LDC R2, c[0x0][0x3b4] ;  /* 0x0000ed00ff027b82 */ /* 0x000e220000000800 */
[----:B------:R-:W-:Y:S01]  /*5390*/  UMOV UR4, 0x54442d18 ;  /* 0x54442d1800047882 */ /* 0x000fe20000000000 */
[----:B------:R-:W-:Y:S01]  /*53a0*/  UMOV UR5, 0x400921fb ;  /* 0x400921fb00057882 */ /* 0x000fe20000000000 */
[----:B0-----:R-:W-:Y:S01]  /*53b0*/  ISETP.GE.AND P0, PT, R2, RZ, PT ;  /* 0x000000ff0200720c */ /* 0x001fe20003f06270 */
[----:B------:R-:W0:Y:S03]  /*53c0*/  DADD R2, -R8, UR4 ;  /* 0x0000000408027e29 */ /* 0x000e260008000100 */
[----:B0-----:R-:W-:Y:S02]  /*53d0*/  FSEL R2, R2, R8, !P0 ;  /* 0x0000000802027208 */ /* 0x001fe40004000000 */
[----:B------:R-:W-:-:S07]  /*53e0*/  FSEL R3, R3, R9, !P0 ;  /* 0x0000000903037208 */ /* 0x000fce0004000000 */
.L_x_179:
[----:B------:R-:W0:Y:S01]  /*53f0*/  LDC R10, c[0x0][0x3bc] ;  /* 0x0000ef00ff0a7b82 */ /* 0x000e220000000800 */
[----:B------:R-:W-:Y:S01]  /*5400*/  IMAD.MOV.U32 R9, RZ, RZ, 0x4002d97c ;  /* 0x4002d97cff097424 */ /* 0x000fe200078e00ff */
[----:B------:R-:W1:Y:S01]  /*5410*/  DSETP.NEU.AND P1, PT, |R4|, |R6|, PT ;  /* 0x400000060400722a */ /* 0x000e620003f2d200 */
[----:B------:R-:W-:-:S03]  /*5420*/  IMAD.MOV.U32 R8, RZ, RZ, 0x7f3321d2 ;  /* 0x7f3321d2ff087424 */ /* 0x000fc600078e00ff */
[----:B------:R-:W-:Y:S02]  /*5430*/  FSEL R11, R9, 1.8213495016098022461, !P0 ;  /* 0x3fe921fb090b7808 */ /* 0x000fe40004000000 */
[----:B------:R-:W-:Y:S02]  /*5440*/  FSEL R9, R8, 3.37028055040000000000e+12, !P0 ;  /* 0x54442d1808097808 */ /* 0x000fe40004000000 */
[----:B-1----:R-:W-:Y:S02]  /*5450*/  FSEL R3, R11, R3, !P1 ;  /* 0x000000030b037208 */ /* 0x002fe40004800000 */
[----:B------:R-:W-:Y:S02]  /*5460*/  FSEL R9, R9, R2, !P1 ;  /* 0x0000000209097208 */ /* 0x000fe40004800000 */
[----:B0-----:R-:W-:-:S15]  /*5470*/  LOP3.LUT R3, R3, 0x80000000, R10, 0xb8, !PT ;  /* 0x8000000003037812 */ /* 0x001fde00078eb80a */
[----:B------:R-:W-:-:S15]  /*5480*/  NOP ;  /* 0x0000000000007918 */ /* 0x000fde0000000000 */
[----:B------:R-:W-:-:S15]  /*5490*/  NOP ;  /* 0x0000000000007918 */ /* 0x000fde0000000000 */
[----:B------:R-:W-:-:S07]  /*54a0*/  NOP ;  /* 0x0000000000007918 */ /* 0x000fce0000000000 */
[----:B------:R-:W0:-:S15]  /*54b0*/  DADD R4, |R4|, |R6| ;  /* 0x0000000004047229 */ /* 0x000e1e0000000606 */
[----:B------:R-:W-:-:S15]  /*54c0*/  NOP ;  /* 0x0000000000007918 */ /* 0x000fde0000000000 */
[----:B------:R-:W-:-:S15]  /*54d0*/  NOP ;  /* 0x0000000000007918 */ /* 0x000fde0000000000 */
[----:B------:R-:W-:-:S15]  /*54e0*/  NOP ;  /* 0x0000000000007918 */ /* 0x000fde0000000000 */
[----:B------:R-:W-:-:S04]  /*54f0*/  NOP ;  /* 0x0000000000007918 */ /* 0x000fc80000000000 */
[----:B0-----:R-:W0:Y:S02]  /*5500*/  DSETP.NAN.AND P2, PT, R4, R4, PT ;  /* 0x000000040400722a */ /* 0x001e240003f48000 */
[----:B0-----:R-:W-:Y:S02]  /*5510*/  FSEL R5, R5, R3, P2 ;  /* 0x0000000305057208 */ /* 0x001fe40001000000 */
[----:B------:R-:W-:-:S15]  /*5520*/  FSEL R4, R4, R9, P2 ;  /* 0x0000000904047208 */ /* 0x000fde0001000000 */
[----:B------:R-:W-:-:S15]  /*5530*/  NOP ;  /* 0x0000000000007918 */ /* 0x000fde0000000000 */
[----:B------:R-:W-:-:S15]  /*5540*/  NOP ;  /* 0x0000000000007918 */ /* 0x000fde0000000000 */
[----:B------:R-:W-:-:S15]  /*5550*/  NOP ;  /* 0x0000000000007918 */ /* 0x000fde0000000000 */
[----:B------:R-:W0:-:S15]  /*5560*/  DMUL R6, R12, 0.5 ;  /* 0x3fe000000c067828 */ /* 0x000e1e0000000000 */
[----:B------:R-:W-:-:S15]  /*5570*/  NOP ;  /* 0x0000000000007918 */ /* 0x000fde0000000000 */
[----:B------:R-:W-:-:S15]  /*5580*/  NOP ;  /* 0x0000000000007918 */ /* 0x000fde0000000000 */
[----:B------:R-:W-:-:S15]  /*5590*/  NOP ;  /* 0x0000000000007918 */ /* 0x000fde0000000000 */
[----:B------:R-:W-:-:S04]  /*55a0*/  NOP ;  /* 0x0000000000007918 */ /* 0x000fc80000000000 */
[----:B0-----:R1:W2:Y:S02]  /*55b0*/  DMUL R2, R12, R6 ;  /* 0x000000060c027228 */ /* 0x0012a40000000000 */
[----:B-12---:R-:W-:Y:S05]  /*55c0*/  BRA `(.L_x_165) ;  /* 0x000000b400e47947 */ /* 0x006fea0003800000 */
.L_x_177:
[----:B------:R-:W0:Y:S02]  /*55d0*/  DMUL R2, R12, R12 ;  /* 0x0000000c0c027228 */ /* 0x000e240000000000 */
[C---:B0-----:R-:W-:Y:S02]  /*55e0*/  FSETP.GEU.FTZ.AND P0, PT, R3.reuse, 1.7916666269302368164, PT ;  /* 0x3fe555550300780b */ /* 0x041fe40003f1e000 */
[----:B------:R-:W-:-:S04]  /*55f0*/  FSETP.GT.FTZ.AND P1, PT, R3, -1.6999999284744262695, PT ;  /* 0xbfd999990300780b */ /* 0x000fc80003f34000 */
[----:B------:R-:W-:-:S13]  /*5600*/  PLOP3.LUT P0, PT, P0, P1, PT, 0xf2, 0x2f ;  /* 0x00000000002f781c */ /* 0x000fda0000703e72 */
[----:B------:R-:W-:Y:S05]  /*5610*/  @P0 BRA `(.L_x_180) ;  /* 0x0000000800040947 */ /* 0x000fea0003800000 */
[----:B------:R-:W0:Y:S01]  /*5620*/  DADD R22, R2, 2 ;  /* 0x4000000002167429 */ /* 0x000e220000000000 */
[----:B------:R-:W-:Y:S01]  /*5630*/  IMAD.MOV.U32 R4, RZ, RZ, 0x1 ;  /* 0x00000001ff047424 */ /* 0x000fe200078e00ff */
[----:B0-----:R-:W0:Y:S01]  /*5640*/  MUFU.RCP64H R5, R23 ;  /* 0x0000001700057308 */ /* 0x001e220000001800 */
[----:B------:R-:W-:-:S15]  /*5650*/  FSETP.GEU.AND P1, PT, |R3|, 6.5827683646048100446e-37, PT ;  /* 0x036000000300780b */ /* 0x000fde0003f2e200 */
[----:B------:R-:W-:-:S15]  /*5660*/  NOP ;  /* 0x0000000000007918 */ /* 0x000fde0000000000 */
[----:B------:R-:W-:-:S15]  /*5670*/  NOP ;  /* 0x0000000000007918 */ /* 0x000fde0000000000 */
[----:B------:R-:W-:-:S15]  /*5680*/  NOP ;  /* 0x0000000000007918 */ /* 0x000fde0000000000 */
[----:B------:R-:W-:-:S01]  /*5690*/  NOP ;  /* 0x0000000000007918 */ /* 0x000fc20000000000 */
        /* <DEDUP_REMOVED lines=41> */
[----:B------:R-:W-:-:S07]  /*5930*/  IMAD.MOV.U32 R5, RZ, RZ, R3 ;  /* 0x000000ffff057224 */ /* 0x000fce00078e0003 */
[----:B------:R-:W-:Y:S05]  /*5940*/  CALL.REL.NOINC `($__internal_2_$__cuda_sm20_div_rn_f64_full) ;  /* 0x00000254009c7944 */ /* 0x000fea0003c00000 */
.L_x_181:
[----:B------:R-:W-:Y:S01]  /*5950*/  IMAD.MOV.U32 R10, RZ, RZ, -0x314d23bc ;  /* 0xceb2dc44ff0a7424 */ /* 0x000fe200078e00ff */
[----:B------:R-:W0:Y:S01]  /*5960*/  DMUL R6, R2, -R6 ;  /* 0x8000000602067228 */ /* 0x000e220000000000 */
[----:B------:R-:W-:Y:S01]  /*5970*/  IMAD.MOV.U32 R11, RZ, RZ, 0x3ed087ff ;  /* 0x3ed087ffff0b7424 */ /* 0x000fe200078e00ff */
[----:B------:R-:W-:Y:S01]  /*5980*/  UMOV UR4, 0x2fbe14b5 ;  /* 0x2fbe14b500047882 */ /* 0x000fe20000000000 */
[----:B------:R-:W-:-:S15]  /*5990*/  UMOV UR5, 0x3eb372fb ;  /* 0x3eb372fb00057882 */ /* 0x000fde0000000000 */
[----:B------:R-:W-:-:S15]  /*59a0*/  NOP ;  /* 0x0000000000007918 */ /* 0x000fde0000000000 */
[----:B------:R-:W-:-:S15]  /*59b0*/  NOP ;  /* 0x0000000000007918 */ /* 0x000fde0000000000 */
[----:B------:R-:W-:-:S15]  /*59c0*/  NOP ;  /* 0x0000000000007918 */ /* 0x000fde0000000000 */
[----:B------:R-:W-:-:S01]  /*59d0*/  NOP ;  /* 0x0000000000007918 */ /* 0x000fc20000000000 */
[----:B0-----:R-:W0:-:S15]  /*59e0*/  DADD R4, R2, R6 ;  /* 0x0000000002047229 */ /* 0x001e1e0000000006 */
        /* <DEDUP_REMOVED lines=51> */
[----:B0-----:R-:W0:-:S15]  /*5d20*/  DFMA R10, R8, R10, UR4 ;  /* 0x00000004080a7e2b */ /* 0x001e1e000800000a */
        /* <DEDUP_REMOVED lines=14> */
[----:B0-----:R0:W1:Y:S02]  /*5e10*/  DADD R6, R2, R6 ;  /* 0x0000000002067229 */ /* 0x0010640000000006 */
[----:B01----:R-:W-:Y:S05]  /*5e20*/  BRA `(.L_x_182) ;  /* 0x0000000c00007947 */ /* 0x003fea0003800000 */
.L_x_180:
[----:B------:R-:W0:Y:S01]  /*5e30*/  DADD R4, R2, 1 ;  /* 0x3ff0000002047429 */ /* 0x000e220000000000 */
[----:B------:R-:W-:Y:S01]  /*5e40*/  IMAD.MOV.U32 R9, RZ, RZ, -0x3ff ;  /* 0xfffffc01ff097424 */ /* 0x000fe200078e00ff */
[----:B0-----:R-:W-:Y:S01]  /*5e50*/  ISETP.GT.AND P0, PT, R5, 0xfffff, PT ;  /* 0x000fffff0500780c */ /* 0x001fe20003f04270 */
[----:B------:R-:W-:Y:S02]  /*5e60*/  IMAD.MOV.U32 R6, RZ, RZ, R4 ;  /* 0x000000ffff067224 */ /* 0x000fe400078e0004 */
[--C-:B------:R-:W-:Y:S02]  /*5e70*/  IMAD.MOV.U32 R7, RZ, RZ, R5.reuse ;  /* 0x000000ffff077224 */ /* 0x100fe400078e0005 */
[----:B------:R-:W-:-:S08]  /*5e80*/  IMAD.MOV.U32 R8, RZ, RZ, R5 ;  /* 0x000000ffff087224 */ /* 0x000fd000078e0005 */
        /* <DEDUP_REMOVED lines=180> */
.L_x_183:
[----:B------:R-:W-:Y:S01]  /*69d0*/  IMAD.MOV.U32 R4, RZ, RZ, 0x0 ;  /* 0x00000000ff047424 */ /* 0x000fe200078e00ff */
[----:B------:R-:W-:Y:S01]  /*69e0*/  LOP3.LUT P0, RZ, R7, 0x7fffffff, RZ, 0xc0, !PT ;  /* 0x7fffffff07ff7812 */ /* 0x000fe2000780c0ff */
[----:B------:R-:W-:-:S06]  /*69f0*/  IMAD.MOV.U32 R5, RZ, RZ, 0x7ff00000 ;  /* 0x7ff00000ff057424 */ /* 0x000fcc00078e00ff */
[----:B------:R-:W0:Y:S02]  /*6a00*/  DFMA R6, R6, R4, +INF ;  /* 0x7ff000000606742b */ /* 0x000e240000000004 */
[----:B0-----:R-:W-:Y:S02]  /*6a10*/  FSEL R6, R6, RZ, P0 ;  /* 0x000000ff06067208 */ /* 0x001fe40000000000 */
[----:B------:R-:W-:-:S07]  /*6a20*/  FSEL R7, R7, -QNAN , P0 ;  /* 0xfff0000007077808 */ /* 0x000fce0000000000 */
.L_x_182:
[----:B------:R-:W-:Y:S01]  /*6a30*/  IMAD.MOV.U32 R4, RZ, RZ, -0x2449a4b7 ;  /* 0xdbb65b49ff047424 */ /* 0x000fe200078e00ff */
[----:B------:R-:W-:Y:S01]  /*6a40*/  UMOV UR4, 0x2a25ff7e ;  /* 0x2a25ff7e00047882 */ /* 0x000fe20000000000 */
[----:B------:R-:W-:Y:S01]  /*6a50*/  IMAD.MOV.U32 R5, RZ, RZ, 0x3f2d3b63 ;  /* 0x3f2d3b63ff057424 */ /* 0x000fe200078e00ff */
[----:B------:R-:W-:Y:S01]  /*6a60*/  UMOV UR5, 0x3ef53e1d ;  /* 0x3ef53e1d00057882 */ /* 0x000fe20000000000 */
[----:B------:R-:W0:Y:S04]  /*6a70*/  LDC.64 R8, c[0x0][0x3b8] ;  /* 0x0000ee00ff087b82 */ /* 0x000e280000000a00 */
[----:B------:R1:W2:Y:S01]  /*6a80*/  DFMA R10, R2, -UR4, R4 ;  /* 0x80000004020a7c2b */ /* 0x0002a20008000004 */
[----:B------:R-:W-:Y:S01]  /*6a90*/  UMOV UR4, 0x8dde082e ;  /* 0x8dde082e00047882 */ /* 0x000fe20000000000 */
[----:B------:R-:W-:-:S02]  /*6aa0*/  UMOV UR5, 0x3f531278 ;  /* 0x3f53127800057882 */ /* 0x000fc40000000000 */
[----:B-1----:R-:W0:-:S15]  /*6ab0*/  LDC.64 R4, c[0x0][0x3b0] ;  /* 0x0000ec00ff047b82 */ /* 0x002e1e0000000a00 */
[----:B------:R-:W-:-:S15]  /*6ac0*/  NOP ;  /* 0x0000000000007918 */ /* 0x000fde0000000000 */
[----:B------:R-:W-:-:S15]  /*6ad0*/  NOP ;  /* 0x0000000000007918 */ /* 0x000fde0000000000 */
[----:B------:R-:W-:-:S15]  /*6ae0*/  NOP ;  /* 0x0000000000007918 */ /* 0x000fde0000000000 */
[----:B--2---:R-:W1:Y:S01]  /*6af0*/  DFMA R10, R2, R10, -UR4 ;  /* 0x80000004020a7e2b */ /* 0x004e62000800000a */
[----:B------:R-:W-:Y:S01]  /*6b00*/  UMOV UR4, 0xc8249315 ;  /* 0xc824931500047882 */ /* 0x000fe20000000000 */
[----:B------:R-:W-:-:S15]  /*6b10*/  UMOV UR5, 0x3f6f9690 ;  /* 0x3f6f969000057882 */ /* 0x000fde0000000000 */
[----:B------:R-:W-:-:S15]  /*6b20*/  NOP ;  /* 0x0000000000007918 */ /* 0x000fde0000000000 */
[----:B------:R-:W-:-:S15]  /*6b30*/  NOP ;  /* 0x0000000000007918 */ /* 0x000fde0000000000 */
[----:B------:R-:W-:-:S15]  /*6b40*/  NOP ;  /* 0x0000000000007918 */ /* 0x000fde0000000000 */
[----:B------:R-:W-:-:S02]  /*6b50*/  NOP ;  /* 0x0000000000007918 */ /* 0x000fc40000000000 */
[----:B-1----:R-:W1:Y:S01]  /*6b60*/  DFMA R10, R2, R10, UR4 ;  /* 0x00000004020a7e2b */ /* 0x002e62000800000a */
[----:B------:R-:W-:Y:S01]  /*6b70*/  UMOV UR4, 0xabc7cf0d ;  /* 0xabc7cf0d00047882 */ /* 0x000fe20000000000 */
[----:B------:R-:W-:-:S15]  /*6b80*/  UMOV UR5, 0x3f82cf5a ;  /* 0x3f82cf5a00057882 */ /* 0x000fde0000000000 */
[----:B------:R-:W-:-:S15]  /*6b90*/  NOP ;  /* 0x0000000000007918 */ /* 0x000fde0000000000 */
[----:B------:R-:W-:-:S15]  /*6ba0*/  NOP ;  /* 0x0000000000007918 */ /* 0x000fde0000000000 */
[----:B------:R-:W-:-:S15]  /*6bb0*/  NOP ;  /* 0x0000000000007918 */ /* 0x000fde0000000000 */
[----:B------:R-:W-:-:S02]  /*6bc0*/  NOP ;  /* 0x0000000000007918 */ /* 0x000fc40000000000 */
[----:B-1----:R-:W1:Y:S01]  /*6bd0*/  DFMA R10, R2, R10, -UR4 ;  /* 0x80000004020a7e2b */ /* 0x002e62000800000a */
        /* <DEDUP_REMOVED lines=97> */
[----:B0-----:R-:W-:-:S15]  /*71f0*/  DSETP.GEU.AND P0, PT, |R4|, |R8|, PT ;  /* 0x400000080400722a */ /* 0x001fde0003f0e200 */
[----:B------:R-:W-:-:S15]  /*7200*/  NOP ;  /* 0x0000000000007918 */ /* 0x000fde0000000000 */
[----:B------:R-:W-:-:S15]  /*7210*/  NOP ;  /* 0x0000000000007918 */ /* 0x000fde0000000000 */
[----:B------:R-:W-:-:S15]  /*7220*/  NOP ;  /* 0x0000000000007918 */ /* 0x000fde0000000000 */
[----:B------:R-:W-:-:S04]  /*7230*/  NOP ;  /* 0x0000000000007918 */ /* 0x000fc80000000000 */
[----:B-1----:R-:W0:-:S15]  /*7240*/  DFMA R10, R2, R10, -UR4 ;  /* 0x80000004020a7e2b */ /* 0x002e1e000800000a */
        /* <DEDUP_REMOVED lines=24> */
.L_x_184:
[----:B------:R-:W0:Y:S01]  /*73d0*/  LDC R2, c[0x0][0x3b4] ;  /* 0x0000ed00ff027b82 */ /* 0x000e220000000800 */
[----:B------:R-:W-:Y:S01]  /*73e0*/  UMOV UR4, 0x54442d18 ;  /* 0x54442d1800047882 */ /* 0x000fe20000000000 */
[----:B------:R-:W-:Y:S01]  /*73f0*/  UMOV UR5, 0x400921fb ;  /* 0x400921fb00057882 */ /* 0x000fe20000000000 */
[----:B0-----:R-:W-:Y:S01]  /*7400*/  ISETP.GE.AND P0, PT, R2, RZ, PT ;  /* 0x000000ff0200720c */ /* 0x001fe20003f06270 */
[----:B------:R-:W0:Y:S03]  /*7410*/  DADD R2, -R10, UR4 ;  /* 0x000000040a027e29 */ /* 0x000e260008000100 */
[----:B0-----:R-:W-:Y:S02]  /*7420*/  FSEL R2, R2, R10, !P0 ;  /* 0x0000000a02027208 */ /* 0x001fe40004000000 */
[----:B------:R-:W-:-:S07]  /*7430*/  FSEL R3, R3, R11, !P0 ;  /* 0x0000000b03037208 */ /* 0x000fce0004000000 */
.L_x_185:
[----:B------:R-:W0:Y:S01]  /*7440*/  LDC R10, c[0x0][0x3bc] ;  /* 0x0000ef00ff0a7b82 */ /* 0x000e220000000800 */
[----:B------:R-:W1:-:S15]  /*7450*/  DSETP.NEU.AND P1, PT, |R4|, |R8|, PT ;  /* 0x400000080400722a */ /* 0x000e5e0003f2d200 */
[----:B------:R-:W-:-:S15]  /*7460*/  NOP ;  /* 0x0000000000007918 */ /* 0x000fde0000000000 */
[----:B------:R-:W-:-:S15]  /*7470*/  NOP ;  /* 0x0000000000007918 */ /* 0x000fde0000000000 */
[----:B------:R-:W-:-:S15]  /*7480*/  NOP ;  /* 0x0000000000007918 */ /* 0x000fde0000000000 */
[----:B------:R-:W-:-:S04]  /*7490*/  NOP ;  /* 0x0000000000007918 */ /* 0x000fc80000000000 */
[----:B------:R2:W3:Y:S02]  /*74a0*/  DADD R4, |R4|, |R8| ;  /* 0x0000000004047229 */ /* 0x0004e40000000608 */
[----:B--2---:R-:W-:Y:S02]  /*74b0*/  IMAD.MOV.U32 R9, RZ, RZ, 0x4002d97c ;  /* 0x4002d97cff097424 */ /* 0x004fe400078e00ff */
        /* <DEDUP_REMOVED lines=8> */
[----:B------:R-:W-:-:S04]  /*7540*/  NOP ;  /* 0x0000000000007918 */ /* 0x000fc80000000000 */
[----:B---3--:R-:W0:Y:S02]  /*7550*/  DSETP.NAN.AND P2, PT, R4, R4, PT ;  /* 0x000000040400722a */ /* 0x008e240003f48000 */
[----:B0-----:R-:W-:Y:S02]  /*7560*/  FSEL R5, R5, R3, P2 ;  /* 0x0000000305057208 */ /* 0x001fe40001000000 */
[----:B------:R-:W-:-:S15]  /*7570*/  FSEL R4, R4, R9, P2 ;  /* 0x0000000904047208 */ /* 0x000fde0001000000 */
[----:B------:R-:W-:-:S15]  /*7580*/  NOP ;  /* 0x0000000000007918 */ /* 0x000fde0000000000 */
[----:B------:R-:W-:-:S15]  /*7590*/  NOP ;  /* 0x0000000000007918 */ /* 0x000fde0000000000 */
[----:B------:R-:W-:-:S15]  /*75a0*/  NOP ;  /* 0x0000000000007918 */ /* 0x000fde0000000000 */
[----:B------:R1:W2:Y:S02]  /*75b0*/  DMUL R2, R6, 0.5 ;  /* 0x3fe0000006027828 */ /* 0x0002a40000000000 */
[----:B-12---:R-:W-:Y:S05]  /*75c0*/  BRA `(.L_x_165) ;  /* 0x0000009400e47947 */ /* 0x006fea0003800000 */
.L_x_176:
[----:B------:R-:W-:Y:S01]  /*75d0*/  IMAD.MOV.U32 R2, RZ, RZ, R15 ;  /* 0x000000ffff027224 */ /* 0x000fe200078e000f */
[----:B------:R-:W0:Y:S01]  /*75e0*/  DSETP.MIN.AND P0, P1, R14, R12, PT ;  /* 0x0000000c0e00722a */ /* 0x000e220003900000 */
[----:B------:R-:W-:Y:S01]  /*75f0*/  IMAD.MOV.U32 R5, RZ, RZ, R13 ;  /* 0x000000ffff057224 */ /* 0x000fe200078e000d */
[----:B------:R-:W-:Y:S01]  /*7600*/  UMOV UR4, 0x4ad4b81f ;  /* 0x4ad4b81f00047882 */ /* 0x000fe20000000000 */
[----:B------:R-:W-:Y:S01]  /*7610*/  IMAD.MOV.U32 R3, RZ, RZ, R12 ;  /* 0x000000ffff037224 */ /* 0x000fe200078e000c */
[----:B------:R-:W-:Y:S02]  /*7620*/  UMOV UR5, 0x358dee7a ;  /* 0x358dee7a00057882 */ /* 0x000fe40000000000 */
[----:B0-----:R-:W-:Y:S01]  /*7630*/  FSEL R7, R2, R5, P0 ;  /* 0x0000000502077208 */ /* 0x001fe20000000000 */
[----:B------:R-:W-:Y:S01]  /*7640*/  IMAD.MOV.U32 R2, RZ, RZ, R14 ;  /* 0x000000ffff027224 */ /* 0x000fe200078e000e */
[----:B------:R-:W-:-:S04]  /*7650*/  @P1 LOP3.LUT R7, R5, 0x80000, RZ, 0xfc, !PT ;  /* 0x0008000005071812 */ /* 0x000fc800078efcff */
[----:B------:R-:W-:Y:S01]  /*7660*/  SEL R2, R2, R3, P0 ;  /* 0x0000000302027207 */ /* 0x000fe20000000000 */
[----:B------:R-:W-:-:S15]  /*7670*/  IMAD.MOV.U32 R3, RZ, RZ, R7 ;  /* 0x000000ffff037224 */ /* 0x000fde00078e0007 */
[----:B------:R-:W-:-:S15]  /*7680*/  NOP ;  /* 0x0000000000007918 */ /* 0x000fde0000000000 */
[----:B------:R-:W-:-:S15]  /*7690*/  NOP ;  /* 0x0000000000007918 */ /* 0x000fde0000000000 */
[----:B------:R-:W-:-:S06]  /*76a0*/  NOP ;  /* 0x0000000000007918 */ /* 0x000fcc0000000000 */
[----:B------:R0:W-:Y:S01]  /*76b0*/  DSETP.GEU.AND P0, PT, R2, UR4, PT ;  /* 0x0000000402007e2a */ /* 0x0001e2000bf0e000 */
[----:B------:R-:W-:Y:S01]  /*76c0*/  UMOV UR4, 0xc57e649a ;  /* 0xc57e649a00047882 */ /* 0x000fe20000000000 */
[----:B0-----:R-:W-:Y:S01]  /*76d0*/  IMAD.MOV.U32 R2, RZ, RZ, R15 ;  /* 0x000000ffff027224 */ /* 0x001fe200078e000f */
[----:B------:R-:W-:Y:S01]  /*76e0*/  UMOV UR5, 0x4a511b0e ;  /* 0x4a511b0e00057882 */ /* 0x000fe20000000000 */
[----:B------:R-:W-:-:S15]  /*76f0*/  IMAD.MOV.U32 R3, RZ, RZ, R12 ;  /* 0x000000ffff037224 */ /* 0x000fde00078e000c */
[----:B------:R-:W-:-:S15]  /*7700*/  NOP ;  /* 0x0000000000007918 */ /* 0x000fde0000000000 */
[----:B------:R-:W-:-:S15]  /*7710*/  NOP ;  /* 0x0000000000007918 */ /* 0x000fde0000000000 */
[----:B------:R-:W-:-:S15]  /*7720*/  NOP ;  /* 0x0000000000007918 */ /* 0x000fde0000000000 */
[----:B------:R-:W0:Y:S02]  /*7730*/  DSETP.MAX.AND P2, P3, R14, R12, PT ;  /* 0x0000000c0e00722a */ /* 0x000e240003b4f000 */
[----:B0-----:R-:W-:Y:S01]  /*7740*/  FSEL R7, R2, R5, P2 ;  /* 0x0000000502077208 */ /* 0x001fe20001000000 */
[----:B------:R-:W-:Y:S01]  /*7750*/  IMAD.MOV.U32 R2, RZ, RZ, R14 ;  /* 0x000000ffff027224 */ /* 0x000fe200078e000e */
[----:B------:R-:W-:-:S04]  /*7760*/  @P3 LOP3.LUT R7, R5, 0x80000, RZ, 0xfc, !PT ;  /* 0x0008000005073812 */ /* 0x000fc800078efcff */
[----:B------:R-:W-:Y:S01]  /*7770*/  SEL R2, R2, R3, P2 ;  /* 0x0000000302027207 */ /* 0x000fe20001000000 */
[----:B------:R-:W-:-:S15]  /*7780*/  IMAD.MOV.U32 R3, RZ, RZ, R7 ;  /* 0x000000ffff037224 */ /* 0x000fde00078e0007 */
[----:B------:R-:W-:-:S15]  /*7790*/  NOP ;  /* 0x0000000000007918 */ /* 0x000fde0000000000 */
[----:B------:R-:W-:-:S15]  /*77a0*/  NOP ;  /* 0x0000000000007918 */ /* 0x000fde0000000000 */
[----:B------:R-:W-:-:S10]  /*77b0*/  NOP ;  /* 0x0000000000007918 */ /* 0x000fd40000000000 */
[----:B------:R-:W0:Y:S02]  /*77c0*/  DSETP.LEU.AND P1, PT, R2, UR4, PT ;  /* 0x0000000402007e2a */ /* 0x000e24000bf2b000 */
[----:B0-----:R-:W-:Y:S05]  /*77d0*/  @P0 BRA P1, `(.L_x_186) ;  /* 0x0000002000000947 */ /* 0x001fea0000800000 */
[CC--:B------:R-:W-:Y:S01]  /*77e0*/  ISETP.LT.U32.AND P0, PT, R8.reuse, R10.reuse, PT ;  /* 0x0000000a0800720c */ /* 0x0c0fe20003f01070 */
[----:B------:R-:W-:Y:S01]  /*77f0*/  UMOV UR5, 0x7fefffff ;  /* 0x7fefffff00057882 */ /* 0x000fe20000000000 */
[----:B------:R-:W-:Y:S01]  /*7800*/  UMOV UR4, 0xffffffff ;  /* 0xffffffff00047882 */ /* 0x000fe20000000000 */
[----:B------:R-:W-:Y:S01]  /*7810*/  UMOV UR6, UR5 ;  /* 0x0000000500067c82 */ /* 0x000fe20008000000 */
[CC--:B------:R-:W-:Y:S01]  /*7820*/  ISETP.LT.U32.AND.EX P0, PT, R9.reuse, R11.reuse, PT, P0 ;  /* 0x0000000b0900720c */ /* 0x0c0fe20003f01100 */
[----:B------:R-:W-:Y:S02]  /*7830*/  IMAD.U32 R20, RZ, RZ, UR6 ;  /* 0x00000006ff147e24 */ /* 0x000fe4000f8e00ff */
[----:B------:R-:W-:Y:S01]  /*7840*/  IMAD.MOV.U32 R24, RZ, RZ, 0x0 ;  /* 0x00000000ff187424 */ /* 0x000fe200078e00ff */
[----:B------:R-:W-:Y:S01]  /*7850*/  SEL R2, R8, R10, P0 ;  /* 0x0000000a08027207 */ /* 0x000fe20000000000 */
[----:B------:R-:W-:Y:S01]  /*7860*/  IMAD.MOV.U32 R25, RZ, RZ, 0x3fd80000 ;  /* 0x3fd80000ff197424 */ /* 0x000fe200078e00ff */
[----:B------:R-:W-:-:S02]  /*7870*/  SEL R3, R9, R11, P0 ;  /* 0x0000000b09037207 */ /* 0x000fc40000000000 */
[----:B------:R-:W-:-:S04]  /*7880*/  ISETP.GT.U32.AND P0, PT, R10, R8, PT ;  /* 0x000000080a00720c */ /* 0x000fc80003f04070 */
[CC--:B------:R-:W-:Y:S01]  /*7890*/  ISETP.GT.U32.AND.EX P0, PT, R11.reuse, R9.reuse, PT, P0 ;  /* 0x000000090b00720c */ /* 0x0c0fe20003f04100 */
[----:B------:R-:W-:Y:S03]  /*78a0*/  DSETP.NEU.AND P1, PT, R2, RZ, PT ;  /* 0x000000ff0200722a */ /* 0x000fe60003f2d000 */
[----:B------:R-:W-:Y:S02]  /*78b0*/  SEL R5, R11, R9, P0 ;  /* 0x000000090b057207 */ /* 0x000fe40000000000 */
[----:B------:R-:W-:Y:S01]  /*78c0*/  SEL R4, R10, R8, P0 ;  /* 0x000000080a047207 */ /* 0x000fe20000000000 */
[----:B------:R-:W-:Y:S01]  /*78d0*/  IMAD.MOV.U32 R8, RZ, RZ, RZ ;  /* 0x000000ffff087224 */ /* 0x000fe200078e00ff */
[----:B------:R-:W-:-:S04]  /*78e0*/  LOP3.LUT R6, R5, 0xffc00000, RZ, 0xc0, !PT ;  /* 0xffc0000005067812 */ /* 0x000fc800078ec0ff */
[----:B------:R-:W-:-:S15]  /*78f0*/  LOP3.LUT R9, R6, 0x7fd00000, RZ, 0x3c, !PT ;  /* 0x7fd0000006097812 */ /* 0x000fde00078e3cff */
[----:B------:R-:W-:-:S15]  /*7900*/  NOP ;  /* 0x0000000000007918 */ /* 0x000fde0000000000 */
[----:B------:R-:W-:-:S15]  /*7910*/  NOP ;  /* 0x0000000000007918 */ /* 0x000fde0000000000 */
[----:B------:R-:W-:-:S08]  /*7920*/  NOP ;  /* 0x0000000000007918 */ /* 0x000fd00000000000 */
        /* <DEDUP_REMOVED lines=252> */
.L_x_187:
[----:B------:R-:W-:Y:S01]  /*88f0*/  IMAD.MOV.U32 R2, RZ, RZ, 0x0 ;  /* 0x00000000ff027424 */ /* 0x000fe200078e00ff */
[----:B------:R-:W-:Y:S01]  /*8900*/  LOP3.LUT P0, RZ, R5, 0x7fffffff, RZ, 0xc0, !PT ;  /* 0x7fffffff05ff7812 */ /* 0x000fe2000780c0ff */
[----:B------:R-:W-:-:S06]  /*8910*/  IMAD.MOV.U32 R3, RZ, RZ, 0x7ff00000 ;  /* 0x7ff00000ff037424 */ /* 0x000fcc00078e00ff */
[----:B------:R-:W0:Y:S02]  /*8920*/  DFMA R4, R4, R2, +INF ;  /* 0x7ff000000404742b */ /* 0x000e240000000002 */
[----:B0-----:R-:W-:Y:S02]  /*8930*/  FSEL R2, R4, RZ, P0 ;  /* 0x000000ff04027208 */ /* 0x001fe40000000000 */
[----:B------:R-:W-:-:S07]  /*8940*/  FSEL R3, R5, -QNAN , P0 ;  /* 0xfff0000005037808 */ /* 0x000fce0000000000 */
.L_x_188:
        /* <DEDUP_REMOVED lines=48> */
.L_x_189:
        /* <DEDUP_REMOVED lines=153> */
.L_x_190:
[----:B------:R-:W0:Y:S01]  /*95e0*/  LDC R4, c[0x0][0x3b4] ;  /* 0x0000ed00ff047b82 */ /* 0x000e220000000800 */
[----:B------:R-:W-:Y:S01]  /*95f0*/  UMOV UR4, 0x54442d18 ;  /* 0x54442d1800047882 */ /* 0x000fe20000000000 */
[----:B------:R-:W-:Y:S01]  /*9600*/  UMOV UR5, 0x400921fb ;  /* 0x400921fb00057882 */ /* 0x000fe20000000000 */
[----:B0-----:R-:W-:Y:S01]  /*9610*/  ISETP.GE.AND P0, PT, R4, RZ, PT ;  /* 0x000000ff0400720c */ /* 0x001fe20003f06270 */
[----:B------:R-:W0:Y:S03]  /*9620*/  DADD R4, -R8, UR4 ;  /* 0x0000000408047e29 */ /* 0x000e260008000100 */
[----:B0-----:R-:W-:Y:S02]  /*9630*/  FSEL R4, R4, R8, !P0 ;  /* 0x0000000804047208 */ /* 0x001fe40004000000 */
[----:B------:R-:W-:-:S07]  /*9640*/  FSEL R5, R5, R9, !P0 ;  /* 0x0000000905057208 */ /* 0x000fce0004000000 */
.L_x_191:
        /* <DEDUP_REMOVED lines=20> */
.L_x_192:
[----:B------:R-:W-:Y:S01]  /*9790*/  LOP3.LUT R5, R7, 0x80000000, R21, 0xb8, !PT ;  /* 0x8000000007057812 */ /* 0x000fe200078eb815 */
[----:B------:R-:W0:Y:S02]  /*97a0*/  DSETP.NAN.AND P0, PT, R10, R10, PT ;  /* 0x0000000a0a00722a */ /* 0x000e240003f08000 */
[----:B0-----:R-:W-:Y:S02]  /*97b0*/  FSEL R4, R10, R6, P0 ;  /* 0x000000060a047208 */ /* 0x001fe40000000000 */
[----:B------:R-:W-:Y:S01]  /*97c0*/  FSEL R5, R11, R5, P0 ;  /* 0x000000050b057208 */ /* 0x000fe20000000000 */
[----:B------:R-:W-:Y:S06]  /*97d0*/  BRA `(.L_x_165) ;  /* 0x0000007400607947 */ /* 0x000fec0003800000 */
.L_x_186:
[----:B------:R-:W0:Y:S02]  /*97e0*/  DSETP.GE.AND P0, PT, R14, 1, PT ;  /* 0x3ff000000e00742a */ /* 0x000e240003f06000 */
[----:B0-----:R-:W-:Y:S05]  /*97f0*/  @!P0 BRA `(.L_x_193) ;  /* 0x0000002400208947 */ /* 0x001fea0003800000 */
[----:B------:R-:W-:-:S15]  /*9800*/  DADD R2, R14, -1 ;  /* 0xbff000000e027429 */ /* 0x000fde0000000000 */
[----:B------:R-:W-:-:S15]  /*9810*/  NOP ;  /* 0x0000000000007918 */ /* 0x000fde0000000000 */
[----:B------:R-:W-:-:S15]  /*9820*/  NOP ;  /* 0x0000000000007918 */ /* 0x000fde0000000000 */
[----:B------:R-:W-:-:S15]  /*9830*/  NOP ;  /* 0x0000000000007918 */ /* 0x000fde0000000000 */
[----:B------:R-:W-:-:S04]  /*9840*/  NOP ;  /* 0x0000000000007918 */ /* 0x000fc80000000000 */
[----:B------:R-:W0:-:S15]  /*9850*/  DADD R4, R14, 1 ;  /* 0x3ff000000e047429 */ /* 0x000e1e0000000000 */
        /* <DEDUP_REMOVED lines=65> */
.L_x_195:
        /* <DEDUP_REMOVED lines=78> */
.L_x_194:
        /* <DEDUP_REMOVED lines=186> */
.L_x_197:
[----:B------:R-:W-:Y:S01]  /*acf0*/  IMAD.MOV.U32 R2, RZ, RZ, 0x0 ;  /* 0x00000000ff027424 */ /* 0x000fe200078e00ff */
[----:B------:R-:W-:Y:S01]  /*ad00*/  LOP3.LUT P0, RZ, R5, 0x7fffffff, RZ, 0xc0, !PT ;  /* 0x7fffffff05ff7812 */ /* 0x000fe2000780c0ff */
[----:B------:R-:W-:-:S06]  /*ad10*/  IMAD.MOV.U32 R3, RZ, RZ, 0x7ff00000 ;  /* 0x7ff00000ff037424 */ /* 0x000fcc00078e00ff */
[----:B------:R-:W0:Y:S02]  /*ad20*/  DFMA R4, R4, R2, +INF ;  /* 0x7ff000000404742b */ /* 0x000e240000000002 */
[----:B0-----:R-:W-:Y:S02]  /*ad30*/  FSEL R2, R4, RZ, P0 ;  /* 0x000000ff04027208 */ /* 0x001fe40000000000 */
[----:B------:R-:W-:-:S07]  /*ad40*/  FSEL R3, R5, -QNAN , P0 ;  /* 0xfff0000005037808 */ /* 0x000fce0000000000 */
.L_x_196:
        /* <DEDUP_REMOVED lines=54> */
.L_x_198:
        /* <DEDUP_REMOVED lines=153> */
.L_x_199:
[----:B------:R-:W0:Y:S01]  /*ba40*/  LDC R4, c[0x0][0x3b4] ;  /* 0x0000ed00ff047b82 */ /* 0x000e220000000800 */
[----:B------:R-:W-:Y:S01]  /*ba50*/  UMOV UR4, 0x54442d18 ;  /* 0x54442d1800047882 */ /* 0x000fe20000000000 */
[----:B------:R-:W-:Y:S01]  /*ba60*/  UMOV UR5, 0x400921fb ;  /* 0x400921fb00057882 */ /* 0x000fe20000000000 */
[----:B0-----:R-:W-:Y:S01]  /*ba70*/  ISETP.GE.AND P0, PT, R4, RZ, PT ;  /* 0x000000ff0400720c */ /* 0x001fe20003f06270 */
[----:B------:R-:W0:Y:S03]  /*ba80*/  DADD R4, -R8, UR4 ;  /* 0x0000000408047e29 */ /* 0x000e260008000100 */
[----:B0-----:R-:W-:Y:S02]  /*ba90*/  FSEL R4, R4, R8, !P0 ;  /* 0x0000000804047208 */ /* 0x001fe40004000000 */
[----:B------:R-:W-:-:S07]  /*baa0*/  FSEL R5, R5, R9, !P0 ;  /* 0x0000000905057208 */ /* 0x000fce0004000000 */
.L_x_200:
        /* <DEDUP_REMOVED lines=24> */
.L_x_201:
[----:B------:R-:W-:Y:S01]  /*bc30*/  LOP3.LUT R5, R7, 0x80000000, R21, 0xb8, !PT ;  /* 0x8000000007057812 */ /* 0x000fe200078eb815 */
[----:B------:R-:W1:Y:S01]  /*bc40*/  DMUL R2, R2, 0.5 ;  /* 0x3fe0000002027828 */ /* 0x000e620000000000 */
[----:B------:R-:W-:Y:S02]  /*bc50*/  FSEL R4, R10, R6, P2 ;  /* 0x000000060a047208 */ /* 0x000fe40001000000 */
[----:B------:R-:W-:Y:S01]  /*bc60*/  FSEL R5, R11, R5, P2 ;  /* 0x000000050b057208 */ /* 0x000fe20001000000 */
[----:B-1----:R-:W-:Y:S06]  /*bc70*/  BRA `(.L_x_165) ;  /* 0x0000005000387947 */ /* 0x002fec0003800000 */
.L_x_193:
[----:B------:R-:W0:Y:S01]  /*bc80*/  DMUL R2, R12, R12 ;  /* 0x0000000c0c027228 */ /* 0x000e220000000000 */
        /* <DEDUP_REMOVED lines=11> */
[----:B0-----:R-:W0:Y:S02]  /*bd40*/  DSETP.GTU.AND P0, PT, R2, UR4, PT ;  /* 0x0000000402007e2a */ /* 0x001e24000bf0c000 */
[----:B0-----:R-:W-:Y:S05]  /*bd50*/  @P0 BRA `(.L_x_202) ;  /* 0x0000001800a40947 */ /* 0x001fea0003800000 */
[----:B------:R-:W-:Y:S01]  /*bd60*/  ISETP.GT.AND P0, PT, R3, 0xfffff, PT ;  /* 0x000fffff0300780c */ /* 0x000fe20003f04270 */
[----:B------:R-:W-:Y:S02]  /*bd70*/  IMAD.MOV.U32 R4, RZ, RZ, R3 ;  /* 0x000000ffff047224 */ /* 0x000fe400078e0003 */
[----:B------:R-:W-:Y:S02]  /*bd80*/  IMAD.MOV.U32 R5, RZ, RZ, R2 ;  /* 0x000000ffff057224 */ /* 0x000fe400078e0002 */
[----:B------:R-:W-:-:S08]  /*bd90*/  IMAD.MOV.U32 R7, RZ, RZ, -0x3ff ;  /* 0xfffffc01ff077424 */ /* 0x000fd000078e00ff */
[----:B------:R-:W0:Y:S01]  /*bda0*/  @!P0 DMUL R2, R2, 1.80143985094819840000e+16 ;  /* 0x4350000002028828 */ /* 0x000e220000000000 */
[----:B------:R-:W-:Y:S02]  /*bdb0*/  @!P0 IMAD.MOV.U32 R7, RZ, RZ, -0x435 ;  /* 0xfffffbcbff078424 */ /* 0x000fe400078e00ff */
        /* <DEDUP_REMOVED lines=9> */
[----:B------:R-:W-:Y:S01]  /*be50*/  LOP3.LUT R3, R2, 0x3ff00000, RZ, 0xfc, !PT ;  /* 0x3ff0000002037812 */ /* 0x000fe200078efcff */
[----:B------:R-:W-:-:S03]  /*be60*/  IMAD.MOV.U32 R2, RZ, RZ, R5 ;  /* 0x000000ffff027224 */ /* 0x000fc600078e0005 */
        /* <DEDUP_REMOVED lines=165> */
.L_x_203:
[----:B------:R-:W-:Y:S01]  /*c8c0*/  IMAD.MOV.U32 R4, RZ, RZ, 0x0 ;  /* 0x00000000ff047424 */ /* 0x000fe200078e00ff */
[----:B------:R-:W-:Y:S01]  /*c8d0*/  LOP3.LUT P0, RZ, R3, 0x7fffffff, RZ, 0xc0, !PT ;  /* 0x7fffffff03ff7812 */ /* 0x000fe2000780c0ff */
[----:B------:R-:W-:-:S06]  /*c8e0*/  IMAD.MOV.U32 R5, RZ, RZ, 0x7ff00000 ;  /* 0x7ff00000ff057424 */ /* 0x000fcc00078e00ff */
[----:B------:R-:W0:Y:S02]  /*c8f0*/  DFMA R2, R2, R4, +INF ;  /* 0x7ff000000202742b */ /* 0x000e240000000004 */
[----:B0-----:R-:W-:Y:S02]  /*c900*/  FSEL R2, R2, RZ, P0 ;  /* 0x000000ff02027208 */ /* 0x001fe40000000000 */
[----:B------:R-:W-:-:S07]  /*c910*/  FSEL R3, R3, -QNAN , P0 ;  /* 0xfff0000003037808 */ /* 0x000fce0000000000 */
.L_x_204:
        /* <DEDUP_REMOVED lines=48> */
.L_x_205:
        /* <DEDUP_REMOVED lines=153> */
.L_x_206:
[----:B------:R-:W0:Y:S01]  /*d5b0*/  LDC R4, c[0x0][0x3b4] ;  /* 0x0000ed00ff047b82 */ /* 0x000e220000000800 */
[----:B------:R-:W-:Y:S01]  /*d5c0*/  UMOV UR4, 0x54442d18 ;  /* 0x54442d1800047882 */ /* 0x000fe20000000000 */
[----:B------:R-:W-:Y:S01]  /*d5d0*/  UMOV UR5, 0x400921fb ;  /* 0x400921fb00057882 */ /* 0x000fe20000000000 */
[----:B0-----:R-:W-:Y:S01]  /*d5e0*/  ISETP.GE.AND P0, PT, R4, RZ, PT ;  /* 0x000000ff0400720c */ /* 0x001fe20003f06270 */
[----:B------:R-:W0:Y:S03]  /*d5f0*/  DADD R4, -R8, UR4 ;  /* 0x0000000408047e29 */ /* 0x000e260008000100 */
[----:B0-----:R-:W-:Y:S02]  /*d600*/  FSEL R4, R4, R8, !P0 ;  /* 0x0000000804047208 */ /* 0x001fe40004000000 */
[----:B------:R-:W-:-:S07]  /*d610*/  FSEL R5, R5, R9, !P0 ;  /* 0x0000000905057208 */ /* 0x000fce0004000000 */
.L_x_207:
        /* <DEDUP_REMOVED lines=24> */
.L_x_208:
[----:B------:R-:W-:Y:S01]  /*d7a0*/  LOP3.LUT R5, R7, 0x80000000, R21, 0xb8, !PT ;  /* 0x8000000007057812 */ /* 0x000fe200078eb815 */
[----:B------:R-:W1:Y:S01]  /*d7b0*/  DMUL R2, R2, 0.5 ;  /* 0x3fe0000002027828 */ /* 0x000e620000000000 */
[----:B------:R-:W-:Y:S02]  /*d7c0*/  FSEL R4, R10, R6, P2 ;  /* 0x000000060a047208 */ /* 0x000fe40001000000 */
[----:B------:R-:W-:Y:S01]  /*d7d0*/  FSEL R5, R11, R5, P2 ;  /* 0x000000050b057208 */ /* 0x000fe20001000000 */
[----:B-1----:R-:W-:Y:S06]  /*d7e0*/  BRA `(.L_x_165) ;  /* 0x00000034005c7947 */ /* 0x002fec0003800000 */
.L_x_202:
[----:B------:R-:W-:Y:S01]  /*d7f0*/  LOP3.LUT R27, R15, 0xfffffff8, RZ, 0xc0, !PT ;  /* 0xfffffff80f1b7812 */ /* 0x000fe200078ec0ff */
[----:B------:R-:W-:Y:S01]  /*d800*/  IMAD.MOV.U32 R26, RZ, RZ, RZ ;  /* 0x000000ffff1a7224 */ /* 0x000fe200078e00ff */
[----:B------:R-:W-:Y:S01]  /*d810*/  LOP3.LUT R29, R13, 0xfffffff8, RZ, 0xc0, !PT ;  /* 0xfffffff80d1d7812 */ /* 0x000fe200078ec0ff */
[----:B------:R-:W-:Y:S02]  /*d820*/  IMAD.MOV.U32 R28, RZ, RZ, RZ ;  /* 0x000000ffff1c7224 */ /* 0x000fe400078e00ff */
[----:B------:R-:W-:Y:S02]  /*d830*/  IMAD.MOV.U32 R30, RZ, RZ, RZ ;  /* 0x000000ffff1e7224 */ /* 0x000fe400078e00ff */
[----:B------:R-:W0:Y:S01]  /*d840*/  DADD R34, R14, -R26 ;  /* 0x000000000e227229 */ /* 0x000e22000000081a */
[----:B------:R-:W-:Y:S01]  /*d850*/  IMAD.MOV.U32 R32, RZ, RZ, RZ ;  /* 0x000000ffff207224 */ /* 0x000fe200078e00ff */
[----:B0-----:R-:W-:-:S15]  /*d860*/  LOP3.LUT R31, R35, 0xfffffff8, RZ, 0xc0, !PT ;  /* 0xfffffff8231f7812 */ /* 0x001fde00078ec0ff */
[----:B------:R-:W-:-:S15]  /*d870*/  NOP ;  /* 0x0000000000007918 */ /* 0x000fde0000000000 */
[----:B------:R-:W-:-:S15]  /*d880*/  NOP ;  /* 0x0000000000007918 */ /* 0x000fde0000000000 */
[----:B------:R-:W-:-:S15]  /*d890*/  NOP ;  /* 0x0000000000007918 */ /* 0x000fde0000000000 */
[----:B------:R-:W-:-:S02]  /*d8a0*/  NOP ;  /* 0x0000000000007918 */ /* 0x000fc40000000000 */
[----:B------:R-:W0:Y:S02]  /*d8b0*/  DADD R24, R12, -R28 ;  /* 0x000000000c187229 */ /* 0x000e24000000081c */
[----:B0-----:R-:W-:-:S15]  /*d8c0*/  LOP3.LUT R33, R25, 0xfffffff8, RZ, 0xc0, !PT ;  /* 0xfffffff819217812 */ /* 0x001fde00078ec0ff */
[----:B------:R-:W-:-:S15]  /*d8d0*/  NOP ;  /* 0x0000000000007918 */ /* 0x000fde0000000000 */
[----:B------:R-:W-:-:S15]  /*d8e0*/  NOP ;  /* 0x0000000000007918 */ /* 0x000fde0000000000 */
[----:B------:R-:W-:-:S15]  /*d8f0*/  NOP ;  /* 0x0000000000007918 */ /* 0x000fde0000000000 */
[----:B------:R-:W-:-:S02]  /*d900*/  NOP ;  /* 0x0000000000007918 */ /* 0x000fc40000000000 */
[----:B------:R-:W-:-:S15]  /*d910*/  DMUL R10, R26, R26 ;  /* 0x0000001a1a0a7228 */ /* 0x000fde0000000000 */
[----:B------:R-:W-:-:S15]  /*d920*/  NOP ;  /* 0x0000000000007918 */ /* 0x000fde0000000000 */
[----:B------:R-:W-:-:S15]  /*d930*/  NOP ;  /* 0x0000000000007918 */ /* 0x000fde0000000000 */
[----:B------:R-:W-:-:S15]  /*d940*/  NOP ;  /* 0x0000000000007918 */ /* 0x000fde0000000000 */
[----:B------:R-:W-:-:S04]  /*d950*/  NOP ;  /* 0x0000000000007918 */ /* 0x000fc80000000000 */
[----:B------:R-:W-:-:S15]  /*d960*/  DMUL R2, R28, R28 ;  /* 0x0000001c1c027228 */ /* 0x000fde0000000000 */
[----:B------:R-:W-:-:S15]  /*d970*/  NOP ;  /* 0x0000000000007918 */ /* 0x000fde0000000000 */
[----:B------:R-:W-:-:S15]  /*d980*/  NOP ;  /* 0x0000000000007918 */ /* 0x000fde0000000000 */
[----:B------:R-:W-:-:S15]  /*d990*/  NOP ;  /* 0x0000000000007918 */ /* 0x000fde0000000000 */
[----:B------:R-:W-:-:S04]  /*d9a0*/  NOP ;  /* 0x0000000000007918 */ /* 0x000fc80000000000 */
[----:B------:R-:W0:-:S15]  /*d9b0*/  DADD R26, R26, R26 ;  /* 0x000000001a1a7229 */ /* 0x000e1e000000001a */
[----:B------:R-:W-:-:S15]  /*d9c0*/  NOP ;  /* 0x0000000000007918 */ /* 0x000fde0000000000 */
[----:B------:R-:W-:-:S15]  /*d9d0*/  NOP ;  /* 0x0000000000007918 */ /* 0x000fde0000000000 */
[----:B------:R-:W-:-:S15]  /*d9e0*/  NOP ;  /* 0x0000000000007918 */ /* 0x000fde0000000000 */
[----:B------:R-:W-:-:S04]  /*d9f0*/  NOP ;  /* 0x0000000000007918 */ /* 0x000fc80000000000 */
[----:B------:R-:W1:-:S15]  /*da00*/  DADD R28, R28, R28 ;  /* 0x000000001c1c7229 */ /* 0x000e5e000000001c */
[----:B------:R-:W-:-:S15]  /*da10*/  NOP ;  /* 0x0000000000007918 */ /* 0x000fde0000000000 */
[----:B------:R-:W-:-:S15]  /*da20*/  NOP ;  /* 0x0000000000007918 */ /* 0x000fde0000000000 */
[----:B------:R-:W-:-:S15]  /*da30*/  NOP ;  /* 0x0000000000007918 */ /* 0x000fde0000000000 */
[----:B------:R-:W-:-:S04]  /*da40*/  NOP ;  /* 0x0000000000007918 */ /* 0x000fc80000000000 */
[----:B------:R-:W2:-:S15]  /*da50*/  DADD R34, R34, -R30 ;  /* 0x0000000022227229 */ /* 0x000e9e000000081e */
[----:B------:R-:W-:-:S15]  /*da60*/  NOP ;  /* 0x0000000000007918 */ /* 0x000fde0000000000 */
[----:B------:R-:W-:-:S15]  /*da70*/  NOP ;  /* 0x0000000000007918 */ /* 0x000fde0000000000 */
[----:B------:R-:W-:-:S15]  /*da80*/  NOP ;  /* 0x0000000000007918 */ /* 0x000fde0000000000 */
[----:B------:R-:W-:-:S04]  /*da90*/  NOP ;  /* 0x0000000000007918 */ /* 0x000fc80000000000 */
[----:B------:R-:W3:-:S15]  /*daa0*/  DADD R24, R24, -R32 ;  /* 0x0000000018187229 */ /* 0x000ede0000000820 */
[----:B------:R-:W-:-:S15]  /*dab0*/  NOP ;  /* 0x0000000000007918 */ /* 0x000fde0000000000 */
[----:B------:R-:W-:-:S15]  /*dac0*/  NOP ;  /* 0x0000000000007918 */ /* 0x000fde0000000000 */
[----:B------:R-:W-:-:S15]  /*dad0*/  NOP ;  /* 0x0000000000007918 */ /* 0x000fde0000000000 */
[----:B------:R-:W-:-:S04]  /*dae0*/  NOP ;  /* 0x0000000000007918 */ /* 0x000fc80000000000 */
[----:B0-----:R-:W-:-:S15]  /*daf0*/  DMUL R4, R30, R26 ;  /* 0x0000001a1e047228 */ /* 0x001fde0000000000 */
        /* <DEDUP_REMOVED lines=9> */
[----:B-1----:R-:W-:-:S15]  /*db90*/  DMUL R6, R32, R28 ;  /* 0x0000001c20067228 */ /* 0x002fde0000000000 */
        /* <DEDUP_REMOVED lines=19> */
[----:B--2---:R2:W4:-:S15]  /*dcd0*/  DMUL R26, R34, R26 ;  /* 0x0000001a221a7228 */ /* 0x00451e0000000000 */
[----:B------:R-:W-:-:S15]  /*dce0*/  NOP ;  /* 0x0000000000007918 */ /* 0x000fde0000000000 */
[----:B------:R-:W-:-:S15]  /*dcf0*/  NOP ;  /* 0x0000000000007918 */ /* 0x000fde0000000000 */
[----:B------:R-:W-:-:S15]  /*dd00*/  NOP ;  /* 0x0000000000007918 */ /* 0x000fde0000000000 */
[----:B------:R-:W-:-:S04]  /*dd10*/  NOP ;  /* 0x0000000000007918 */ /* 0x000fc80000000000 */
[----:B---3--:R2:W3:-:S15]  /*dd20*/  DMUL R28, R24, R28 ;  /* 0x0000001c181c7228 */ /* 0x0084de0000000000 */
[----:B------:R-:W-:-:S15]  /*dd30*/  NOP ;  /* 0x0000000000007918 */ /* 0x000fde0000000000 */
[----:B------:R-:W-:-:S15]  /*dd40*/  NOP ;  /* 0x0000000000007918 */ /* 0x000fde0000000000 */
[----:B------:R-:W-:-:S15]  /*dd50*/  NOP ;  /* 0x0000000000007918 */ /* 0x000fde0000000000 */
[----:B------:R-:W-:-:S04]  /*dd60*/  NOP ;  /* 0x0000000000007918 */ /* 0x000fc80000000000 */
[----:B0-----:R2:W0:-:S15]  /*dd70*/  DMUL R30, R34, R30 ;  /* 0x0000001e221e7228 */ /* 0x00141e0000000000 */
[----:B------:R-:W-:-:S15]  /*dd80*/  NOP ;  /* 0x0000000000007918 */ /* 0x000fde0000000000 */
[----:B------:R-:W-:-:S15]  /*dd90*/  NOP ;  /* 0x0000000000007918 */ /* 0x000fde0000000000 */
[----:B------:R-:W-:-:S15]  /*dda0*/  NOP ;  /* 0x0000000000007918 */ /* 0x000fde0000000000 */
[----:B------:R-:W-:-:S04]  /*ddb0*/  NOP ;  /* 0x0000000000007918 */ /* 0x000fc80000000000 */
[----:B-1----:R2:W1:-:S15]  /*ddc0*/  DMUL R32, R24, R32 ;  /* 0x0000002018207228 */ /* 0x00245e0000000000 */
        /* <DEDUP_REMOVED lines=9> */
[----:B-1234-:R-:W0:Y:S02]  /*de60*/  DMUL R24, R24, R24 ;  /* 0x0000001818187228 */ /* 0x01ee240000000000 */
.L_x_209:
[----:B------:R-:W1:Y:S02]  /*de70*/  DSETP.GEU.AND P1, PT, R10, R2, PT ;  /* 0x000000020a00722a */ /* 0x000e640003f2e000 */
[----:B-1----:R-:W-:Y:S02]  /*de80*/  FSEL R36, R2, R10, P1 ;  /* 0x0000000a02247208 */ /* 0x002fe40000800000 */
[----:B------:R-:W-:Y:S02]  /*de90*/  FSEL R37, R3, R11, P1 ;  /* 0x0000000b03257208 */ /* 0x000fe40000800000 */
[----:B------:R-:W-:Y:S02]  /*dea0*/  FSEL R11, R11, R3, P1 ;  /* 0x000000030b0b7208 */ /* 0x000fe40000800000 */
[----:B------:R-:W-:-:S15]  /*deb0*/  FSEL R10, R10, R2, P1 ;  /* 0x000000020a0a7208 */ /* 0x000fde0000800000 */
[----:B------:R-:W-:-:S15]  /*dec0*/  NOP ;  /* 0x0000000000007918 */ /* 0x000fde0000000000 */
[----:B------:R-:W-:-:S15]  /*ded0*/  NOP ;  /* 0x0000000000007918 */ /* 0x000fde0000000000 */
[----:B------:R-:W-:-:S11]  /*dee0*/  NOP ;  /* 0x0000000000007918 */ /* 0x000fd60000000000 */
        /* <DEDUP_REMOVED lines=8> */
[----:B------:R-:W-:-:S15]  /*df70*/  DSETP.GEU.AND P0, PT, R36, R4, P1 ;  /* 0x000000042400722a */ /* 0x000fde0000f0e000 */
[----:B------:R-:W-:-:S15]  /*df80*/  NOP ;  /* 0x0000000000007918 */ /* 0x000fde0000000000 */
[----:B------:R-:W-:-:S15]  /*df90*/  NOP ;  /* 0x0000000000007918 */ /* 0x000fde0000000000 */
[----:B------:R-:W-:-:S15]  /*dfa0*/  NOP ;  /* 0x0000000000007918 */ /* 0x000fde0000000000 */
[----:B------:R-:W-:-:S04]  /*dfb0*/  NOP ;  /* 0x0000000000007918 */ /* 0x000fc80000000000 */
        /* <DEDUP_REMOVED lines=8> */
[----:B------:R-:W1:-:S15]  /*e040*/  DSETP.GEU.AND P2, PT, R36, R8, PT ;  /* 0x000000082400722a */ /* 0x000e5e0003f4e000 */
[----:B------:R-:W-:-:S15]  /*e050*/  NOP ;  /* 0x0000000000007918 */ /* 0x000fde0000000000 */
[----:B------:R-:W-:-:S15]  /*e060*/  NOP ;  /* 0x0000000000007918 */ /* 0x000fde0000000000 */
[----:B------:R-:W-:-:S15]  /*e070*/  NOP ;  /* 0x0000000000007918 */ /* 0x000fde0000000000 */
[----:B------:R-:W-:-:S04]  /*e080*/  NOP ;  /* 0x0000000000007918 */ /* 0x000fc80000000000 */
[----:B-1----:R1:W-:Y:S02]  /*e090*/  DSETP.GEU.AND P1, PT, R22, R6, P2 ;  /* 0x000000061600722a */ /* 0x0023e4000172e000 */
        /* <DEDUP_REMOVED lines=36> */
[----:B0-----:R-:W0:Y:S02]  /*e2e0*/  DSETP.GEU.AND P3, PT, R36, R30, PT ;  /* 0x0000001e2400722a */ /* 0x001e240003f6e000 */
[----:B0-----:R-:W-:Y:S02]  /*e2f0*/  FSEL R38, R30, R36, P3 ;  /* 0x000000241e267208 */ /* 0x001fe40001800000 */
[----:B------:R-:W-:-:S15]  /*e300*/  FSEL R39, R31, R37, P3 ;  /* 0x000000251f277208 */ /* 0x000fde0001800000 */
[----:B------:R-:W-:-:S15]  /*e310*/  NOP ;  /* 0x0000000000007918 */ /* 0x000fde0000000000 */
[----:B------:R-:W-:-:S15]  /*e320*/  NOP ;  /* 0x0000000000007918 */ /* 0x000fde0000000000 */
[----:B------:R-:W-:-:S15]  /*e330*/  NOP ;  /* 0x0000000000007918 */ /* 0x000fde0000000000 */
[----:B------:R-:W0:-:S15]  /*e340*/  DSETP.GEU.AND P4, PT, R38, R32, PT ;  /* 0x000000202600722a */ /* 0x000e1e0003f8e000 */
[----:B------:R-:W-:-:S15]  /*e350*/  NOP ;  /* 0x0000000000007918 */ /* 0x000fde0000000000 */
[----:B------:R-:W-:-:S15]  /*e360*/  NOP ;  /* 0x0000000000007918 */ /* 0x000fde0000000000 */
[----:B------:R-:W-:-:S15]  /*e370*/  NOP ;  /* 0x0000000000007918 */ /* 0x000fde0000000000 */
[----:B------:R-:W-:-:S04]  /*e380*/  NOP ;  /* 0x0000000000007918 */ /* 0x000fc80000000000 */
[----:B------:R0:W1:Y:S02]  /*e390*/  DSETP.GEU.AND P2, PT, R22, R28, P2 ;  /* 0x0000001c1600722a */ /* 0x000064000174e000 */
[----:B0-----:R-:W-:Y:S02]  /*e3a0*/  FSEL R22, R32, R38, P4 ;  /* 0x0000002620167208 */ /* 0x001fe40002000000 */
[----:B------:R-:W-:Y:S02]  /*e3b0*/  FSEL R23, R33, R39, P4 ;  /* 0x0000002721177208 */ /* 0x000fe40002000000 */
[----:B------:R-:W-:Y:S02]  /*e3c0*/  FSEL R28, R36, R30, P3 ;  /* 0x0000001e241c7208 */ /* 0x000fe40001800000 */
[----:B------:R-:W-:-:S15]  /*e3d0*/  FSEL R29, R37, R31, P3 ;  /* 0x0000001f251d7208 */ /* 0x000fde0001800000 */
[----:B------:R-:W-:-:S15]  /*e3e0*/  NOP ;  /* 0x0000000000007918 */ /* 0x000fde0000000000 */
[----:B------:R-:W-:-:S15]  /*e3f0*/  NOP ;  /* 0x0000000000007918 */ /* 0x000fde0000000000 */
[----:B------:R-:W-:-:S11]  /*e400*/  NOP ;  /* 0x0000000000007918 */ /* 0x000fd60000000000 */
[----:B------:R-:W0:-:S15]  /*e410*/  DSETP.GEU.AND P3, PT, R22, R34, PT ;  /* 0x000000221600722a */ /* 0x000e1e0003f6e000 */
[----:B------:R-:W-:-:S15]  /*e420*/  NOP ;  /* 0x0000000000007918 */ /* 0x000fde0000000000 */
[----:B------:R-:W-:-:S15]  /*e430*/  NOP ;  /* 0x0000000000007918 */ /* 0x000fde0000000000 */
[----:B------:R-:W-:-:S15]  /*e440*/  NOP ;  /* 0x0000000000007918 */ /* 0x000fde0000000000 */
[----:B------:R-:W-:-:S04]  /*e450*/  NOP ;  /* 0x0000000000007918 */ /* 0x000fc80000000000 */
[----:B-1----:R0:W1:Y:S02]  /*e460*/  DSETP.GEU.AND P2, PT, R36, R30, P2 ;  /* 0x0000001e2400722a */ /* 0x002064000174e000 */
[----:B0-----:R-:W-:Y:S02]  /*e470*/  FSEL R36, R34, R22, P3 ;  /* 0x0000001622247208 */ /* 0x001fe40001800000 */
[----:B------:R-:W-:Y:S02]  /*e480*/  FSEL R37, R35, R23, P3 ;  /* 0x0000001723257208 */ /* 0x000fe40001800000 */
[----:B------:R-:W-:Y:S02]  /*e490*/  FSEL R30, R38, R32, P4 ;  /* 0x00000020261e7208 */ /* 0x000fe40002000000 */
[----:B------:R-:W-:-:S15]  /*e4a0*/  FSEL R31, R39, R33, P4 ;  /* 0x00000021271f7208 */ /* 0x000fde0002000000 */
[----:B------:R-:W-:-:S15]  /*e4b0*/  NOP ;  /* 0x0000000000007918 */ /* 0x000fde0000000000 */
[----:B------:R-:W-:-:S15]  /*e4c0*/  NOP ;  /* 0x0000000000007918 */ /* 0x000fde0000000000 */
[----:B------:R-:W-:-:S11]  /*e4d0*/  NOP ;  /* 0x0000000000007918 */ /* 0x000fd60000000000 */
[----:B-1----:R0:W1:Y:S02]  /*e4e0*/  DSETP.GEU.AND P2, PT, R38, R32, P2 ;  /* 0x000000202600722a */ /* 0x002064000174e000 */
[----:B0-----:R-:W-:Y:S02]  /*e4f0*/  FSEL R32, R22, R34, P3 ;  /* 0x0000002216207208 */ /* 0x001fe40001800000 */
[----:B------:R-:W-:-:S15]  /*e500*/  FSEL R33, R23, R35, P3 ;  /* 0x0000002317217208 */ /* 0x000fde0001800000 */
[----:B------:R-:W-:-:S15]  /*e510*/  NOP ;  /* 0x0000000000007918 */ /* 0x000fde0000000000 */
[----:B------:R-:W-:-:S15]  /*e520*/  NOP ;  /* 0x0000000000007918 */ /* 0x000fde0000000000 */
[----:B------:R-:W-:-:S15]  /*e530*/  NOP ;  /* 0x0000000000007918 */ /* 0x000fde0000000000 */
[----:B-1----:R-:W0:-:S15]  /*e540*/  DSETP.GEU.AND P2, PT, R22, R34, P2 ;  /* 0x000000221600722a */ /* 0x002e1e000174e000 */
[----:B------:R-:W-:-:S15]  /*e550*/  NOP ;  /* 0x0000000000007918 */ /* 0x000fde0000000000 */
[----:B------:R-:W-:-:S15]  /*e560*/  NOP ;  /* 0x0000000000007918 */ /* 0x000fde0000000000 */
[----:B------:R-:W-:-:S15]  /*e570*/  NOP ;  /* 0x0000000000007918 */ /* 0x000fde0000000000 */
[----:B------:R-:W-:-:S04]  /*e580*/  NOP ;  /* 0x0000000000007918 */ /* 0x000fc80000000000 */
[----:B0-----:R-:W0:Y:S02]  /*e590*/  DSETP.GEU.AND P2, PT, R36, R24, P2 ;  /* 0x000000182400722a */ /* 0x001e24000174e000 */
[----:B0-----:R-:W-:-:S15]  /*e5a0*/  PLOP3.LUT P0, PT, P0, P2, P1, 0x80, 0x0 ;  /* 0x000000000000781c */ /* 0x001fde0000705010 */
[----:B------:R-:W-:-:S15]  /*e5b0*/  NOP ;  /* 0x0000000000007918 */ /* 0x000fde0000000000 */
[----:B------:R-:W-:-:S15]  /*e5c0*/  NOP ;  /* 0x0000000000007918 */ /* 0x000fde0000000000 */
[----:B------:R-:W-:-:S15]  /*e5d0*/  NOP ;  /* 0x0000000000007918 */ /* 0x000fde0000000000 */
[----:B------:R-:W-:-:S02]  /*e5e0*/  NOP ;  /* 0x0000000000007918 */ /* 0x000fc40000000000 */
[----:B------:R-:W0:Y:S02]  /*e5f0*/  DSETP.GEU.AND P4, PT, R36, R24, PT ;  /* 0x000000182400722a */ /* 0x000e240003f8e000 */
[----:B0-----:R-:W-:Y:S02]  /*e600*/  FSEL R22, R24, R36, P4 ;  /* 0x0000002418167208 */ /* 0x001fe40002000000 */
[----:B------:R-:W-:Y:S02]  /*e610*/  FSEL R23, R25, R37, P4 ;  /* 0x0000002519177208 */ /* 0x000fe40002000000 */
[----:B------:R-:W-:Y:S01]  /*e620*/  FSEL R34, R36, R24, P4 ;  /* 0x0000001824227208 */ /* 0x000fe20002000000 */
[----:B------:R-:W-:Y:S01]  /*e630*/  IMAD.MOV.U32 R24, RZ, RZ, R22 ;  /* 0x000000ffff187224 */ /* 0x000fe200078e0016 */
[----:B------:R-:W-:Y:S01]  /*e640*/  FSEL R35, R37, R25, P4 ;  /* 0x0000001925237208 */ /* 0x000fe20002000000 */
[----:B------:R-:W-:Y:S01]  /*e650*/  IMAD.MOV.U32 R25, RZ, RZ, R23 ;  /* 0x000000ffff197224 */ /* 0x000fe200078e0017 */
[----:B------:R-:W-:Y:S06]  /*e660*/  @!P0 BRA `(.L_x_209) ;  /* 0xfffffff800008947 */ /* 0x000fec000383ffff */
[----:B------:R-:W0:-:S15]  /*e670*/  DADD R10, R10, -1 ;  /* 0xbff000000a0a7429 */ /* 0x000e1e0000000000 */
        /* <DEDUP_REMOVED lines=54> */
[----:B0-----:R-:W0:Y:S02]  /*e9e0*/  DADD R2, R22, R2 ;  /* 0x0000000016027229 */ /* 0x001e240000000002 */
        /* <DEDUP_REMOVED lines=55> */
.L_x_211:
        /* <DEDUP_REMOVED lines=78> */
.L_x_210:
        /* <DEDUP_REMOVED lines=186> */
.L_x_213:
[----:B------:R-:W-:Y:S01]  /*fde0*/  IMAD.MOV.U32 R2, RZ, RZ, 0x0 ;  /* 0x00000000ff027424 */ /* 0x000fe200078e00ff */
[----:B------:R-:W-:Y:S01]  /*fdf0*/  LOP3.LUT P0, RZ, R5, 0x7fffffff, RZ, 0xc0, !PT ;  /* 0x7fffffff05ff7812 */ /* 0x000fe2000780c0ff */
[----:B------:R-:W-:-:S06]  /*fe00*/  IMAD.MOV.U32 R3, RZ, RZ, 0x7ff00000 ;  /* 0x7ff00000ff037424 */ /* 0x000fcc00078e00ff */
[----:B------:R-:W0:Y:S02]  /*fe10*/  DFMA R4, R4, R2, +INF ;  /* 0x7ff000000404742b */ /* 0x000e240000000002 */
[----:B0-----:R-:W-:Y:S02]  /*fe20*/  FSEL R2, R4, RZ, P0 ;  /* 0x000000ff04027208 */ /* 0x001fe40000000000 */
[----:B------:R-:W-:-:S07]  /*fe30*/  FSEL R3, R5, -QNAN , P0 ;  /* 0xfff0000005037808 */ /* 0x000fce0000000000 */
.L_x_212:
        /* <DEDUP_REMOVED lines=54> */
.L_x_214:
        /* <DEDUP_REMOVED lines=153> */
.L_x_215:
[----:B------:R-:W0:Y:S01]  /*10b30*/  LDC R4, c[0x0][0x3b4] ;  /* 0x0000ed00ff047b82 */ /* 0x000e220000000800 */
[----:B------:R-:W-:Y:S01]  /*10b40*/  UMOV UR4, 0x54442d18 ;  /* 0x54442d1800047882 */ /* 0x000fe20000000000 */
[----:B------:R-:W-:Y:S01]  /*10b50*/  UMOV UR5, 0x400921fb ;  /* 0x400921fb00057882 */ /* 0x000fe20000000000 */
[----:B0-----:R-:W-:Y:S01]  /*10b60*/  ISETP.GE.AND P0, PT, R4, RZ, PT ;  /* 0x000000ff0400720c */ /* 0x001fe20003f06270 */
[----:B------:R-:W0:Y:S03]  /*10b70*/  DADD R4, -R8, UR4 ;  /* 0x0000000408047e29 */ /* 0x000e260008000100 */
[----:B0-----:R-:W-:Y:S02]  /*10b80*/  FSEL R4, R4, R8, !P0 ;  /* 0x0000000804047208 */ /* 0x001fe40004000000 */
[----:B------:R-:W-:-:S07]  /*10b90*/  FSEL R5, R5, R9, !P0 ;  /* 0x0000000905057208 */ /* 0x000fce0004000000 */
.L_x_216:
        /* <DEDUP_REMOVED lines=24> */
.L_x_217:
[----:B------:R-:W-:Y:S01]  /*10d20*/  LOP3.LUT R5, R7, 0x80000000, R21, 0xb8, !PT ;  /* 0x8000000007057812 */ /* 0x000fe200078eb815 */
[----:B------:R-:W1:Y:S01]  /*10d30*/  DMUL R2, R2, 0.5 ;  /* 0x3fe0000002027828 */ /* 0x000e620000000000 */
[----:B------:R-:W-:Y:S02]  /*10d40*/  FSEL R4, R10, R6, P2 ;  /* 0x000000060a047208 */ /* 0x000fe40001000000 */
[----:B-1----:R-:W-:-:S07]  /*10d50*/  FSEL R5, R11, R5, P2 ;  /* 0x000000050b057208 */ /* 0x002fce0001000000 */
.L_x_165:
        /* <DEDUP_REMOVED lines=10> */
[----:B0-----:R-:W0:Y:S02]  /*10e00*/  DFMA R10, R16, R2, R4 ;  /* 0x00000002100a722b */ /* 0x001e240000000004 */
[----:B0-----:R-:W-:-:S04]  /*10e10*/  LOP3.LUT R5, R11, 0x7fffffff, RZ, 0xc0, !PT ;  /* 0x7fffffff0b057812 */ /* 0x001fc800078ec0ff */
[----:B------:R-:W-:-:S15]  /*10e20*/  LOP3.LUT P0, RZ, R5, R10, RZ, 0xfc, !PT ;  /* 0x0000000a05ff7212 */ /* 0x000fde000780fcff */
[----:B------:R-:W-:-:S15]  /*10e30*/  NOP ;  /* 0x0000000000007918 */ /* 0x000fde0000000000 */
[----:B------:R-:W-:-:S15]  /*10e40*/  NOP ;  /* 0x0000000000007918 */ /* 0x000fde0000000000 */
[----:B------:R-:W-:-:S13]  /*10e50*/  NOP ;  /* 0x0000000000007918 */ /* 0x000fda0000000000 */
[----:B------:R0:W1:Y:S02]  /*10e60*/  DFMA R2, R18, R2, -R6 ;  /* 0x000000021202722b */ /* 0x0000640000000806 */
[----:B01----:R-:W-:Y:S05]  /*10e70*/  @P0 BRA `(.L_x_218) ;  /* 0x0000000400dc0947 */ /* 0x003fea0003800000 */
[----:B------:R-:W-:Y:S01]  /*10e80*/  IMAD.MOV.U32 R4, RZ, RZ, 0x652b82fe ;  /* 0x652b82feff047424 */ /* 0x000fe200078e00ff */
[----:B------:R-:W-:Y:S01]  /*10e90*/  UMOV UR4, 0xfefa39ef ;  /* 0xfefa39ef00047882 */ /* 0x000fe20000000000 */
[----:B------:R-:W-:Y:S01]  /*10ea0*/  IMAD.MOV.U32 R5, RZ, RZ, 0x3ff71547 ;  /* 0x3ff71547ff057424 */ /* 0x000fe200078e00ff */
[----:B------:R-:W-:Y:S01]  /*10eb0*/  UMOV UR5, 0x3fe62e42 ;  /* 0x3fe62e4200057882 */ /* 0x000fe20000000000 */
[----:B------:R-:W-:-:S04]  /*10ec0*/  FSETP.GEU.FTZ.AND P0, PT, |R3|, 4.1917929649353027344, PT ;  /* 0x4086232b0300780b */ /* 0x000fc80003f1e200 */
[----:B------:R-:W0:-:S15]  /*10ed0*/  DFMA R4, R2, R4, 6.75539944105574400000e+15 ;  /* 0x433800000204742b */ /* 0x000e1e0000000004 */
[----:B------:R-:W-:-:S15]  /*10ee0*/  NOP ;  /* 0x0000000000007918 */ /* 0x000fde0000000000 */
[----:B------:R-:W-:-:S15]  /*10ef0*/  NOP ;  /* 0x0000000000007918 */ /* 0x000fde0000000000 */
[----:B------:R-:W-:-:S15]  /*10f00*/  NOP ;  /* 0x0000000000007918 */ /* 0x000fde0000000000 */
[----:B------:R-:W-:-:S04]  /*10f10*/  NOP ;  /* 0x0000000000007918 */ /* 0x000fc80000000000 */
[----:B0-----:R-:W0:-:S15]  /*10f20*/  DADD R6, R4, -6.75539944105574400000e+15 ;  /* 0xc338000004067429 */ /* 0x001e1e0000000000 */
        /* <DEDUP_REMOVED lines=11> */
[----:B0-----:R0:W1:Y:S01]  /*10fe0*/  DFMA R8, R6, -UR4, R8 ;  /* 0x8000000406087c2b */ /* 0x0010620008000008 */
[----:B------:R-:W-:Y:S01]  /*10ff0*/  UMOV UR4, 0x69ce2bdf ;  /* 0x69ce2bdf00047882 */ /* 0x000fe20000000000 */
[----:B0-----:R-:W-:Y:S01]  /*11000*/  IMAD.MOV.U32 R6, RZ, RZ, -0x35dec16 ;  /* 0xfca213eaff067424 */ /* 0x001fe200078e00ff */
[----:B------:R-:W-:Y:S01]  /*11010*/  UMOV UR5, 0x3e5ade15 ;  /* 0x3e5ade1500057882 */ /* 0x000fe20000000000 */
[----:B------:R-:W-:-:S15]  /*11020*/  IMAD.MOV.U32 R7, RZ, RZ, 0x3e928af3 ;  /* 0x3e928af3ff077424 */ /* 0x000fde00078e00ff */
[----:B------:R-:W-:-:S15]  /*11030*/  NOP ;  /* 0x0000000000007918 */ /* 0x000fde0000000000 */
[----:B------:R-:W-:-:S15]  /*11040*/  NOP ;  /* 0x0000000000007918 */ /* 0x000fde0000000000 */
[----:B------:R-:W-:-:S15]  /*11050*/  NOP ;  /* 0x0000000000007918 */ /* 0x000fde0000000000 */
[----:B-1----:R-:W0:Y:S01]  /*11060*/  DFMA R6, R8, UR4, R6 ;  /* 0x0000000408067c2b */ /* 0x002e220008000006 */
        /* <DEDUP_REMOVED lines=60> */
[----:B0-----:R-:W0:-:S15]  /*11430*/  DFMA R6, R8, R6, 1 ;  /* 0x3ff000000806742b */ /* 0x001e1e0000000006 */
[----:B------:R-:W-:-:S15]  /*11440*/  NOP ;  /* 0x0000000000007918 */ /* 0x000fde0000000000 */
[----:B------:R-:W-:-:S15]  /*11450*/  NOP ;  /* 0x0000000000007918 */ /* 0x000fde0000000000 */
[----:B------:R-:W-:-:S15]  /*11460*/  NOP ;  /* 0x0000000000007918 */ /* 0x000fde0000000000 */
[----:B------:R-:W-:-:S04]  /*11470*/  NOP ;  /* 0x0000000000007918 */ /* 0x000fc80000000000 */
[----:B0-----:R-:W0:Y:S02]  /*11480*/  DFMA R6, R8, R6, 1 ;  /* 0x3ff000000806742b */ /* 0x001e240000000006 */
[----:B0-----:R-:W-:Y:S02]  /*11490*/  IMAD R9, R4, 0x100000, R7 ;  /* 0x0010000004097824 */ /* 0x001fe400078e0207 */
[----:B------:R-:W-:Y:S01]  /*114a0*/  IMAD.MOV.U32 R8, RZ, RZ, R6 ;  /* 0x000000ffff087224 */ /* 0x000fe200078e0006 */
[----:B------:R-:W-:Y:S06]  /*114b0*/  @!P0 BRA `(.L_x_219) ;  /* 0x0000019800a88947 */ /* 0x000fec0003800000 */
[----:B------:R-:W-:Y:S01]  /*114c0*/  FSETP.GEU.FTZ.AND P0, PT, |R3|, 4.2275390625, PT ;  /* 0x408748000300780b */ /* 0x000fe20003f1e200 */
[----:B------:R-:W-:-:S15]  /*114d0*/  DSETP.GEU.AND P1, PT, R2, RZ, PT ;  /* 0x000000ff0200722a */ /* 0x000fde0003f2e000 */
[----:B------:R-:W-:-:S15]  /*114e0*/  NOP ;  /* 0x0000000000007918 */ /* 0x000fde0000000000 */
[----:B------:R-:W-:-:S15]  /*114f0*/  NOP ;  /* 0x0000000000007918 */ /* 0x000fde0000000000 */
[----:B------:R-:W-:-:S15]  /*11500*/  NOP ;  /* 0x0000000000007918 */ /* 0x000fde0000000000 */
[----:B------:R-:W-:-:S04]  /*11510*/  NOP ;  /* 0x0000000000007918 */ /* 0x000fc80000000000 */
[----:B------:R-:W0:Y:S02]  /*11520*/  DADD R2, R2, +INF ;  /* 0x7ff0000002027429 */ /* 0x000e240000000000 */
[----:B0-----:R-:W-:Y:S02]  /*11530*/  FSEL R8, R2, RZ, P1 ;  /* 0x000000ff02087208 */ /* 0x001fe40000800000 */
[----:B------:R-:W-:Y:S01]  /*11540*/  FSEL R9, R3, RZ, P1 ;  /* 0x000000ff03097208 */ /* 0x000fe20000800000 */
[----:B------:R-:W-:Y:S06]  /*11550*/  @P0 BRA `(.L_x_219) ;  /* 0x0000019800800947 */ /* 0x000fec0003800000 */
[----:B------:R-:W-:Y:S01]  /*11560*/  LEA.HI R2, R4, R4, RZ, 0x1 ;  /* 0x0000000404027211 */ /* 0x000fe200078f08ff */
[----:B------:R-:W-:-:S03]  /*11570*/  IMAD.MOV.U32 R8, RZ, RZ, R6 ;  /* 0x000000ffff087224 */ /* 0x000fc600078e0006 */
[----:B------:R-:W-:-:S05]  /*11580*/  SHF.R.S32.HI R9, RZ, 0x1, R2 ;  /* 0x00000001ff097819 */ /* 0x000fca0000011402 */
[----:B------:R-:W-:Y:S02]  /*11590*/  IMAD.IADD R2, R4, 0x1, -R9 ;  /* 0x0000000104027824 */ /* 0x000fe400078e0a09 */
[----:B------:R-:W-:-:S03]  /*115a0*/  IMAD R9, R9, 0x100000, R7 ;  /* 0x0010000009097824 */ /* 0x000fc600078e0207 */
[----:B------:R-:W-:Y:S01]  /*115b0*/  LEA R3, R2, 0x3ff00000, 0x14 ;  /* 0x3ff0000002037811 */ /* 0x000fe200078ea0ff */
[----:B------:R-:W-:-:S06]  /*115c0*/  IMAD.MOV.U32 R2, RZ, RZ, RZ ;  /* 0x000000ffff027224 */ /* 0x000fcc00078e00ff */
[----:B------:R0:W1:Y:S02]  /*115d0*/  DMUL R8, R8, R2 ;  /* 0x0000000208087228 */ /* 0x0000640000000000 */
[----:B01----:R-:W-:Y:S05]  /*115e0*/  BRA `(.L_x_219) ;  /* 0x00000198005c7947 */ /* 0x003fea0003800000 */
.L_x_218:
[----:B------:R-:W-:-:S04]  /*115f0*/  LOP3.LUT R7, R3, 0x7fffffff, RZ, 0xc0, !PT ;  /* 0x7fffffff03077812 */ /* 0x000fc800078ec0ff */
[----:B------:R-:W-:-:S13]  /*11600*/  LOP3.LUT P0, RZ, R7, R2, RZ, 0xfc, !PT ;  /* 0x0000000207ff7212 */ /* 0x000fda000780fcff */
[----:B------:R-:W-:Y:S05]  /*11610*/  @P0 BRA `(.L_x_220) ;  /* 0x0000000c00d40947 */ /* 0x000fea0003800000 */
[----:B------:R-:W0:Y:S01]  /*11620*/  DSETP.NEU.AND P0, PT, |R10|, +INF , PT ;  /* 0x7ff000000a00742a */ /* 0x000e220003f0d200 */
[----:B------:R-:W-:Y:S01]  /*11630*/  BSSY.RECONVERGENT B3, `(.L_x_221) ;  /* 0x0000039000037945 */ /* 0x000fe20003800200 */
[----:B0-----:R-:W-:-:S15]  /*11640*/  @!P0 IMAD.MOV.U32 R2, RZ, RZ, 0x1 ;  /* 0x00000001ff028424 */ /* 0x001fde00078e00ff */
[----:B------:R-:W-:-:S15]  /*11650*/  NOP ;  /* 0x0000000000007918 */ /* 0x000fde0000000000 */
[----:B------:R-:W-:-:S15]  /*11660*/  NOP ;  /* 0x0000000000007918 */ /* 0x000fde0000000000 */
[----:B------:R-:W-:-:S15]  /*11670*/  NOP ;  /* 0x0000000000007918 */ /* 0x000fde0000000000 */
[----:B------:R-:W-:-:S02]  /*11680*/  NOP ;  /* 0x0000000000007918 */ /* 0x000fc40000000000 */
[----:B------:R0:W1:Y:S02]  /*11690*/  @!P0 DMUL R8, RZ, R10 ;  /* 0x0000000aff088228 */ /* 0x0000640000000000 */
[----:B01----:R-:W-:Y:S05]  /*116a0*/  @!P0 BRA `(.L_x_222) ;  /* 0x0000000000c48947 */ /* 0x003fea0003800000 */
[----:B------:R-:W-:Y:S01]  /*116b0*/  UMOV UR4, 0x6dc9c883 ;  /* 0x6dc9c88300047882 */ /* 0x000fe20000000000 */
[----:B------:R-:W-:Y:S01]  /*116c0*/  UMOV UR5, 0x3fe45f30 ;  /* 0x3fe45f3000057882 */ /* 0x000fe20000000000 */
[----:B------:R-:W-:Y:S01]  /*116d0*/  DSETP.GE.AND P0, PT, |R10|, 2.14748364800000000000e+09, PT ;  /* 0x41e000000a00742a */ /* 0x000fe20003f06200 */
[----:B------:R-:W-:-:S15]  /*116e0*/  BSSY.RECONVERGENT B4, `(.L_x_223) ;  /* 0x000002c000047945 */ /* 0x000fde0003800200 */
[----:B------:R-:W-:-:S15]  /*116f0*/  NOP ;  /* 0x0000000000007918 */ /* 0x000fde0000000000 */
[----:B------:R-:W-:-:S15]  /*11700*/  NOP ;  /* 0x0000000000007918 */ /* 0x000fde0000000000 */
[----:B------:R-:W-:-:S15]  /*11710*/  NOP ;  /* 0x0000000000007918 */ /* 0x000fde0000000000 */
[----:B------:R-:W-:-:S03]  /*11720*/  NOP ;  /* 0x0000000000007918 */ /* 0x000fc60000000000 */
[----:B------:R-:W0:Y:S01]  /*11730*/  DMUL R2, R10, UR4 ;  /* 0x000000040a027c28 */ /* 0x000e220008000000 */
[----:B------:R-:W-:-:S15]  /*11740*/  UMOV UR4, 0x54442d18 ;  /* 0x54442d1800047882 */ /* 0x000fde0000000000 */
[----:B------:R-:W-:-:S15]  /*11750*/  NOP ;  /* 0x0000000000007918 */ /* 0x000fde0000000000 */
[----:B------:R-:W-:-:S15]  /*11760*/  NOP ;  /* 0x0000000000007918 */ /* 0x000fde0000000000 */
[----:B------:R-:W-:-:S15]  /*11770*/  NOP ;  /* 0x0000000000007918 */ /* 0x000fde0000000000 */
[----:B------:R-:W-:-:S03]  /*11780*/  NOP ;  /* 0x0000000000007918 */ /* 0x000fc60000000000 */
[----:B0-----:R-:W0:Y:S01]  /*11790*/  F2I.F64 R2, R2 ;  /* 0x0000000200027311 */ /* 0x001e220000301100 */
[----:B------:R-:W-:-:S15]  /*117a0*/  UMOV UR5, 0x3ff921fb ;  /* 0x3ff921fb00057882 */ /* 0x000fde0000000000 */
[----:B------:R-:W-:-:S15]  /*117b0*/  NOP ;  /* 0x0000000000007918 */ /* 0x000fde0000000000 */
[----:B------:R-:W-:-:S15]  /*117c0*/  NOP ;  /* 0x0000000000007918 */ /* 0x000fde0000000000 */
[----:B------:R-:W-:-:S15]  /*117d0*/  NOP ;  /* 0x0000000000007918 */ /* 0x000fde0000000000 */
[----:B------:R-:W-:-:S03]  /*117e0*/  NOP ;  /* 0x0000000000007918 */ /* 0x000fc60000000000 */
[----:B0-----:R-:W0:-:S15]  /*117f0*/  I2F.F64 R8, R2 ;  /* 0x0000000200087312 */ /* 0x001e1e0000201c00 */
        /* <DEDUP_REMOVED lines=11> */
[----:B0-----:R-:W0:Y:S01]  /*118b0*/  DFMA R4, R8, -UR4, R4 ;  /* 0x8000000408047c2b */ /* 0x001e220008000004 */
[----:B------:R-:W-:Y:S01]  /*118c0*/  UMOV UR4, 0x252049c0 ;  /* 0x252049c000047882 */ /* 0x000fe20000000000 */
[----:B------:R-:W-:-:S15]  /*118d0*/  UMOV UR5, 0x397b839a ;  /* 0x397b839a00057882 */ /* 0x000fde0000000000 */
[----:B------:R-:W-:-:S15]  /*118e0*/  NOP ;  /* 0x0000000000007918 */ /* 0x000fde0000000000 */
[----:B------:R-:W-:-:S15]  /*118f0*/  NOP ;  /* 0x0000000000007918 */ /* 0x000fde0000000000 */
[----:B------:R-:W-:-:S15]  /*11900*/  NOP ;  /* 0x0000000000007918 */ /* 0x000fde0000000000 */
[----:B------:R-:W-:-:S02]  /*11910*/  NOP ;  /* 0x0000000000007918 */ /* 0x000fc40000000000 */
[----:B0-----:R0:W1:Y:S02]  /*11920*/  DFMA R8, R8, -UR4, R4 ;  /* 0x8000000408087c2b */ /* 0x0010640008000004 */
[----:B01----:R-:W-:Y:S05]  /*11930*/  @!P0 BRA `(.L_x_224) ;  /* 0x0000000000188947 */ /* 0x003fea0003800000 */
[----:B------:R-:W-:Y:S01]  /*11940*/  IMAD.MOV.U32 R4, RZ, RZ, R10 ;  /* 0x000000ffff047224 */ /* 0x000fe200078e000a */
[----:B------:R-:W-:Y:S01]  /*11950*/  MOV R26, 0x11980 ;  /* 0x00011980001a7802 */ /* 0x000fe20000000f00 */
[----:B------:R-:W-:-:S07]  /*11960*/  IMAD.MOV.U32 R24, RZ, RZ, R11 ;  /* 0x000000ffff187224 */ /* 0x000fce00078e000b */
[----:B------:R-:W-:Y:S05]  /*11970*/  CALL.REL.NOINC `($_ZN50_GLOBAL__N__f31458b2_17_RangeFactories_cu_38772b0829elementwise_kernel_with_indexIlZZZN2at6native17logspace_cuda_outERKN3c106ScalarES6_ldRNS1_6TensorEENKUlvE0_clEvENKUlvE1_clEvEUllE_EEvT_T0_PN15function_traitsISD_E11result_typeE$__internal_trig_reduction_slowpathd) ;  /* 0x0000019c00ac7944 */ /* 0x000fea0003c00000 */
[----:B------:R-:W-:Y:S02]  /*11980*/  IMAD.MOV.U32 R8, RZ, RZ, R4 ;  /* 0x000000ffff087224 */ /* 0x000fe400078e0004 */
[----:B------:R-:W-:-:S07]  /*11990*/  IMAD.MOV.U32 R9, RZ, RZ, R5 ;  /* 0x000000ffff097224 */ /* 0x000fce00078e0005 */
.L_x_224:
[----:B------:R-:W-:Y:S05]  /*119a0*/  BSYNC.RECONVERGENT B4 ;  /* 0x0000000000047941 */ /* 0x000fea0003800200 */
.L_x_223:
[----:B------:R-:W-:-:S07]  /*119b0*/  VIADD R2, R2, 0x1 ;  /* 0x0000000102027836 */ /* 0x000fce0000000000 */
.L_x_222:
[----:B------:R-:W-:Y:S05]  /*119c0*/  BSYNC.RECONVERGENT B3 ;  /* 0x0000000000037941 */ /* 0x000fea0003800200 */
.L_x_221:
[----:B------:R-:W0:Y:S01]  /*119d0*/  LDCU.64 UR4, c[0x4][0xe8] ;  /* 0x01001d00ff0477ac */ /* 0x000e220008000a00 */
[----:B------:R-:W-:-:S05]  /*119e0*/  IMAD.SHL.U32 R3, R2, 0x40, RZ ;  /* 0x0000004002037824 */ /* 0x000fca00078e00ff */
[----:B------:R-:W-:-:S04]  /*119f0*/  LOP3.LUT R3, R3, 0x40, RZ, 0xc0, !PT ;  /* 0x0000004003037812 */ /* 0x000fc800078ec0ff */
[----:B0-----:R-:W-:-:S05]  /*11a00*/  IADD3 R22, P0, PT, R3, UR4, RZ ;  /* 0x0000000403167c10 */ /* 0x001fca000ff1e0ff */
[----:B------:R-:W-:-:S05]  /*11a10*/  IMAD.X R23, RZ, RZ, UR5, P0 ;  /* 0x00000005ff177e24 */ /* 0x000fca00080e06ff */
[----:B------:R-:W2:Y:S04]  /*11a20*/  LDG.E.128.CONSTANT R4, desc[UR8][R22.64] ;  /* 0x0000000816047981 */ /* 0x000ea8000c1e9d00 */
[----:B------:R-:W3:Y:S04]  /*11a30*/  LDG.E.128.CONSTANT R12, desc[UR8][R22.64+0x10] ;  /* 0x00001008160c7981 */ /* 0x000ee8000c1e9d00 */
[----:B------:R-:W4:Y:S01]  /*11a40*/  LDG.E.128.CONSTANT R16, desc[UR8][R22.64+0x20] ;  /* 0x0000200816107981 */ /* 0x000f22000c1e9d00 */
[----:B------:R-:W-:Y:S01]  /*11a50*/  LOP3.LUT R3, R2, 0x1, RZ, 0xc0, !PT ;  /* 0x0000000102037812 */ /* 0x000fe200078ec0ff */
[----:B------:R-:W-:Y:S01]  /*11a60*/  IMAD.MOV.U32 R24, RZ, RZ, 0x20fd8164 ;  /* 0x20fd8164ff187424 */ /* 0x000fe200078e00ff */
[----:B------:R-:W2:Y:S01]  /*11a70*/  DMUL R20, R8, R8 ;  /* 0x0000000808147228 */ /* 0x000ea20000000000 */
[----:B------:R-:W-:Y:S01]  /*11a80*/  BSSY.RECONVERGENT B3, `(.L_x_225) ;  /* 0x000006e000037945 */ /* 0x000fe20003800200 */
[----:B------:R-:W-:Y:S01]  /*11a90*/  ISETP.NE.U32.AND P0, PT, R3, 0x1, PT ;  /* 0x000000010300780c */ /* 0x000fe20003f05070 */
[----:B------:R-:W-:-:S03]  /*11aa0*/  IMAD.MOV.U32 R3, RZ, RZ, 0x3da8ff83 ;  /* 0x3da8ff83ff037424 */ /* 0x000fc600078e00ff */
[----:B------:R-:W-:Y:S02]  /*11ab0*/  FSEL R24, R24, -8.06006814911005101289e+34, !P0 ;  /* 0xf9785eba18187808 */ /* 0x000fe40004000000 */
[----:B------:R-:W-:-:S15]  /*11ac0*/  FSEL R25, -R3, 0.11223486810922622681, !P0 ;  /* 0x3de5db6503197808 */ /* 0x000fde0004000100 */
[----:B------:R-:W-:-:S15]  /*11ad0*/  NOP ;  /* 0x0000000000007918 */ /* 0x000fde0000000000 */
[----:B------:R-:W-:-:S15]  /*11ae0*/  NOP ;  /* 0x0000000000007918 */ /* 0x000fde0000000000 */
[----:B------:R-:W-:-:S11]  /*11af0*/  NOP ;  /* 0x0000000000007918 */ /* 0x000fd60000000000 */
[----:B------:R-:W-:-:S15]  /*11b00*/  DSETP.NEU.AND P1, PT, |R10|, +INF , PT ;  /* 0x7ff000000a00742a */ /* 0x000fde0003f2d200 */
[----:B------:R-:W-:-:S15]  /*11b10*/  NOP ;  /* 0x0000000000007918 */ /* 0x000fde0000000000 */
[----:B------:R-:W-:-:S15]  /*11b20*/  NOP ;  /* 0x0000000000007918 */ /* 0x000fde0000000000 */
[----:B------:R-:W-:-:S15]  /*11b30*/  NOP ;  /* 0x0000000000007918 */ /* 0x000fde0000000000 */
[----:B------:R-:W-:-:S04]  /*11b40*/  NOP ;  /* 0x0000000000007918 */ /* 0x000fc80000000000 */
[----:B--2---:R-:W0:-:S15]  /*11b50*/  DFMA R4, R20, R24, R4 ;  /* 0x000000181404722b */ /* 0x004e1e0000000004 */
[----:B------:R-:W-:-:S15]  /*11b60*/  NOP ;  /* 0x0000000000007918 */ /* 0x000fde0000000000 */
[----:B------:R-:W-:-:S15]  /*11b70*/  NOP ;  /* 0x0000000000007918 */ /* 0x000fde0000000000 */
[----:B------:R-:W-:-:S15]  /*11b80*/  NOP ;  /* 0x0000000000007918 */ /* 0x000fde0000000000 */
[----:B------:R-:W-:-:S04]  /*11b90*/  NOP ;  /* 0x0000000000007918 */ /* 0x000fc80000000000 */
[----:B0-----:R-:W3:-:S15]  /*11ba0*/  DFMA R4, R20, R4, R6 ;  /* 0x000000041404722b */ /* 0x001ede0000000006 */
[----:B------:R-:W-:-:S15]  /*11bb0*/  NOP ;  /* 0x0000000000007918 */ /* 0x000fde0000000000 */
[----:B------:R-:W-:-:S15]  /*11bc0*/  NOP ;  /* 0x0000000000007918 */ /* 0x000fde0000000000 */
[----:B------:R-:W-:-:S15]  /*11bd0*/  NOP ;  /* 0x0000000000007918 */ /* 0x000fde0000000000 */
[----:B------:R-:W-:-:S04]  /*11be0*/  NOP ;  /* 0x0000000000007918 */ /* 0x000fc80000000000 */
[----:B---3--:R-:W0:-:S15]  /*11bf0*/  DFMA R4, R20, R4, R12 ;  /* 0x000000041404722b */ /* 0x008e1e000000000c */
[----:B------:R-:W-:-:S15]  /*11c00*/  NOP ;  /* 0x0000000000007918 */ /* 0x000fde0000000000 */
[----:B------:R-:W-:-:S15]  /*11c10*/  NOP ;  /* 0x0000000000007918 */ /* 0x000fde0000000000 */
[----:B------:R-:W-:-:S15]  /*11c20*/  NOP ;  /* 0x0000000000007918 */ /* 0x000fde0000000000 */
[----:B------:R-:W-:-:S04]  /*11c30*/  NOP ;  /* 0x0000000000007918 */ /* 0x000fc80000000000 */
[----:B0-----:R-:W4:-:S15]  /*11c40*/  DFMA R4, R20, R4, R14 ;  /* 0x000000041404722b */ /* 0x001f1e000000000e */
[----:B------:R-:W-:-:S15]  /*11c50*/  NOP ;  /* 0x0000000000007918 */ /* 0x000fde0000000000 */
[----:B------:R-:W-:-:S15]  /*11c60*/  NOP ;  /* 0x0000000000007918 */ /* 0x000fde0000000000 */
[----:B------:R-:W-:-:S15]  /*11c70*/  NOP ;  /* 0x0000000000007918 */ /* 0x000fde0000000000 */
[----:B------:R-:W-:-:S04]  /*11c80*/  NOP ;  /* 0x0000000000007918 */ /* 0x000fc80000000000 */
[----:B----4-:R-:W0:-:S15]  /*11c90*/  DFMA R4, R20, R4, R16 ;  /* 0x000000041404722b */ /* 0x010e1e0000000010 */
        /* <DEDUP_REMOVED lines=9> */
[----:B0-----:R-:W-:-:S15]  /*11d30*/  DFMA R8, R4, R8, R8 ;  /* 0x000000080408722b */ /* 0x001fde0000000008 */
[----:B------:R-:W-:-:S15]  /*11d40*/  NOP ;  /* 0x0000000000007918 */ /* 0x000fde0000000000 */
[----:B------:R-:W-:-:S15]  /*11d50*/  NOP ;  /* 0x0000000000007918 */ /* 0x000fde0000000000 */
[----:B------:R-:W-:-:S15]  /*11d60*/  NOP ;  /* 0x0000000000007918 */ /* 0x000fde0000000000 */
[----:B------:R-:W-:-:S04]  /*11d70*/  NOP ;  /* 0x0000000000007918 */ /* 0x000fc80000000000 */
[----:B------:R-:W0:Y:S02]  /*11d80*/  DFMA R4, R20, R4, 1 ;  /* 0x3ff000001404742b */ /* 0x000e240000000004 */
[----:B0-----:R-:W-:Y:S02]  /*11d90*/  FSEL R6, R4, R8, !P0 ;  /* 0x0000000804067208 */ /* 0x001fe40004000000 */
[----:B------:R-:W-:Y:S02]  /*11da0*/  FSEL R7, R5, R9, !P0 ;  /* 0x0000000905077208 */ /* 0x000fe40004000000 */
[----:B------:R-:W-:Y:S01]  /*11db0*/  LOP3.LUT P0, RZ, R2, 0x2, RZ, 0xc0, !PT ;  /* 0x0000000202ff7812 */ /* 0x000fe2000780c0ff */
[----:B------:R-:W-:-:S15]  /*11dc0*/  @!P1 IMAD.MOV.U32 R2, RZ, RZ, RZ ;  /* 0x000000ffff029224 */ /* 0x000fde00078e00ff */
[----:B------:R-:W-:-:S15]  /*11dd0*/  NOP ;  /* 0x0000000000007918 */ /* 0x000fde0000000000 */
[----:B------:R-:W-:-:S15]  /*11de0*/  NOP ;  /* 0x0000000000007918 */ /* 0x000fde0000000000 */
[----:B------:R-:W-:-:S12]  /*11df0*/  NOP ;  /* 0x0000000000007918 */ /* 0x000fd80000000000 */
[----:B------:R-:W0:Y:S02]  /*11e00*/  DADD R4, RZ, -R6 ;  /* 0x00000000ff047229 */ /* 0x000e240000000806 */
[----:B0-----:R-:W-:Y:S02]  /*11e10*/  FSEL R8, R6, R4, !P0 ;  /* 0x0000000406087208 */ /* 0x001fe40004000000 */
[----:B------:R-:W-:-:S15]  /*11e20*/  FSEL R9, R7, R5, !P0 ;  /* 0x0000000507097208 */ /* 0x000fde0004000000 */
[----:B------:R-:W-:-:S15]  /*11e30*/  NOP ;  /* 0x0000000000007918 */ /* 0x000fde0000000000 */
[----:B------:R-:W-:-:S15]  /*11e40*/  NOP ;  /* 0x0000000000007918 */ /* 0x000fde0000000000 */
[----:B------:R-:W-:-:S15]  /*11e50*/  NOP ;  /* 0x0000000000007918 */ /* 0x000fde0000000000 */
[----:B------:R0:W1:Y:S02]  /*11e60*/  @!P1 DMUL R20, RZ, R10 ;  /* 0x0000000aff149228 */ /* 0x0000640000000000 */
[----:B01----:R-:W-:Y:S05]  /*11e70*/  @!P1 BRA `(.L_x_226) ;  /* 0x0000000000b89947 */ /* 0x003fea0003800000 */
[----:B------:R-:W-:Y:S01]  /*11e80*/  UMOV UR4, 0x6dc9c883 ;  /* 0x6dc9c88300047882 */ /* 0x000fe20000000000 */
[----:B------:R-:W-:Y:S01]  /*11e90*/  UMOV UR5, 0x3fe45f30 ;  /* 0x3fe45f3000057882 */ /* 0x000fe20000000000 */
[----:B------:R-:W-:-:S15]  /*11ea0*/  DSETP.GE.AND P0, PT, |R10|, 2.14748364800000000000e+09, PT ;  /* 0x41e000000a00742a */ /* 0x000fde0003f06200 */
[----:B------:R-:W-:-:S15]  /*11eb0*/  NOP ;  /* 0x0000000000007918 */ /* 0x000fde0000000000 */
[----:B------:R-:W-:-:S15]  /*11ec0*/  NOP ;  /* 0x0000000000007918 */ /* 0x000fde0000000000 */
[----:B------:R-:W-:-:S15]  /*11ed0*/  NOP ;  /* 0x0000000000007918 */ /* 0x000fde0000000000 */
[----:B------:R-:W-:-:S04]  /*11ee0*/  NOP ;  /* 0x0000000000007918 */ /* 0x000fc80000000000 */
        /* <DEDUP_REMOVED lines=39> */
.L_x_226:
[----:B------:R-:W-:Y:S05]  /*12160*/  BSYNC.RECONVERGENT B3 ;  /* 0x0000000000037941 */ /* 0x000fea0003800200 */
.L_x_225:
        /* <DEDUP_REMOVED lines=10> */
[----:B------:R-:W2:Y:S02]  /*12210*/  DMUL R10, R20, R20 ;  /* 0x00000014140a7228 */ /* 0x000ea40000000000 */
[----:B------:R-:W-:Y:S01]  /*12220*/  ISETP.NE.U32.AND P0, PT, R3, 0x1, PT ;  /* 0x000000010300780c */ /* 0x000fe20003f05070 */
[----:B------:R-:W-:-:S03]  /*12230*/  IMAD.MOV.U32 R3, RZ, RZ, 0x3da8ff83 ;  /* 0x3da8ff83ff037424 */ /* 0x000fc600078e00ff */
[----:B------:R-:W-:Y:S02]  /*12240*/  FSEL R24, R24, -8.06006814911005101289e+34, !P0 ;  /* 0xf9785eba18187808 */ /* 0x000fe40004000000 */
[----:B------:R-:W-:-:S15]  /*12250*/  FSEL R25, -R3, 0.11223486810922622681, !P0 ;  /* 0x3de5db6503197808 */ /* 0x000fde0004000100 */
[----:B------:R-:W-:-:S15]  /*12260*/  NOP ;  /* 0x0000000000007918 */ /* 0x000fde0000000000 */
[----:B------:R-:W-:-:S15]  /*12270*/  NOP ;  /* 0x0000000000007918 */ /* 0x000fde0000000000 */
[----:B------:R-:W-:-:S11]  /*12280*/  NOP ;  /* 0x0000000000007918 */ /* 0x000fd60000000000 */
        /* <DEDUP_REMOVED lines=38> */
[----:B------:R-:W-:-:S15]  /*124f0*/  LOP3.LUT P0, RZ, R2, 0x2, RZ, 0xc0, !PT ;  /* 0x0000000202ff7812 */ /* 0x000fde000780c0ff */
[----:B------:R-:W-:-:S15]  /*12500*/  NOP ;  /* 0x0000000000007918 */ /* 0x000fde0000000000 */
[----:B------:R-:W-:-:S15]  /*12510*/  NOP ;  /* 0x0000000000007918 */ /* 0x000fde0000000000 */
[----:B------:R-:W-:-:S13]  /*12520*/  NOP ;  /* 0x0000000000007918 */ /* 0x000fda0000000000 */
[----:B------:R-:W0:Y:S02]  /*12530*/  DADD R2, RZ, -R4 ;  /* 0x00000000ff027229 */ /* 0x000e240000000804 */
[----:B0-----:R-:W-:Y:S02]  /*12540*/  FSEL R10, R4, R2, !P0 ;  /* 0x00000002040a7208 */ /* 0x001fe40004000000 */
[----:B------:R-:W-:Y:S01]  /*12550*/  FSEL R11, R5, R3, !P0 ;  /* 0x00000003050b7208 */ /* 0x000fe20004000000 */
[----:B------:R-:W-:Y:S06]  /*12560*/  BRA `(.L_x_219) ;  /* 0x00000188007c7947 */ /* 0x000fec0003800000 */
.L_x_220:
[----:B------:R-:W-:-:S13]  /*12570*/  ISETP.GE.U32.AND P0, PT, R5, 0x7ff00000, PT ;  /* 0x7ff000000500780c */ /* 0x000fda0003f06070 */
[----:B------:R-:W-:Y:S05]  /*12580*/  @!P0 BRA `(.L_x_227) ;  /* 0x0000000000348947 */ /* 0x000fea0003800000 */
[----:B------:R-:W-:-:S04]  /*12590*/  ISETP.NE.AND P0, PT, R7, 0x7ff00000, PT ;  /* 0x7ff000000700780c */ /* 0x000fc80003f05270 */
[----:B------:R-:W-:-:S13]  /*125a0*/  ISETP.EQ.AND P0, PT, R2, RZ, !P0 ;  /* 0x000000ff0200720c */ /* 0x000fda0004702270 */
[----:B------:R-:W0:Y:S02]  /*125b0*/  @!P0 DADD R8, R10, -R10 ;  /* 0x000000000a088229 */ /* 0x000e24000000080a */
[----:B0-----:R-:W-:Y:S02]  /*125c0*/  @!P0 IMAD.MOV.U32 R10, RZ, RZ, R8 ;  /* 0x000000ffff0a8224 */ /* 0x001fe400078e0008 */
[----:B------:R-:W-:Y:S01]  /*125d0*/  @!P0 IMAD.MOV.U32 R11, RZ, RZ, R9 ;  /* 0x000000ffff0b8224 */ /* 0x000fe200078e0009 */
[----:B------:R-:W-:Y:S06]  /*125e0*/  @!P0 BRA `(.L_x_219) ;  /* 0x00000188005c8947 */ /* 0x000fec0003800000 */
[C---:B------:R-:W-:Y:S01]  /*125f0*/  ISETP.GT.AND P0, PT, R3.reuse, -0x1, PT ;  /* 0xffffffff0300780c */ /* 0x040fe20003f04270 */
[----:B------:R-:W0:Y:S03]  /*12600*/  DADD R10, R10, -R10 ;  /* 0x000000000a0a7229 */ /* 0x000e26000000080a */
[----:B------:R-:W-:Y:S02]  /*12610*/  FSEL R8, R2, RZ, P0 ;  /* 0x000000ff02087208 */ /* 0x000fe40000000000 */
[----:B------:R-:W-:Y:S02]  /*12620*/  FSEL R9, R3, RZ, P0 ;  /* 0x000000ff03097208 */ /* 0x000fe40000000000 */
[----:B0-----:R-:W-:Y:S02]  /*12630*/  FSEL R10, R10, RZ, P0 ;  /* 0x000000ff0a0a7208 */ /* 0x001fe40000000000 */
[----:B------:R-:W-:Y:S01]  /*12640*/  FSEL R11, R11, RZ, P0 ;  /* 0x000000ff0b0b7208 */ /* 0x000fe20000000000 */
[----:B------:R-:W-:Y:S06]  /*12650*/  BRA `(.L_x_219) ;  /* 0x0000018800407947 */ /* 0x000fec0003800000 */
.L_x_227:
[----:B------:R-:W-:-:S05]  /*12660*/  VIADD R4, R3, 0xbf79d1be ;  /* 0xbf79d1be03047836 */ /* 0x000fca0000000000 */
[----:B------:R-:W-:-:S13]  /*12670*/  ISETP.GT.U32.AND P0, PT, R4, 0x108aa2, PT ;  /* 0x00108aa20400780c */ /* 0x000fda0003f04070 */
[----:B------:R-:W-:Y:S05]  /*12680*/  @P0 BRA `(.L_x_228) ;  /* 0x0000001800780947 */ /* 0x000fea0003800000 */
[----:B------:R-:W-:Y:S01]  /*12690*/  UMOV UR4, 0x19ba0da4 ;  /* 0x19ba0da400047882 */ /* 0x000fe20000000000 */
[----:B------:R-:W-:Y:S01]  /*126a0*/  UMOV UR5, 0x40937be3 ;  /* 0x40937be300057882 */ /* 0x000fe20000000000 */
[----:B------:R-:W-:Y:S01]  /*126b0*/  BSSY.RECONVERGENT B1, `(.L_x_229) ;  /* 0x0000080000017945 */ /* 0x000fe20003800200 */
[----:B------:R0:W1:Y:S01]  /*126c0*/  DADD R4, R2, -UR4 ;  /* 0x8000000402047e29 */ /* 0x0000620008000000 */
[----:B------:R-:W-:Y:S01]  /*126d0*/  UMOV UR4, 0xfefa39ef ;  /* 0xfefa39ef00047882 */ /* 0x000fe20000000000 */
[----:B0-----:R-:W-:Y:S01]  /*126e0*/  IMAD.MOV.U32 R2, RZ, RZ, 0x652b82fe ;  /* 0x652b82feff027424 */ /* 0x001fe200078e00ff */
[----:B------:R-:W-:Y:S01]  /*126f0*/  UMOV UR5, 0x3fe62e42 ;  /* 0x3fe62e4200057882 */ /* 0x000fe20000000000 */
[----:B------:R-:W-:Y:S01]  /*12700*/  IMAD.MOV.U32 R3, RZ, RZ, 0x3ff71547 ;  /* 0x3ff71547ff037424 */ /* 0x000fe200078e00ff */
[----:B-1----:R-:W-:-:S15]  /*12710*/  FSETP.GEU.FTZ.AND P0, PT, |R5|, 4.1917929649353027344, PT ;  /* 0x4086232b0500780b */ /* 0x002fde0003f1e200 */
[----:B------:R-:W-:-:S15]  /*12720*/  NOP ;  /* 0x0000000000007918 */ /* 0x000fde0000000000 */
[----:B------:R-:W-:-:S15]  /*12730*/  NOP ;  /* 0x0000000000007918 */ /* 0x000fde0000000000 */
[----:B------:R-:W-:-:S14]  /*12740*/  NOP ;  /* 0x0000000000007918 */ /* 0x000fdc0000000000 */
        /* <DEDUP_REMOVED lines=91> */
[----:B------:R-:W-:-:S15]  /*12d00*/  DSETP.NEU.AND P2, PT, |R10|, +INF , PT ;  /* 0x7ff000000a00742a */ /* 0x000fde0003f4d200 */
        /* <DEDUP_REMOVED lines=9> */
[----:B------:R-:W-:-:S12]  /*12da0*/  DSETP.GEU.AND P1, PT, R4, RZ, PT ;  /* 0x000000ff0400722a */ /* 0x000fd80003f2e000 */
[----:B------:R-:W-:-:S04]  /*12db0*/  @!P0 LEA.HI R3, R2, R2, RZ, 0x1 ;  /* 0x0000000202038211 */ /* 0x000fc800078f08ff */
[----:B------:R-:W-:-:S05]  /*12dc0*/  @!P0 SHF.R.S32.HI R3, RZ, 0x1, R3 ;  /* 0x00000001ff038819 */ /* 0x000fca0000011403 */
[----:B------:R-:W-:Y:S02]  /*12dd0*/  @!P0 IMAD.IADD R2, R2, 0x1, -R3 ;  /* 0x0000000102028824 */ /* 0x000fe400078e0a03 */
[----:B------:R-:W-:-:S15]  /*12de0*/  @!P0 IMAD R3, R3, 0x100000, R7 ;  /* 0x0010000003038824 */ /* 0x000fde00078e0207 */
[----:B------:R-:W-:-:S15]  /*12df0*/  NOP ;  /* 0x0000000000007918 */ /* 0x000fde0000000000 */
[----:B------:R-:W-:-:S11]  /*12e00*/  NOP ;  /* 0x0000000000007918 */ /* 0x000fd60000000000 */
[----:B------:R0:W1:Y:S02]  /*12e10*/  DADD R8, R4, +INF ;  /* 0x7ff0000004087429 */ /* 0x0000640000000000 */
[----:B0-----:R-:W-:Y:S01]  /*12e20*/  @!P0 LEA R5, R2, 0x3ff00000, 0x14 ;  /* 0x3ff0000002058811 */ /* 0x001fe200078ea0ff */
[----:B------:R-:W-:Y:S01]  /*12e30*/  @!P0 IMAD.MOV.U32 R2, RZ, RZ, R6 ;  /* 0x000000ffff028224 */ /* 0x000fe200078e0006 */
[----:B-1----:R-:W-:Y:S01]  /*12e40*/  FSEL R18, R8, RZ, P1 ;  /* 0x000000ff08127208 */ /* 0x002fe20000800000 */
[----:B------:R-:W-:Y:S01]  /*12e50*/  @!P0 IMAD.MOV.U32 R4, RZ, RZ, RZ ;  /* 0x000000ffff048224 */ /* 0x000fe200078e00ff */
[----:B------:R-:W-:-:S15]  /*12e60*/  FSEL R19, R9, RZ, P1 ;  /* 0x000000ff09137208 */ /* 0x000fde0000800000 */
[----:B------:R-:W-:-:S15]  /*12e70*/  NOP ;  /* 0x0000000000007918 */ /* 0x000fde0000000000 */
[----:B------:R-:W-:-:S15]  /*12e80*/  NOP ;  /* 0x0000000000007918 */ /* 0x000fde0000000000 */
[----:B------:R-:W-:-:S13]  /*12e90*/  NOP ;  /* 0x0000000000007918 */ /* 0x000fda0000000000 */
[----:B------:R0:W1:Y:S02]  /*12ea0*/  @!P0 DMUL R18, R2, R4 ;  /* 0x0000000402128228 */ /* 0x0000640000000000 */
.L_x_230:
[----:B------:R-:W-:Y:S05]  /*12eb0*/  BSYNC.RECONVERGENT B1 ;  /* 0x0000000000017941 */ /* 0x000fea0003800200 */
.L_x_229:
[C---:B01----:R-:W-:Y:S01]  /*12ec0*/  LEA.HI R2, R19.reuse, 0xffffff09, RZ, 0xc ;  /* 0xffffff0913027811 */ /* 0x043fe200078f60ff */
[----:B------:R-:W-:Y:S01]  /*12ed0*/  BSSY.RECONVERGENT B3, `(.L_x_231) ;  /* 0x0000040000037945 */ /* 0x000fe20003800200 */
[----:B------:R-:W-:Y:S01]  /*12ee0*/  LOP3.LUT R19, R19, 0xfffff, RZ, 0xc0, !PT ;  /* 0x000fffff13137812 */ /* 0x000fe200078ec0ff */
[----:B------:R0:W1:Y:S01]  /*12ef0*/  @!P2 DMUL R8, RZ, R10 ;  /* 0x0000000aff08a228 */ /* 0x0000620000000000 */
[----:B------:R-:W-:Y:S01]  /*12f00*/  LOP3.LUT R3, R2, 0xffff, RZ, 0xc0, !PT ;  /* 0x0000ffff02037812 */ /* 0x000fe200078ec0ff */
[----:B------:R-:W-:Y:S01]  /*12f10*/  @!P2 IMAD.MOV.U32 R16, RZ, RZ, 0x1 ;  /* 0x00000001ff10a424 */ /* 0x000fe200078e00ff */
[----:B------:R-:W-:Y:S01]  /*12f20*/  LOP3.LUT R19, R19, 0x7fe00000, RZ, 0xfc, !PT ;  /* 0x7fe0000013137812 */ /* 0x000fe200078efcff */
[----:B------:R-:W-:Y:S01]  /*12f30*/  IMAD.MOV.U32 R20, RZ, RZ, RZ ;  /* 0x000000ffff147224 */ /* 0x000fe200078e00ff */
[----:B------:R-:W-:-:S04]  /*12f40*/  LEA.HI R3, R3, R2, RZ, 0x11 ;  /* 0x0000000203037211 */ /* 0x000fc800078f88ff */
[----:B------:R-:W-:-:S04]  /*12f50*/  PRMT R3, R3, 0x9910, RZ ;  /* 0x0000991003037816 */ /* 0x000fc800000000ff */
[----:B------:R-:W-:-:S04]  /*12f60*/  SHF.R.S32.HI R3, RZ, 0x1, R3 ;  /* 0x00000001ff037819 */ /* 0x000fc80000011403 */
[----:B------:R-:W-:-:S05]  /*12f70*/  PRMT R21, R3, 0x9910, RZ ;  /* 0x0000991003157816 */ /* 0x000fca00000000ff */
[----:B------:R-:W-:Y:S01]  /*12f80*/  IMAD.IADD R2, R2, 0x1, -R21 ;  /* 0x0000000102027824 */ /* 0x000fe200078e0a15 */
[----:B------:R-:W-:-:S04]  /*12f90*/  LEA R21, R21, 0x3ff00000, 0x14 ;  /* 0x3ff0000015157811 */ /* 0x000fc800078ea0ff */
[----:B------:R-:W-:Y:S01]  /*12fa0*/  LEA R23, R2, 0x3ff00000, 0x14 ;  /* 0x3ff0000002177811 */ /* 0x000fe200078ea0ff */
[----:B01----:R-:W-:Y:S06]  /*12fb0*/  @!P2 BRA `(.L_x_232) ;  /* 0x0000000000c4a947 */ /* 0x003fec0003800000 */
        /* <DEDUP_REMOVED lines=47> */
.L_x_234:
[----:B------:R-:W-:Y:S05]  /*132b0*/  BSYNC.RECONVERGENT B4 ;  /* 0x0000000000047941 */ /* 0x000fea0003800200 */
.L_x_233:
[----:B------:R-:W-:-:S07]  /*132c0*/  VIADD R16, R2, 0x1 ;  /* 0x0000000102107836 */ /* 0x000fce0000000000 */
.L_x_232:
[----:B------:R-:W-:Y:S05]  /*132d0*/  BSYNC.RECONVERGENT B3 ;  /* 0x0000000000037941 */ /* 0x000fea0003800200 */
.L_x_231:
[----:B------:R-:W0:Y:S01]  /*132e0*/  LDCU.64 UR4, c[0x4][0xe8] ;  /* 0x01001d00ff0477ac */ /* 0x000e220008000a00 */
[----:B------:R-:W-:-:S05]  /*132f0*/  IMAD.SHL.U32 R2, R16, 0x40, RZ ;  /* 0x0000004010027824 */ /* 0x000fca00078e00ff */
[----:B------:R-:W-:-:S04]  /*13300*/  LOP3.LUT R2, R2, 0x40, RZ, 0xc0, !PT ;  /* 0x0000004002027812 */ /* 0x000fc800078ec0ff */
[----:B0-----:R-:W-:-:S05]  /*13310*/  IADD3 R2, P0, PT, R2, UR4, RZ ;  /* 0x0000000402027c10 */ /* 0x001fca000ff1e0ff */
[----:B------:R-:W-:-:S05]  /*13320*/  IMAD.X R3, RZ, RZ, UR5, P0 ;  /* 0x00000005ff037e24 */ /* 0x000fca00080e06ff */
[----:B------:R-:W2:Y:S04]  /*13330*/  LDG.E.128.CONSTANT R24, desc[UR8][R2.64] ;  /* 0x0000000802187981 */ /* 0x000ea8000c1e9d00 */
[----:B------:R-:W3:Y:S04]  /*13340*/  LDG.E.128.CONSTANT R4, desc[UR8][R2.64+0x10] ;  /* 0x0000100802047981 */ /* 0x000ee8000c1e9d00 */
[----:B------:R0:W4:Y:S01]  /*13350*/  LDG.E.128.CONSTANT R12, desc[UR8][R2.64+0x20] ;  /* 0x00002008020c7981 */ /* 0x000122000c1e9d00 */
[----:B------:R-:W-:Y:S01]  /*13360*/  LOP3.LUT R17, R16, 0x1, RZ, 0xc0, !PT ;  /* 0x0000000110117812 */ /* 0x000fe200078ec0ff */
[----:B------:R-:W-:Y:S01]  /*13370*/  IMAD.MOV.U32 R30, RZ, RZ, 0x20fd8164 ;  /* 0x20fd8164ff1e7424 */ /* 0x000fe200078e00ff */
[----:B------:R-:W-:Y:S01]  /*13380*/  DMUL R28, R8, R8 ;  /* 0x00000008081c7228 */ /* 0x000fe20000000000 */
        /* <DEDUP_REMOVED lines=8> */
[----:B------:R-:W0:-:S15]  /*13410*/  DSETP.NEU.AND P1, PT, |R10|, +INF , PT ;  /* 0x7ff000000a00742a */ /* 0x000e1e0003f2d200 */
[----:B------:R-:W-:-:S15]  /*13420*/  NOP ;  /* 0x0000000000007918 */ /* 0x000fde0000000000 */
[----:B------:R-:W-:-:S15]  /*13430*/  NOP ;  /* 0x0000000000007918 */ /* 0x000fde0000000000 */
[----:B------:R-:W-:-:S15]  /*13440*/  NOP ;  /* 0x0000000000007918 */ /* 0x000fde0000000000 */
[----:B------:R-:W-:-:S04]  /*13450*/  NOP ;  /* 0x0000000000007918 */ /* 0x000fc80000000000 */
[----:B0-----:R-:W-:-:S15]  /*13460*/  @!P1 DMUL R2, RZ, R10 ;  /* 0x0000000aff029228 */ /* 0x001fde0000000000 */
        /* <DEDUP_REMOVED lines=53> */
[----:B------:R-:W0:-:S15]  /*137c0*/  DMUL R8, R18, R8 ;  /* 0x0000000812087228 */ /* 0x000e1e0000000000 */
[----:B------:R-:W-:-:S15]  /*137d0*/  NOP ;  /* 0x0000000000007918 */ /* 0x000fde0000000000 */
[----:B------:R-:W-:-:S15]  /*137e0*/  NOP ;  /* 0x0000000000007918 */ /* 0x000fde0000000000 */
[----:B------:R-:W-:-:S15]  /*137f0*/  NOP ;  /* 0x0000000000007918 */ /* 0x000fde0000000000 */
[----:B------:R-:W-:-:S04]  /*13800*/  NOP ;  /* 0x0000000000007918 */ /* 0x000fc80000000000 */
[----:B0-----:R0:W1:Y:S02]  /*13810*/  DMUL R8, R20, R8 ;  /* 0x0000000814087228 */ /* 0x0010640000000000 */
        /* <DEDUP_REMOVED lines=46> */
[----:B------:R-:W-:Y:S02]  /*13b00*/  IMAD.MOV.U32 R2, RZ, RZ, R4 ;  /* 0x000000ffff027224 */ /* 0x000fe400078e0004 */
[----:B------:R-:W-:-:S07]  /*13b10*/  IMAD.MOV.U32 R3, RZ, RZ, R5 ;  /* 0x000000ffff037224 */ /* 0x000fce00078e0005 */
.L_x_236:
[----:B------:R-:W-:Y:S05]  /*13b20*/  BSYNC.RECONVERGENT B3 ;  /* 0x0000000000037941 */ /* 0x000fea0003800200 */
.L_x_235:
        /* <DEDUP_REMOVED lines=11> */
[----:B------:R-:W-:Y:S01]  /*13be0*/  IMAD.MOV.U32 R22, RZ, RZ, RZ ;  /* 0x000000ffff167224 */ /* 0x000fe200078e00ff */
[----:B------:R-:W-:Y:S01]  /*13bf0*/  ISETP.NE.U32.AND P0, PT, R17, 0x1, PT ;  /* 0x000000011100780c */ /* 0x000fe20003f05070 */
[----:B------:R-:W-:-:S03]  /*13c00*/  IMAD.MOV.U32 R17, RZ, RZ, 0x3da8ff83 ;  /* 0x3da8ff83ff117424 */ /* 0x000fc600078e00ff */
[----:B------:R-:W-:Y:S02]  /*13c10*/  FSEL R30, R30, -8.06006814911005101289e+34, !P0 ;  /* 0xf9785eba1e1e7808 */ /* 0x000fe40004000000 */
[----:B------:R-:W-:-:S15]  /*13c20*/  FSEL R31, -R17, 0.11223486810922622681, !P0 ;  /* 0x3de5db65111f7808 */ /* 0x000fde0004000100 */
[----:B------:R-:W-:-:S15]  /*13c30*/  NOP ;  /* 0x0000000000007918 */ /* 0x000fde0000000000 */
[----:B------:R-:W-:-:S15]  /*13c40*/  NOP ;  /* 0x0000000000007918 */ /* 0x000fde0000000000 */
[----:B------:R-:W-:-:S11]  /*13c50*/  NOP ;  /* 0x0000000000007918 */ /* 0x000fd60000000000 */
[----:B------:R-:W-:-:S15]  /*13c60*/  DMUL R8, R8, R22 ;  /* 0x0000001608087228 */ /* 0x000fde0000000000 */
        /* <DEDUP_REMOVED lines=62> */
[----:B0-----:R0:W1:Y:S02]  /*14050*/  DMUL R10, R22, R18 ;  /* 0x00000012160a7228 */ /* 0x0010640000000000 */
[----:B01----:R-:W-:Y:S05]  /*14060*/  BRA `(.L_x_219) ;  /* 0x0000016c00bc7947 */ /* 0x003fea0003800000 */
.L_x_228:
[----:B------:R-:W-:Y:S01]  /*14070*/  IMAD.MOV.U32 R4, RZ, RZ, 0x652b82fe ;  /* 0x652b82feff047424 */ /* 0x000fe200078e00ff */
[----:B------:R-:W-:Y:S01]  /*14080*/  UMOV UR4, 0xfefa39ef ;  /* 0xfefa39ef00047882 */ /* 0x000fe20000000000 */
[----:B------:R-:W-:Y:S01]  /*14090*/  IMAD.MOV.U32 R5, RZ, RZ, 0x3ff71547 ;  /* 0x3ff71547ff057424 */ /* 0x000fe200078e00ff */
[----:B------:R-:W-:Y:S01]  /*140a0*/  UMOV UR5, 0x3fe62e42 ;  /* 0x3fe62e4200057882 */ /* 0x000fe20000000000 */
[----:B------:R-:W-:Y:S01]  /*140b0*/  FSETP.GEU.FTZ.AND P0, PT, |R3|, 4.1917929649353027344, PT ;  /* 0x4086232b0300780b */ /* 0x000fe20003f1e200 */
[----:B------:R-:W-:Y:S01]  /*140c0*/  BSSY.RECONVERGENT B1, `(.L_x_237) ;  /* 0x0000079000017945 */ /* 0x000fe20003800200 */
[----:B------:R-:W-:-:S15]  /*140d0*/  DSETP.NEU.AND P2, PT, |R10|, +INF , PT ;  /* 0x7ff000000a00742a */ /* 0x000fde0003f4d200 */
[----:B------:R-:W-:-:S15]  /*140e0*/  NOP ;  /* 0x0000000000007918 */ /* 0x000fde0000000000 */
[----:B------:R-:W-:-:S15]  /*140f0*/  NOP ;  /* 0x0000000000007918 */ /* 0x000fde0000000000 */
[----:B------:R-:W-:-:S15]  /*14100*/  NOP ;  /* 0x0000000000007918 */ /* 0x000fde0000000000 */
[----:B------:R-:W-:-:S04]  /*14110*/  NOP ;  /* 0x0000000000007918 */ /* 0x000fc80000000000 */
        /* <DEDUP_REMOVED lines=101> */
[----:B------:R0:W1:Y:S02]  /*14770*/  DADD R8, R2, +INF ;  /* 0x7ff0000002087429 */ /* 0x0000640000000000 */
[----:B0-----:R-:W-:Y:S02]  /*14780*/  @!P1 LEA.HI R2, R4, R4, RZ, 0x1 ;  /* 0x0000000404029211 */ /* 0x001fe400078f08ff */
[----:B-1----:R-:W-:Y:S02]  /*14790*/  FSEL R18, R8, RZ, P0 ;  /* 0x000000ff08127208 */ /* 0x002fe40000000000 */
[----:B------:R-:W-:Y:S01]  /*147a0*/  @!P1 SHF.R.S32.HI R3, RZ, 0x1, R2 ;  /* 0x00000001ff039819 */ /* 0x000fe20000011402 */
[----:B------:R-:W-:Y:S01]  /*147b0*/  @!P1 IMAD.MOV.U32 R2, RZ, RZ, R6 ;  /* 0x000000ffff029224 */ /* 0x000fe200078e0006 */
[----:B------:R-:W-:-:S03]  /*147c0*/  FSEL R19, R9, RZ, P0 ;  /* 0x000000ff09137208 */ /* 0x000fc60000000000 */
[----:B------:R-:W-:Y:S02]  /*147d0*/  @!P1 IMAD.IADD R4, R4, 0x1, -R3 ;  /* 0x0000000104049824 */ /* 0x000fe400078e0a03 */
[----:B------:R-:W-:-:S03]  /*147e0*/  @!P1 IMAD R3, R3, 0x100000, R7 ;  /* 0x0010000003039824 */ /* 0x000fc600078e0207 */
[----:B------:R-:W-:Y:S01]  /*147f0*/  @!P1 LEA R5, R4, 0x3ff00000, 0x14 ;  /* 0x3ff0000004059811 */ /* 0x000fe200078ea0ff */
[----:B------:R-:W-:-:S15]  /*14800*/  @!P1 IMAD.MOV.U32 R4, RZ, RZ, RZ ;  /* 0x000000ffff049224 */ /* 0x000fde00078e00ff */
[----:B------:R-:W-:-:S15]  /*14810*/  NOP ;  /* 0x0000000000007918 */ /* 0x000fde0000000000 */
[----:B------:R-:W-:-:S15]  /*14820*/  NOP ;  /* 0x0000000000007918 */ /* 0x000fde0000000000 */
[----:B------:R-:W-:-:S02]  /*14830*/  NOP ;  /* 0x0000000000007918 */ /* 0x000fc40000000000 */
[----:B------:R0:W1:Y:S02]  /*14840*/  @!P1 DMUL R18, R2, R4 ;  /* 0x0000000402129228 */ /* 0x0000640000000000 */
.L_x_238:
[----:B------:R-:W-:Y:S05]  /*14850*/  BSYNC.RECONVERGENT B1 ;  /* 0x0000000000017941 */ /* 0x000fea0003800200 */
.L_x_237:
[----:B------:R-:W-:Y:S01]  /*14860*/  BSSY.RECONVERGENT B3, `(.L_x_239) ;  /* 0x0000036000037945 */ /* 0x000fe20003800200 */
[----:B0-----:R0:W2:Y:S01]  /*14870*/  @!P2 DMUL R2, RZ, R10 ;  /* 0x0000000aff02a228 */ /* 0x0010a20000000000 */
[----:B------:R-:W-:Y:S02]  /*14880*/  @!P2 IMAD.MOV.U32 R8, RZ, RZ, 0x1 ;  /* 0x00000001ff08a424 */ /* 0x000fe400078e00ff */
[----:B0-2---:R-:W-:Y:S05]  /*14890*/  @!P2 BRA `(.L_x_240) ;  /* 0x0000000000c8a947 */ /* 0x005fea0003800000 */
        /* <DEDUP_REMOVED lines=39> */
[----:B0-----:R0:W2:Y:S02]  /*14b10*/  DFMA R2, R2, -UR4, R6 ;  /* 0x8000000402027c2b */ /* 0x0010a40008000006 */
[----:B0-2---:R-:W-:Y:S05]  /*14b20*/  @!P0 BRA `(.L_x_242) ;  /* 0x00000000001c8947 */ /* 0x005fea0003800000 */
[----:B------:R-:W-:Y:S01]  /*14b30*/  IMAD.MOV.U32 R4, RZ, RZ, R10 ;  /* 0x000000ffff047224 */ /* 0x000fe200078e000a */
[----:B------:R-:W-:Y:S01]  /*14b40*/  MOV R26, 0x14b70 ;  /* 0x00014b70001a7802 */ /* 0x000fe20000000f00 */
[----:B------:R-:W-:-:S07]  /*14b50*/  IMAD.MOV.U32 R24, RZ, RZ, R11 ;  /* 0x000000ffff187224 */ /* 0x000fce00078e000b */
[----:B-1----:R-:W-:Y:S05]  /*14b60*/  CALL.REL.NOINC `($_ZN50_GLOBAL__N__f31458b2_17_RangeFactories_cu_38772b0829elementwise_kernel_with_indexIlZZZN2at6native17logspace_cuda_outERKN3c106ScalarES6_ldRNS1_6TensorEENKUlvE0_clEvENKUlvE1_clEvEUllE_EEvT_T0_PN15function_traitsISD_E11result_typeE$__internal_trig_reduction_slowpathd) ;  /* 0x0000016c00307944 */ /* 0x002fea0003c00000 */
[----:B------:R-:W-:Y:S02]  /*14b70*/  IMAD.MOV.U32 R8, RZ, RZ, R2 ;  /* 0x000000ffff087224 */ /* 0x000fe400078e0002 */
[----:B------:R-:W-:Y:S02]  /*14b80*/  IMAD.MOV.U32 R2, RZ, RZ, R4 ;  /* 0x000000ffff027224 */ /* 0x000fe400078e0004 */
[----:B------:R-:W-:-:S07]  /*14b90*/  IMAD.MOV.U32 R3, RZ, RZ, R5 ;  /* 0x000000ffff037224 */ /* 0x000fce00078e0005 */
.L_x_242:
[----:B------:R-:W-:Y:S05]  /*14ba0*/  BSYNC.RECONVERGENT B4 ;  /* 0x0000000000047941 */ /* 0x000fea0003800200 */
.L_x_241:
[----:B------:R-:W-:-:S07]  /*14bb0*/  VIADD R8, R8, 0x1 ;  /* 0x0000000108087836 */ /* 0x000fce0000000000 */
.L_x_240:
[----:B------:R-:W-:Y:S05]  /*14bc0*/  BSYNC.RECONVERGENT B3 ;  /* 0x0000000000037941 */ /* 0x000fea0003800200 */
.L_x_239:
        /* <DEDUP_REMOVED lines=60> */
[----:B0-----:R-:W-:Y:S01]  /*14f90*/  FSEL R6, R4, R2, !P0 ;  /* 0x0000000204067208 */ /* 0x001fe20004000000 */
[----:B------:R-:W-:Y:S01]  /*14fa0*/  @!P1 IMAD.MOV.U32 R2, RZ, RZ, RZ ;  /* 0x000000ffff029224 */ /* 0x000fe200078e00ff */
        /* <DEDUP_REMOVED lines=11> */
[----:B------:R0:W2:Y:S02]  /*15060*/  @!P1 DMUL R16, RZ, R10 ;  /* 0x0000000aff109228 */ /* 0x0000a40000000000 */
[----:B0-2---:R-:W-:Y:S05]  /*15070*/  @!P1 BRA `(.L_x_244) ;  /* 0x0000000000b89947 */ /* 0x005fea0003800000 */
        /* <DEDUP_REMOVED lines=45> */
[----:B------:R-:W-:-:S07]  /*15350*/  IMAD.MOV.U32 R17, RZ, RZ, R5 ;  /* 0x000000ffff117224 */ /* 0x000fce00078e0005 */
.L_x_244:
[----:B------:R-:W-:Y:S05]  /*15360*/  BSYNC.RECONVERGENT B3 ;  /* 0x0000000000037941 */ /* 0x000fea0003800200 */
.L_x_243:
        /* <DEDUP_REMOVED lines=18> */
[----:B-1----:R-:W-:-:S15]  /*15490*/  DMUL R8, R18, R8 ;  /* 0x0000000812087228 */ /* 0x002fde0000000000 */
        /* <DEDUP_REMOVED lines=52> */
[----:B------:R0:W1:Y:S02]  /*157e0*/  DMUL R10, R18, R10 ;  /* 0x0000000a120a7228 */ /* 0x0000640000000000 */
[----:B01----:R-:W-:Y:S05]  /*157f0*/  BRA `(.L_x_219) ;  /* 0x0000015400d87947 */ /* 0x003fea0003800000 */
.L_x_157:
[----:B------:R-:W0:Y:S01]  /*15800*/  LDC.64 R8, c[0x0][0x3c0] ;  /* 0x0000f000ff087b82 */ /* 0x000e220000000a00 */
[----:B------:R-:W-:Y:S01]  /*15810*/  LOP3.LUT R3, RZ, R0, RZ, 0x33, !PT ;  /* 0x00000000ff037212 */ /* 0x000fe200078e33ff */
[----:B------:R-:W1:Y:S06]  /*15820*/  LDCU.128 UR4, c[0x0][0x3d0] ;  /* 0x00007a00ff0477ac */ /* 0x000e6c0008000c00 */
[----:B------:R-:W2:Y:S08]  /*15830*/  LDC.64 R4, c[0x0][0x3b0] ;  /* 0x0000ec00ff047b82 */ /* 0x000eb00000000a00 */
[----:B------:R-:W2:Y:S01]  /*15840*/  LDC.64 R6, c[0x0][0x3b8] ;  /* 0x0000ee00ff067b82 */ /* 0x000ea20000000a00 */
[----:B0-----:R-:W-:-:S07]  /*15850*/  IADD3 R2, P0, PT, R3, R8, RZ ;  /* 0x0000000803027210 */ /* 0x001fce0007f1e0ff */
[----:B------:R-:W1:Y:S01]  /*15860*/  LDC.64 R14, c[0x0][0x3a0] ;  /* 0x0000e800ff0e7b82 */ /* 0x000e620000000a00 */
[----:B------:R-:W-:-:S04]  /*15870*/  IADD3.X R3, PT, PT, R9, -0x1, RZ, P0, !PT ;  /* 0xffffffff09037810 */ /* 0x000fc800007fe4ff */
[----:B------:R-:W1:Y:S03]  /*15880*/  I2F.F64.S64 R12, R2 ;  /* 0x00000002000c7312 */ /* 0x000e660000301c00 */
[----:B------:R-:W0:-:S15]  /*15890*/  LDC.64 R8, c[0x0][0x3a8] ;  /* 0x0000ea00ff087b82 */ /* 0x000e1e0000000a00 */
[----:B------:R-:W-:-:S15]  /*158a0*/  NOP ;  /* 0x0000000000007918 */ /* 0x000fde0000000000 */
[----:B------:R-:W-:-:S15]  /*158b0*/  NOP ;  /* 0x0000000000007918 */ /* 0x000fde0000000000 */
[----:B------:R-:W-:-:S15]  /*158c0*/  NOP ;  /* 0x0000000000007918 */ /* 0x000fde0000000000 */
[----:B------:R-:W-:-:S01]  /*158d0*/  NOP ;  /* 0x0000000000007918 */ /* 0x000fc20000000000 */
[----:B--2---:R-:W2:-:S15]  /*158e0*/  DSETP.NAN.AND P1, PT, R4, R6, PT ;  /* 0x000000060400722a */ /* 0x004e9e0003f28000 */
[----:B------:R-:W-:-:S15]  /*158f0*/  NOP ;  /* 0x0000000000007918 */ /* 0x000fde0000000000 */
[----:B------:R-:W-:-:S15]  /*15900*/  NOP ;  /* 0x0000000000007918 */ /* 0x000fde0000000000 */
[----:B------:R-:W-:-:S15]  /*15910*/  NOP ;  /* 0x0000000000007918 */ /* 0x000fde0000000000 */
[----:B------:R-:W-:-:S04]  /*15920*/  NOP ;  /* 0x0000000000007918 */ /* 0x000fc80000000000 */
[----:B-1----:R1:W3:-:S15]  /*15930*/  DFMA R14, -R12, UR4, R14 ;  /* 0x000000040c0e7c2b */ /* 0x0022de000800010e */
[----:B------:R-:W-:-:S15]  /*15940*/  NOP ;  /* 0x0000000000007918 */ /* 0x000fde0000000000 */
[----:B------:R-:W-:-:S15]  /*15950*/  NOP ;  /* 0x0000000000007918 */ /* 0x000fde0000000000 */
[----:B------:R-:W-:-:S15]  /*15960*/  NOP ;  /* 0x0000000000007918 */ /* 0x000fde0000000000 */
[----:B------:R-:W-:-:S04]  /*15970*/  NOP ;  /* 0x0000000000007918 */ /* 0x000fc80000000000 */
[----:B0-----:R1:W0:Y:S02]  /*15980*/  DFMA R12, -R12, UR6, R8 ;  /* 0x000000060c0c7c2b */ /* 0x0012240008000108 */
[----:B0123--:R-:W-:Y:S05]  /*15990*/  @!P1 BRA `(.L_x_245) ;  /* 0x0000001c00889947 */ /* 0x00ffea0003800000 */
        /* <DEDUP_REMOVED lines=226> */
.L_x_246:
[----:B------:R-:W-:Y:S01]  /*167c0*/  IMAD.MOV.U32 R8, RZ, RZ, 0x0 ;  /* 0x00000000ff087424 */ /* 0x000fe200078e00ff */
[----:B------:R-:W-:Y:S01]  /*167d0*/  LOP3.LUT P0, RZ, R3, 0x7fffffff, RZ, 0xc0, !PT ;  /* 0x7fffffff03ff7812 */ /* 0x000fe2000780c0ff */
[----:B------:R-:W-:-:S06]  /*167e0*/  IMAD.MOV.U32 R9, RZ, RZ, 0x7ff00000 ;  /* 0x7ff00000ff097424 */ /* 0x000fcc00078e00ff */
[----:B------:R-:W0:Y:S02]  /*167f0*/  DFMA R2, R2, R8, +INF ;  /* 0x7ff000000202742b */ /* 0x000e240000000008 */
[----:B0-----:R-:W-:Y:S02]  /*16800*/  FSEL R2, R2, RZ, P0 ;  /* 0x000000ff02027208 */ /* 0x001fe40000000000 */
[----:B------:R-:W-:-:S07]  /*16810*/  FSEL R3, R3, -QNAN , P0 ;  /* 0xfff0000003037808 */ /* 0x000fce0000000000 */
.L_x_247:
[----:B------:R-:W-:Y:S01]  /*16820*/  DSETP.GT.AND P4, PT, |R6|, |R4|, PT ;  /* 0x400000040600722a */ /* 0x000fe20003f84200 */
[----:B------:R-:W-:-:S15]  /*16830*/  IMAD.MOV.U32 R8, RZ, RZ, 0x1 ;  /* 0x00000001ff087424 */ /* 0x000fde00078e00ff */
[----:B------:R-:W-:-:S15]  /*16840*/  NOP ;  /* 0x0000000000007918 */ /* 0x000fde0000000000 */
[----:B------:R-:W-:-:S15]  /*16850*/  NOP ;  /* 0x0000000000007918 */ /* 0x000fde0000000000 */
[----:B------:R-:W-:-:S15]  /*16860*/  NOP ;  /* 0x0000000000007918 */ /* 0x000fde0000000000 */
[----:B------:R-:W-:-:S03]  /*16870*/  NOP ;  /* 0x0000000000007918 */ /* 0x000fc60000000000 */
[----:B------:R-:W-:-:S15]  /*16880*/  DADD R6, -RZ, |R6| ;  /* 0x00000000ff067229 */ /* 0x000fde0000000506 */
[----:B------:R-:W-:-:S15]  /*16890*/  NOP ;  /* 0x0000000000007918 */ /* 0x000fde0000000000 */
[----:B------:R-:W-:-:S15]  /*168a0*/  NOP ;  /* 0x0000000000007918 */ /* 0x000fde0000000000 */
[----:B------:R-:W-:-:S15]  /*168b0*/  NOP ;  /* 0x0000000000007918 */ /* 0x000fde0000000000 */
[----:B------:R-:W-:-:S04]  /*168c0*/  NOP ;  /* 0x0000000000007918 */ /* 0x000fc80000000000 */
[----:B------:R-:W0:Y:S02]  /*168d0*/  DADD R4, -RZ, |R4| ;  /* 0x00000000ff047229 */ /* 0x000e240000000504 */
[----:B0-----:R-:W-:Y:S02]  /*168e0*/  FSEL R17, R7, R5, P4 ;  /* 0x0000000507117208 */ /* 0x001fe40002000000 */
        /* <DEDUP_REMOVED lines=50> */
[----:B------:R-:W-:-:S07]  /*16c10*/  IMAD.MOV.U32 R23, RZ, RZ, R17 ;  /* 0x000000ffff177224 */ /* 0x000fce00078e0011 */
[----:B------:R-:W-:Y:S05]  /*16c20*/  CALL.REL.NOINC `($__internal_2_$__cuda_sm20_div_rn_f64_full) ;  /* 0x0000014000e47944 */ /* 0x000fea0003c00000 */
.L_x_248:
        /* <DEDUP_REMOVED lines=153> */
.L_x_249:
[----:B------:R-:W0:Y:S01]  /*175c0*/  LDC R4, c[0x0][0x3b4] ;  /* 0x0000ed00ff047b82 */ /* 0x000e220000000800 */
[----:B------:R-:W-:Y:S01]  /*175d0*/  UMOV UR4, 0x54442d18 ;  /* 0x54442d1800047882 */ /* 0x000fe20000000000 */
[----:B------:R-:W-:Y:S01]  /*175e0*/  UMOV UR5, 0x400921fb ;  /* 0x400921fb00057882 */ /* 0x000fe20000000000 */
[----:B0-----:R-:W-:Y:S01]  /*175f0*/  ISETP.GE.AND P0, PT, R4, RZ, PT ;  /* 0x000000ff0400720c */ /* 0x001fe20003f06270 */
[----:B------:R-:W0:Y:S03]  /*17600*/  DADD R4, -R8, UR4 ;  /* 0x0000000408047e29 */ /* 0x000e260008000100 */
[----:B0-----:R-:W-:Y:S02]  /*17610*/  FSEL R4, R4, R8, !P0 ;  /* 0x0000000804047208 */ /* 0x001fe40004000000 */
[----:B------:R-:W-:-:S07]  /*17620*/  FSEL R5, R5, R9, !P0 ;  /* 0x0000000905057208 */ /* 0x000fce0004000000 */
.L_x_250:
        /* <DEDUP_REMOVED lines=20> */
.L_x_251:
[----:B------:R-:W-:Y:S01]  /*17770*/  LOP3.LUT R5, R7, 0x80000000, R21, 0xb8, !PT ;  /* 0x8000000007057812 */ /* 0x000fe200078eb815 */
[----:B------:R-:W0:Y:S02]  /*17780*/  DSETP.NAN.AND P0, PT, R10, R10, PT ;  /* 0x0000000a0a00722a */ /* 0x000e240003f08000 */
[----:B0-----:R-:W-:Y:S02]  /*17790*/  FSEL R4, R10, R6, P0 ;  /* 0x000000060a047208 */ /* 0x001fe40000000000 */
[----:B------:R-:W-:Y:S01]  /*177a0*/  FSEL R5, R11, R5, P0 ;  /* 0x000000050b057208 */ /* 0x000fe20000000000 */
[----:B------:R-:W-:Y:S06]  /*177b0*/  BRA `(.L_x_252) ;  /* 0x000000ec00447947 */ /* 0x000fec0003800000 */
.L_x_245:
        /* <DEDUP_REMOVED lines=75> */
.L_x_254:
[----:B------:R-:W0:Y:S01]  /*17c70*/  MUFU.RCP64H R5, 2.718280792236328125 ;  /* 0x4005bf0a00057908 */ /* 0x000e220000001800 */
[----:B------:R-:W1:Y:S01]  /*17c80*/  LDCU.64 UR4, c[0x0][0x3b8] ;  /* 0x00007700ff0477ac */ /* 0x000e620008000a00 */
[----:B------:R-:W2:Y:S01]  /*17c90*/  LDC R10, c[0x0][0x3bc] ;  /* 0x0000ef00ff0a7b82 */ /* 0x000ea20000000800 */
[----:B------:R-:W-:Y:S02]  /*17ca0*/  IMAD.MOV.U32 R6, RZ, RZ, -0x74eba897 ;  /* 0x8b145769ff067424 */ /* 0x000fe400078e00ff */
[----:B------:R-:W-:Y:S02]  /*17cb0*/  IMAD.MOV.U32 R7, RZ, RZ, 0x4005bf0a ;  /* 0x4005bf0aff077424 */ /* 0x000fe400078e00ff */
[----:B------:R-:W-:-:S06]  /*17cc0*/  IMAD.MOV.U32 R4, RZ, RZ, 0x1 ;  /* 0x00000001ff047424 */ /* 0x000fcc00078e00ff */
[----:B0-----:R-:W0:Y:S01]  /*17cd0*/  DFMA R8, R4, -R6, 1 ;  /* 0x3ff000000408742b */ /* 0x001e220000000806 */
[----:B--2---:R-:W-:-:S15]  /*17ce0*/  FSETP.GEU.AND P1, PT, |R10|, 6.5827683646048100446e-37, PT ;  /* 0x036000000a00780b */ /* 0x004fde0003f2e200 */
[----:B------:R-:W-:-:S15]  /*17cf0*/  NOP ;  /* 0x0000000000007918 */ /* 0x000fde0000000000 */
[----:B------:R-:W-:-:S15]  /*17d00*/  NOP ;  /* 0x0000000000007918 */ /* 0x000fde0000000000 */
[----:B------:R-:W-:-:S15]  /*17d10*/  NOP ;  /* 0x0000000000007918 */ /* 0x000fde0000000000 */
[----:B------:R-:W-:-:S03]  /*17d20*/  NOP ;  /* 0x0000000000007918 */ /* 0x000fc60000000000 */
        /* <DEDUP_REMOVED lines=25> */
[----:B0-----:R-:W0:-:S15]  /*17ec0*/  DFMA R6, R8, -R6, UR4 ;  /* 0x0000000408067e2b */ /* 0x001e1e0008000806 */
[----:B------:R-:W-:-:S15]  /*17ed0*/  NOP ;  /* 0x0000000000007918 */ /* 0x000fde0000000000 */
[----:B------:R-:W-:-:S15]  /*17ee0*/  NOP ;  /* 0x0000000000007918 */ /* 0x000fde0000000000 */
[----:B------:R-:W-:-:S15]  /*17ef0*/  NOP ;  /* 0x0000000000007918 */ /* 0x000fde0000000000 */
[----:B------:R-:W-:-:S04]  /*17f00*/  NOP ;  /* 0x0000000000007918 */ /* 0x000fc80000000000 */
[----:B0-----:R-:W0:Y:S02]  /*17f10*/  DFMA R6, R4, R6, R8 ;  /* 0x000000060406722b */ /* 0x001e240000000008 */
        /* <DEDUP_REMOVED lines=10> */
.L_x_255:
        /* <DEDUP_REMOVED lines=282> */
.L_x_257:
[----:B------:R-:W-:Y:S01]  /*19160*/  IMAD.MOV.U32 R4, RZ, RZ, 0x0 ;  /* 0x00000000ff047424 */ /* 0x000fe200078e00ff */
[----:B------:R-:W-:Y:S01]  /*19170*/  LOP3.LUT P0, RZ, R3, 0x7fffffff, RZ, 0xc0, !PT ;  /* 0x7fffffff03ff7812 */ /* 0x000fe2000780c0ff */
[----:B------:R-:W-:-:S06]  /*19180*/  IMAD.MOV.U32 R5, RZ, RZ, 0x7ff00000 ;  /* 0x7ff00000ff057424 */ /* 0x000fcc00078e00ff */
[----:B------:R-:W0:Y:S02]  /*19190*/  DFMA R2, R2, R4, +INF ;  /* 0x7ff000000202742b */ /* 0x000e240000000004 */
[----:B0-----:R-:W-:Y:S02]  /*191a0*/  FSEL R2, R2, RZ, P0 ;  /* 0x000000ff02027208 */ /* 0x001fe40000000000 */
[----:B------:R-:W-:-:S07]  /*191b0*/  FSEL R3, R3, -QNAN , P0 ;  /* 0xfff0000003037808 */ /* 0x000fce0000000000 */
.L_x_258:
[----:B------:R-:W-:Y:S05]  /*191c0*/  BSYNC.RECONVERGENT B1 ;  /* 0x0000000000017941 */ /* 0x000fea0003800200 */
.L_x_256:
        /* <DEDUP_REMOVED lines=54> */
.L_x_259:
        /* <DEDUP_REMOVED lines=153> */
.L_x_260:
[----:B------:R-:W0:Y:S01]  /*19ec0*/  LDC R4, c[0x0][0x3b4] ;  /* 0x0000ed00ff047b82 */ /* 0x000e220000000800 */
[----:B------:R-:W-:Y:S01]  /*19ed0*/  UMOV UR4, 0x54442d18 ;  /* 0x54442d1800047882 */ /* 0x000fe20000000000 */
[----:B------:R-:W-:Y:S01]  /*19ee0*/  UMOV UR5, 0x400921fb ;  /* 0x400921fb00057882 */ /* 0x000fe20000000000 */
[----:B0-----:R-:W-:Y:S01]  /*19ef0*/  ISETP.GE.AND P0, PT, R4, RZ, PT ;  /* 0x000000ff0400720c */ /* 0x001fe20003f06270 */
[----:B------:R-:W0:Y:S03]  /*19f00*/  DADD R4, -R8, UR4 ;  /* 0x0000000408047e29 */ /* 0x000e260008000100 */
[----:B0-----:R-:W-:Y:S02]  /*19f10*/  FSEL R4, R4, R8, !P0 ;  /* 0x0000000804047208 */ /* 0x001fe40004000000 */
[----:B------:R-:W-:-:S07]  /*19f20*/  FSEL R5, R5, R9, !P0 ;  /* 0x0000000905057208 */ /* 0x000fce0004000000 */
.L_x_261:
        /* <DEDUP_REMOVED lines=24> */
.L_x_262:
[----:B------:R-:W-:Y:S01]  /*1a0b0*/  LOP3.LUT R5, R7, 0x80000000, R21, 0xb8, !PT ;  /* 0x8000000007057812 */ /* 0x000fe200078eb815 */
[----:B------:R-:W1:Y:S01]  /*1a0c0*/  DADD R2, R2, 1 ;  /* 0x3ff0000002027429 */ /* 0x000e620000000000 */
[----:B------:R-:W-:Y:S02]  /*1a0d0*/  FSEL R4, R10, R6, P2 ;  /* 0x000000060a047208 */ /* 0x000fe40001000000 */
[----:B------:R-:W-:Y:S01]  /*1a0e0*/  FSEL R5, R11, R5, P2 ;  /* 0x000000050b057208 */ /* 0x000fe20001000000 */
[----:B-1----:R-:W-:Y:S06]  /*1a0f0*/  BRA `(.L_x_252) ;  /* 0x000000c000f47947 */ /* 0x002fec0003800000 */
.L_x_253:
        /* <DEDUP_REMOVED lines=159> */
.L_x_265:
[----:B------:R-:W0:Y:S01]  /*1aaf0*/  LDC R2, c[0x0][0x3b4] ;  /* 0x0000ed00ff027b82 */ /* 0x000e220000000800 */
[----:B------:R-:W-:Y:S01]  /*1ab00*/  UMOV UR4, 0x54442d18 ;  /* 0x54442d1800047882 */ /* 0x000fe20000000000 */
[----:B------:R-:W-:Y:S01]  /*1ab10*/  UMOV UR5, 0x400921fb ;  /* 0x400921fb00057882 */ /* 0x000fe20000000000 */
[----:B0-----:R-:W-:Y:S01]  /*1ab20*/  ISETP.GE.AND P0, PT, R2, RZ, PT ;  /* 0x000000ff0200720c */ /* 0x001fe20003f06270 */
[----:B------:R-:W0:Y:S03]  /*1ab30*/  DADD R2, -R8, UR4 ;  /* 0x0000000408027e29 */ /* 0x000e260008000100 */
[----:B0-----:R-:W-:Y:S02]  /*1ab40*/  FSEL R2, R2, R8, !P0 ;  /* 0x0000000802027208 */ /* 0x001fe40004000000 */
[----:B------:R-:W-:-:S07]  /*1ab50*/  FSEL R3, R3, R9, !P0 ;  /* 0x0000000903037208 */ /* 0x000fce0004000000 */
.L_x_266:
        /* <DEDUP_REMOVED lines=28> */
[----:B0-----:R0:W1:Y:S02]  /*1ad20*/  DMUL R2, R16, R6 ;  /* 0x0000000610027228 */ /* 0x0010640000000000 */
[----:B01----:R-:W-:Y:S05]  /*1ad30*/  BRA `(.L_x_252) ;  /* 0x000000b400e47947 */ /* 0x003fea0003800000 */
.L_x_264:
        /* <DEDUP_REMOVED lines=56> */
.L_x_268:
        /* <DEDUP_REMOVED lines=78> */
.L_x_267:
[----:B------:R-:W0:Y:S02]  /*1b5a0*/  DADD R6, R2, 1 ;  /* 0x3ff0000002067429 */ /* 0x000e240000000000 */
[----:B0-----:R-:W-:Y:S01]  /*1b5b0*/  ISETP.GT.AND P1, PT, R7, 0xfffff, PT ;  /* 0x000fffff0700780c */ /* 0x001fe20003f24270 */
[----:B------:R-:W-:Y:S02]  /*1b5c0*/  IMAD.MOV.U32 R4, RZ, RZ, R6 ;  /* 0x000000ffff047224 */ /* 0x000fe400078e0006 */
[----:B------:R-:W-:-:S15]  /*1b5d0*/  IMAD.MOV.U32 R5, RZ, RZ, R7 ;  /* 0x000000ffff057224 */ /* 0x000fde00078e0007 */
[----:B------:R-:W-:-:S15]  /*1b5e0*/  NOP ;  /* 0x0000000000007918 */ /* 0x000fde0000000000 */
[----:B------:R-:W-:-:S15]  /*1b5f0*/  NOP ;  /* 0x0000000000007918 */ /* 0x000fde0000000000 */
[----:B------:R-:W-:-:S14]  /*1b600*/  NOP ;  /* 0x0000000000007918 */ /* 0x000fdc0000000000 */
[----:B------:R-:W0:Y:S02]  /*1b610*/  @!P1 DMUL R4, R4, 1.80143985094819840000e+16 ;  /* 0x4350000004049828 */ /* 0x000e240000000000 */
[----:B0-----:R-:W-:Y:S02]  /*1b620*/  @!P1 IMAD.MOV.U32 R7, RZ, RZ, R5 ;  /* 0x000000ffff079224 */ /* 0x001fe400078e0005 */
[----:B------:R-:W-:Y:S02]  /*1b630*/  @!P1 IMAD.MOV.U32 R6, RZ, RZ, R4 ;  /* 0x000000ffff069224 */ /* 0x000fe400078e0004 */
[----:B------:R-:W-:-:S05]  /*1b640*/  VIADD R8, R7, 0xffffffff ;  /* 0xffffffff07087836 */ /* 0x000fca0000000000 */
[----:B------:R-:W-:Y:S01]  /*1b650*/  ISETP.GT.U32.AND P0, PT, R8, 0x7feffffe, PT ;  /* 0x7feffffe0800780c */ /* 0x000fe20003f04070 */
[----:B------:R-:W-:Y:S02]  /*1b660*/  IMAD.MOV.U32 R8, RZ, RZ, -0x3ff ;  /* 0xfffffc01ff087424 */ /* 0x000fe400078e00ff */
[----:B------:R-:W-:-:S10]  /*1b670*/  @!P1 IMAD.MOV.U32 R8, RZ, RZ, -0x435 ;  /* 0xfffffbcbff089424 */ /* 0x000fd400078e00ff */
        /* <DEDUP_REMOVED lines=172> */
.L_x_270:
[----:B------:R-:W-:Y:S01]  /*1c140*/  IMAD.MOV.U32 R6, RZ, RZ, 0x0 ;  /* 0x00000000ff067424 */ /* 0x000fe200078e00ff */
[----:B------:R-:W-:Y:S01]  /*1c150*/  LOP3.LUT P0, RZ, R5, 0x7fffffff, RZ, 0xc0, !PT ;  /* 0x7fffffff05ff7812 */ /* 0x000fe2000780c0ff */
[----:B------:R-:W-:-:S06]  /*1c160*/  IMAD.MOV.U32 R7, RZ, RZ, 0x7ff00000 ;  /* 0x7ff00000ff077424 */ /* 0x000fcc00078e00ff */
[----:B------:R-:W0:Y:S02]  /*1c170*/  DFMA R4, R4, R6, +INF ;  /* 0x7ff000000404742b */ /* 0x000e240000000006 */
[----:B0-----:R-:W-:Y:S02]  /*1c180*/  FSEL R6, R4, RZ, P0 ;  /* 0x000000ff04067208 */ /* 0x001fe40000000000 */
[----:B------:R-:W-:-:S07]  /*1c190*/  FSEL R7, R5, -QNAN , P0 ;  /* 0xfff0000005077808 */ /* 0x000fce0000000000 */
.L_x_269:
        /* <DEDUP_REMOVED lines=154> */
.L_x_271:
[----:B------:R-:W0:Y:S01]  /*1cb40*/  LDC R2, c[0x0][0x3b4] ;  /* 0x0000ed00ff027b82 */ /* 0x000e220000000800 */
[----:B------:R-:W-:Y:S01]  /*1cb50*/  UMOV UR4, 0x54442d18 ;  /* 0x54442d1800047882 */ /* 0x000fe20000000000 */
[----:B------:R-:W-:Y:S01]  /*1cb60*/  UMOV UR5, 0x400921fb ;  /* 0x400921fb00057882 */ /* 0x000fe20000000000 */
[----:B0-----:R-:W-:Y:S01]  /*1cb70*/  ISETP.GE.AND P0, PT, R2, RZ, PT ;  /* 0x000000ff0200720c */ /* 0x001fe20003f06270 */
[----:B------:R-:W0:Y:S03]  /*1cb80*/  DADD R2, -R10, UR4 ;  /* 0x000000040a027e29 */ /* 0x000e260008000100 */
[----:B0-----:R-:W-:Y:S02]  /*1cb90*/  FSEL R2, R2, R10, !P0 ;  /* 0x0000000a02027208 */ /* 0x001fe40004000000 */
[----:B------:R-:W-:-:S07]  /*1cba0*/  FSEL R3, R3, R11, !P0 ;  /* 0x0000000b03037208 */ /* 0x000fce0004000000 */
.L_x_272:
        /* <DEDUP_REMOVED lines=23> */
[----:B------:R0:W1:Y:S02]  /*1cd20*/  DMUL R2, R6, 0.5 ;  /* 0x3fe0000006027828 */ /* 0x0000640000000000 */
[----:B01----:R-:W-:Y:S05]  /*1cd30*/  BRA `(.L_x_252) ;  /* 0x0000009400e47947 */ /* 0x003fea0003800000 */
.L_x_263:
        /* <DEDUP_REMOVED lines=306> */
.L_x_274:
[----:B------:R-:W-:Y:S01]  /*1e060*/  IMAD.MOV.U32 R4, RZ, RZ, 0x0 ;  /* 0x00000000ff047424 */ /* 0x000fe200078e00ff */
[----:B------:R-:W-:Y:S01]  /*1e070*/  LOP3.LUT P0, RZ, R3, 0x7fffffff, RZ, 0xc0, !PT ;  /* 0x7fffffff03ff7812 */ /* 0x000fe2000780c0ff */
[----:B------:R-:W-:-:S06]  /*1e080*/  IMAD.MOV.U32 R5, RZ, RZ, 0x7ff00000 ;  /* 0x7ff00000ff057424 */ /* 0x000fcc00078e00ff */
[----:B------:R-:W0:Y:S02]  /*1e090*/  DFMA R2, R2, R4, +INF ;  /* 0x7ff000000202742b */ /* 0x000e240000000004 */
[----:B0-----:R-:W-:Y:S02]  /*1e0a0*/  FSEL R2, R2, RZ, P0 ;  /* 0x000000ff02027208 */ /* 0x001fe40000000000 */
[----:B------:R-:W-:-:S07]  /*1e0b0*/  FSEL R3, R3, -QNAN , P0 ;  /* 0xfff0000003037808 */ /* 0x000fce0000000000 */
.L_x_275:
        /* <DEDUP_REMOVED lines=48> */
.L_x_276:
        /* <DEDUP_REMOVED lines=153> */
.L_x_277:
[----:B------:R-:W0:Y:S01]  /*1ed50*/  LDC R4, c[0x0][0x3b4] ;  /* 0x0000ed00ff047b82 */ /* 0x000e220000000800 */
[----:B------:R-:W-:Y:S01]  /*1ed60*/  UMOV UR4, 0x54442d18 ;  /* 0x54442d1800047882 */ /* 0x000fe20000000000 */
[----:B------:R-:W-:Y:S01]  /*1ed70*/  UMOV UR5, 0x400921fb ;  /* 0x400921fb00057882 */ /* 0x000fe20000000000 */
[----:B0-----:R-:W-:Y:S01]  /*1ed80*/  ISETP.GE.AND P0, PT, R4, RZ, PT ;  /* 0x000000ff0400720c */ /* 0x001fe20003f06270 */
[----:B------:R-:W0:Y:S03]  /*1ed90*/  DADD R4, -R8, UR4 ;  /* 0x0000000408047e29 */ /* 0x000e260008000100 */
[----:B0-----:R-:W-:Y:S02]  /*1eda0*/  FSEL R4, R4, R8, !P0 ;  /* 0x0000000804047208 */ /* 0x001fe40004000000 */
[----:B------:R-:W-:-:S07]  /*1edb0*/  FSEL R5, R5, R9, !P0 ;  /* 0x0000000905057208 */ /* 0x000fce0004000000 */
.L_x_278:
        /* <DEDUP_REMOVED lines=20> */
.L_x_279:
[----:B------:R-:W-:Y:S01]  /*1ef00*/  LOP3.LUT R5, R7, 0x80000000, R21, 0xb8, !PT ;  /* 0x8000000007057812 */ /* 0x000fe200078eb815 */
[----:B------:R-:W0:Y:S02]  /*1ef10*/  DSETP.NAN.AND P0, PT, R10, R10, PT ;  /* 0x0000000a0a00722a */ /* 0x000e240003f08000 */
[----:B0-----:R-:W-:Y:S02]  /*1ef20*/  FSEL R4, R10, R6, P0 ;  /* 0x000000060a047208 */ /* 0x001fe40000000000 */
[----:B------:R-:W-:Y:S01]  /*1ef30*/  FSEL R5, R11, R5, P0 ;  /* 0x000000050b057208 */ /* 0x000fe20000000000 */
[----:B------:R-:W-:Y:S06]  /*1ef40*/  BRA `(.L_x_252) ;  /* 0x0000007400607947 */ /* 0x000fec0003800000 */
.L_x_273:
        /* <DEDUP_REMOVED lines=73> */
.L_x_282:
        /* <DEDUP_REMOVED lines=78> */
.L_x_281:
        /* <DEDUP_REMOVED lines=186> */
.L_x_284:
[----:B------:R-:W-:Y:S01]  /*20460*/  IMAD.MOV.U32 R4, RZ, RZ, 0x0 ;  /* 0x00000000ff047424 */ /* 0x000fe200078e00ff */
[----:B------:R-:W-:Y:S01]  /*20470*/  LOP3.LUT P0, RZ, R3, 0x7fffffff, RZ, 0xc0, !PT ;  /* 0x7fffffff03ff7812 */ /* 0x000fe2000780c0ff */
[----:B------:R-:W-:-:S06]  /*20480*/  IMAD.MOV.U32 R5, RZ, RZ, 0x7ff00000 ;  /* 0x7ff00000ff057424 */ /* 0x000fcc00078e00ff */
[----:B------:R-:W0:Y:S02]  /*20490*/  DFMA R2, R2, R4, +INF ;  /* 0x7ff000000202742b */ /* 0x000e240000000004 */
[----:B0-----:R-:W-:Y:S02]  /*204a0*/  FSEL R2, R2, RZ, P0 ;  /* 0x000000ff02027208 */ /* 0x001fe40000000000 */
[----:B------:R-:W-:-:S07]  /*204b0*/  FSEL R3, R3, -QNAN , P0 ;  /* 0xfff0000003037808 */ /* 0x000fce0000000000 */
.L_x_283:
        /* <DEDUP_REMOVED lines=54> */
.L_x_285:
        /* <DEDUP_REMOVED lines=153> */
.L_x_286:
[----:B------:R-:W0:Y:S01]  /*211b0*/  LDC R4, c[0x0][0x3b4] ;  /* 0x0000ed00ff047b82 */ /* 0x000e220000000800 */
[----:B------:R-:W-:Y:S01]  /*211c0*/  UMOV UR4, 0x54442d18 ;  /* 0x54442d1800047882 */ /* 0x000fe20000000000 */
[----:B------:R-:W-:Y:S01]  /*211d0*/  UMOV UR5, 0x400921fb ;  /* 0x400921fb00057882 */ /* 0x000fe20000000000 */
[----:B0-----:R-:W-:Y:S01]  /*211e0*/  ISETP.GE.AND P0, PT, R4, RZ, PT ;  /* 0x000000ff0400720c */ /* 0x001fe20003f06270 */
[----:B------:R-:W0:Y:S03]  /*211f0*/  DADD R4, -R8, UR4 ;  /* 0x0000000408047e29 */ /* 0x000e260008000100 */
[----:B0-----:R-:W-:Y:S02]  /*21200*/  FSEL R4, R4, R8, !P0 ;  /* 0x0000000804047208 */ /* 0x001fe40004000000 */
[----:B------:R-:W-:-:S07]  /*21210*/  FSEL R5, R5, R9, !P0 ;  /* 0x0000000905057208 */ /* 0x000fce0004000000 */
.L_x_287:
        /* <DEDUP_REMOVED lines=24> */
.L_x_288:
[----:B------:R-:W-:Y:S01]  /*213a0*/  LOP3.LUT R5, R7, 0x80000000, R21, 0xb8, !PT ;  /* 0x8000000007057812 */ /* 0x000fe200078eb815 */
[----:B------:R-:W1:Y:S01]  /*213b0*/  DMUL R2, R2, 0.5 ;  /* 0x3fe0000002027828 */ /* 0x000e620000000000 */
[----:B------:R-:W-:Y:S02]  /*213c0*/  FSEL R4, R10, R6, P2 ;  /* 0x000000060a047208 */ /* 0x000fe40001000000 */
[----:B------:R-:W-:Y:S01]  /*213d0*/  FSEL R5, R11, R5, P2 ;  /* 0x000000050b057208 */ /* 0x000fe20001000000 */
[----:B-1----:R-:W-:Y:S06]  /*213e0*/  BRA `(.L_x_252) ;  /* 0x0000005000387947 */ /* 0x002fec0003800000 */
.L_x_280:
        /* <DEDUP_REMOVED lines=196> */
.L_x_290:
[----:B------:R-:W-:Y:S01]  /*22030*/  IMAD.MOV.U32 R4, RZ, RZ, 0x0 ;  /* 0x00000000ff047424 */ /* 0x000fe200078e00ff */
[----:B------:R-:W-:Y:S01]  /*22040*/  LOP3.LUT P0, RZ, R3, 0x7fffffff, RZ, 0xc0, !PT ;  /* 0x7fffffff03ff7812 */ /* 0x000fe2000780c0ff */
[----:B------:R-:W-:-:S06]  /*22050*/  IMAD.MOV.U32 R5, RZ, RZ, 0x7ff00000 ;  /* 0x7ff00000ff057424 */ /* 0x000fcc00078e00ff */
[----:B------:R-:W0:Y:S02]  /*22060*/  DFMA R2, R2, R4, +INF ;  /* 0x7ff000000202742b */ /* 0x000e240000000004 */
[----:B0-----:R-:W-:Y:S02]  /*22070*/  FSEL R2, R2, RZ, P0 ;  /* 0x000000ff02027208 */ /* 0x001fe40000000000 */
[----:B------:R-:W-:-:S07]  /*22080*/  FSEL R3, R3, -QNAN , P0 ;  /* 0xfff0000003037808 */ /* 0x000fce0000000000 */
.L_x_291:
        /* <DEDUP_REMOVED lines=48> */
.L_x_292:
        /* <DEDUP_REMOVED lines=153> */
.L_x_293:
[----:B------:R-:W0:Y:S01]  /*22d20*/  LDC R4, c[0x0][0x3b4] ;  /* 0x0000ed00ff047b82 */ /* 0x000e220000000800 */
[----:B------:R-:W-:Y:S01]  /*22d30*/  UMOV UR4, 0x54442d18 ;  /* 0x54442d1800047882 */ /* 0x000fe20000000000 */
[----:B------:R-:W-:Y:S01]  /*22d40*/  UMOV UR5, 0x400921fb ;  /* 0x400921fb00057882 */ /* 0x000fe20000000000 */
[----:B0-----:R-:W-:Y:S01]  /*22d50*/  ISETP.GE.AND P0, PT, R4, RZ, PT ;  /* 0x000000ff0400720c */ /* 0x001fe20003f06270 */
[----:B------:R-:W0:Y:S03]  /*22d60*/  DADD R4, -R8, UR4 ;  /* 0x0000000408047e29 */ /* 0x000e260008000100 */
[----:B0-----:R-:W-:Y:S02]  /*22d70*/  FSEL R4, R4, R8, !P0 ;  /* 0x0000000804047208 */ /* 0x001fe40004000000 */
[----:B------:R-:W-:-:S07]  /*22d80*/  FSEL R5, R5, R9, !P0 ;  /* 0x0000000905057208 */ /* 0x000fce0004000000 */
.L_x_294:
        /* <DEDUP_REMOVED lines=24> */
.L_x_295:
[----:B------:R-:W-:Y:S01]  /*22f10*/  LOP3.LUT R5, R7, 0x80000000, R21, 0xb8, !PT ;  /* 0x8000000007057812 */ /* 0x000fe200078eb815 */
[----:B------:R-:W1:Y:S01]  /*22f20*/  DMUL R2, R2, 0.5 ;  /* 0x3fe0000002027828 */ /* 0x000e620000000000 */
[----:B------:R-:W-:Y:S02]  /*22f30*/  FSEL R4, R10, R6, P2 ;  /* 0x000000060a047208 */ /* 0x000fe40001000000 */
[----:B------:R-:W-:Y:S01]  /*22f40*/  FSEL R5, R11, R5, P2 ;  /* 0x000000050b057208 */ /* 0x000fe20001000000 */
[----:B-1----:R-:W-:Y:S06]  /*22f50*/  BRA `(.L_x_252) ;  /* 0x00000034005c7947 */ /* 0x002fec0003800000 */
.L_x_289:
        /* <DEDUP_REMOVED lines=104> */
.L_x_296:
        /* <DEDUP_REMOVED lines=239> */
.L_x_298:
        /* <DEDUP_REMOVED lines=78> */
.L_x_297:
        /* <DEDUP_REMOVED lines=186> */
.L_x_300:
[----:B------:R-:W-:Y:S01]  /*25550*/  IMAD.MOV.U32 R2, RZ, RZ, 0x0 ;  /* 0x00000000ff027424 */ /* 0x000fe200078e00ff */
[----:B------:R-:W-:Y:S01]  /*25560*/  LOP3.LUT P0, RZ, R5, 0x7fffffff, RZ, 0xc0, !PT ;  /* 0x7fffffff05ff7812 */ /* 0x000fe2000780c0ff */
[----:B------:R-:W-:-:S06]  /*25570*/  IMAD.MOV.U32 R3, RZ, RZ, 0x7ff00000 ;  /* 0x7ff00000ff037424 */ /* 0x000fcc00078e00ff */
[----:B------:R-:W0:Y:S02]  /*25580*/  DFMA R4, R4, R2, +INF ;  /* 0x7ff000000404742b */ /* 0x000e240000000002 */
[----:B0-----:R-:W-:Y:S02]  /*25590*/  FSEL R2, R4, RZ, P0 ;  /* 0x000000ff04027208 */ /* 0x001fe40000000000 */
[----:B------:R-:W-:-:S07]  /*255a0*/  FSEL R3, R5, -QNAN , P0 ;  /* 0xfff0000005037808 */ /* 0x000fce0000000000 */
.L_x_299:
        /* <DEDUP_REMOVED lines=54> */
.L_x_301:
        /* <DEDUP_REMOVED lines=153> */
.L_x_302:
[----:B------:R-:W0:Y:S01]  /*262a0*/  LDC R4, c[0x0][0x3b4] ;  /* 0x0000ed00ff047b82 */ /* 0x000e220000000800 */
[----:B------:R-:W-:Y:S01]  /*262b0*/  UMOV UR4, 0x54442d18 ;  /* 0x54442d1800047882 */ /* 0x000fe20000000000 */
[----:B------:R-:W-:Y:S01]  /*262c0*/  UMOV UR5, 0x400921fb ;  /* 0x400921fb00057882 */ /* 0x000fe20000000000 */
[----:B0-----:R-:W-:Y:S01]  /*262d0*/  ISETP.GE.AND P0, PT, R4, RZ, PT ;  /* 0x000000ff0400720c */ /* 0x001fe20003f06270 */
[----:B------:R-:W0:Y:S03]  /*262e0*/  DADD R4, -R8, UR4 ;  /* 0x0000000408047e29 */ /* 0x000e260008000100 */
[----:B0-----:R-:W-:Y:S02]  /*262f0*/  FSEL R4, R4, R8, !P0 ;  /* 0x0000000804047208 */ /* 0x001fe40004000000 */
[----:B------:R-:W-:-:S07]  /*26300*/  FSEL R5, R5, R9, !P0 ;  /* 0x0000000905057208 */ /* 0x000fce0004000000 */
.L_x_303:
        /* <DEDUP_REMOVED lines=24> */
.L_x_304:
[----:B------:R-:W-:Y:S01]  /*26490*/  LOP3.LUT R5, R7, 0x80000000, R21, 0xb8, !PT ;  /* 0x8000000007057812 */ /* 0x000fe200078eb815 */
[----:B------:R-:W1:Y:S01]  /*264a0*/  DMUL R2, R2, 0.5 ;  /* 0x3fe0000002027828 */ /* 0x000e620000000000 */
[----:B------:R-:W-:Y:S02]  /*264b0*/  FSEL R4, R10, R6, P2 ;  /* 0x000000060a047208 */ /* 0x000fe40001000000 */
[----:B-1----:R-:W-:-:S07]  /*264c0*/  FSEL R5, R11, R5, P2 ;  /* 0x000000050b057208 */ /* 0x002fce0001000000 */
.L_x_252:
        /* <DEDUP_REMOVED lines=137> */
.L_x_305:
        /* <DEDUP_REMOVED lines=59> */
.L_x_310:
[----:B------:R-:W-:Y:S05]  /*27110*/  BSYNC.RECONVERGENT B4 ;  /* 0x0000000000047941 */ /* 0x000fea0003800200 */
.L_x_309:
[----:B------:R-:W-:-:S07]  /*27120*/  VIADD R2, R2, 0x1 ;  /* 0x0000000102027836 */ /* 0x000fce0000000000 */
.L_x_308:
[----:B------:R-:W-:Y:S05]  /*27130*/  BSYNC.RECONVERGENT B3 ;  /* 0x0000000000037941 */ /* 0x000fea0003800200 */
.L_x_307:
        /* <DEDUP_REMOVED lines=121> */
.L_x_312:
[----:B------:R-:W-:Y:S05]  /*278d0*/  BSYNC.RECONVERGENT B3 ;  /* 0x0000000000037941 */ /* 0x000fea0003800200 */
.L_x_311:
        /* <DEDUP_REMOVED lines=64> */
.L_x_306:
        /* <DEDUP_REMOVED lines=15> */
.L_x_313:
        /* <DEDUP_REMOVED lines=133> */
.L_x_316:
[----:B------:R-:W-:Y:S05]  /*28620*/  BSYNC.RECONVERGENT B1 ;  /* 0x0000000000017941 */ /* 0x000fea0003800200 */
.L_x_315:
        /* <DEDUP_REMOVED lines=63> */
.L_x_320:
[----:B------:R-:W-:Y:S05]  /*28a20*/  BSYNC.RECONVERGENT B4 ;  /* 0x0000000000047941 */ /* 0x000fea0003800200 */
.L_x_319:
[----:B------:R-:W-:-:S07]  /*28a30*/  VIADD R16, R2, 0x1 ;  /* 0x0000000102107836 */ /* 0x000fce0000000000 */
.L_x_318:
[----:B------:R-:W-:Y:S05]  /*28a40*/  BSYNC.RECONVERGENT B3 ;  /* 0x0000000000037941 */ /* 0x000fea0003800200 */
.L_x_317:
        /* <DEDUP_REMOVED lines=132> */
.L_x_322:
[----:B------:R-:W-:Y:S05]  /*29290*/  BSYNC.RECONVERGENT B3 ;  /* 0x0000000000037941 */ /* 0x000fea0003800200 */
.L_x_321:
        /* <DEDUP_REMOVED lines=84> */
.L_x_314:
        /* <DEDUP_REMOVED lines=126> */
.L_x_324:
[----:B------:R-:W-:Y:S05]  /*29fc0*/  BSYNC.RECONVERGENT B1 ;  /* 0x0000000000017941 */ /* 0x000fea0003800200 */
.L_x_323:
        /* <DEDUP_REMOVED lines=52> */
.L_x_328:
[----:B------:R-:W-:Y:S05]  /*2a310*/  BSYNC.RECONVERGENT B4 ;  /* 0x0000000000047941 */ /* 0x000fea0003800200 */
.L_x_327:
[----:B------:R-:W-:-:S07]  /*2a320*/  VIADD R8, R8, 0x1 ;  /* 0x0000000108087836 */ /* 0x000fce0000000000 */
.L_x_326:
[----:B------:R-:W-:Y:S05]  /*2a330*/  BSYNC.RECONVERGENT B3 ;  /* 0x0000000000037941 */ /* 0x000fea0003800200 */
.L_x_325:
        /* <DEDUP_REMOVED lines=121> */
.L_x_330:
[----:B------:R-:W-:Y:S05]  /*2aad0*/  BSYNC.RECONVERGENT B3 ;  /* 0x0000000000037941 */ /* 0x000fea0003800200 */
.L_x_329:
        /* <DEDUP_REMOVED lines=72> */
.L_x_219:
[----:B------:R-:W-:Y:S05]  /*2af60*/  BSYNC.RECONVERGENT B0 ;  /* 0x0000000000007941 */ /* 0x000fea0003800200 */
.L_x_156:
[----:B------:R-:W2:Y:S02]  /*2af70*/  LDCU.64 UR4, c[0x0][0x3f0] ;  /* 0x00007e00ff0477ac */ /* 0x000ea40008000a00 */
[----:B--2---:R-:W-:-:S04]  /*2af80*/  LEA R2, P0, R0, UR4, 0x4 ;  /* 0x0000000400027c11 */ /* 0x004fc8000f8020ff */
[----:B------:R-:W-:-:S05]  /*2af90*/  LEA.HI.X R3, R0, UR5, RZ, 0x4, P0 ;  /* 0x0000000500037c11 */ /* 0x000fca00080f24ff */
[----:B-1----:R-:W-:Y:S01]  /*2afa0*/  STG.E.128 desc[UR8][R2.64], R8 ;  /* 0x0000000802007986 */ /* 0x002fe2000c101d08 */
[----:B------:R-:W-:Y:S05]  /*2afb0*/  EXIT ;  /* 0x000000000000794d */ /* 0x000fea0003800000 */
        .weak           $__internal_2_$__cuda_sm20_div_rn_f64_full
        .type           $__internal_2_$__cuda_sm20_div_rn_f64_full,@function
        .size           $__internal_2_$__cuda_sm20_div_rn_f64_full,($_ZN50_GLOBAL__N__f31458b2_17_RangeFactories_cu_38772b0829elementwise_kernel_with_indexIlZZZN2at6native17logspace_cuda_outERKN3c106ScalarES6_ldRNS1_6TensorEENKUlvE0_clEvENKUlvE1_clEvEUllE_EEvT_T0_PN15function_traitsISD_E11result_typeE$__internal_trig_reduction_slowpathd - $__internal_2_$__cuda_sm20_div_rn_f64_full)
$__internal_2_$__cuda_sm20_div_rn_f64_full:
[----:B------:R-:W-:Y:S01]  /*2afc0*/  IMAD.MOV.U32 R25, RZ, RZ, R5 ;  /* 0x000000ffff197224 */ /* 0x000fe200078e0005 */
[C---:B------:R-:W-:Y:S01]  /*2afd0*/  FSETP.GEU.AND P0, PT, |R23|.reuse, 1.469367938527859385e-39, PT ;  /* 0x001000001700780b */ /* 0x040fe20003f0e200 */
[----:B------:R-:W-:Y:S01]  /*2afe0*/  IMAD.MOV.U32 R24, RZ, RZ, R6 ;  /* 0x000000ffff187224 */ /* 0x000fe200078e0006 */
[----:B------:R-:W-:Y:S01]  /*2aff0*/  LOP3.LUT R20, R23, 0x800fffff, RZ, 0xc0, !PT ;  /* 0x800fffff17147812 */ /* 0x000fe200078ec0ff */
[----:B------:R-:W-:Y:S01]  /*2b000*/  IMAD.MOV.U32 R28, RZ, RZ, 0x1 ;  /* 0x00000001ff1c7424 */ /* 0x000fe200078e00ff */
[C---:B------:R-:W-:Y:S01]  /*2b010*/  FSETP.GEU.AND P1, PT, |R25|.reuse, 1.469367938527859385e-39, PT ;  /* 0x001000001900780b */ /* 0x040fe20003f2e200 */
[----:B------:R-:W-:Y:S01]  /*2b020*/  IMAD.MOV.U32 R26, RZ, RZ, R24 ;  /* 0x000000ffff1a7224 */ /* 0x000fe200078e0018 */
[----:B------:R-:W-:Y:S01]  /*2b030*/  LOP3.LUT R5, R25, 0x7ff00000, RZ, 0xc0, !PT ;  /* 0x7ff0000019057812 */ /* 0x000fe200078ec0ff */
[----:B------:R-:W-:Y:S01]  /*2b040*/  BSSY.RECONVERGENT B1, `(.L_x_331) ;  /* 0x000007a000017945 */ /* 0x000fe20003800200 */
[----:B------:R-:W-:Y:S01]  /*2b050*/  LOP3.LUT R21, R20, 0x3ff00000, RZ, 0xfc, !PT ;  /* 0x3ff0000014157812 */ /* 0x000fe200078efcff */
[----:B------:R-:W-:Y:S01]  /*2b060*/  IMAD.MOV.U32 R20, RZ, RZ, R22 ;  /* 0x000000ffff147224 */ /* 0x000fe200078e0016 */
[----:B------:R-:W-:-:S04]  /*2b070*/  LOP3.LUT R8, R23, 0x7ff00000, RZ, 0xc0, !PT ;  /* 0x7ff0000017087812 */ /* 0x000fc800078ec0ff */
[----:B------:R-:W-:Y:S01]  /*2b080*/  ISETP.GE.U32.AND P3, PT, R5, R8, PT ;  /* 0x000000080500720c */ /* 0x000fe20003f66070 */
[----:B------:R-:W0:Y:S02]  /*2b090*/  @!P0 DMUL R20, R22, 8.98846567431157953865e+307 ;  /* 0x7fe0000016148828 */ /* 0x000e240000000000 */
[----:B------:R-:W-:Y:S01]  /*2b0a0*/  @!P1 LOP3.LUT R6, R23, 0x7ff00000, RZ, 0xc0, !PT ;  /* 0x7ff0000017069812 */ /* 0x000fe200078ec0ff */
[----:B0-----:R-:W0:Y:S01]  /*2b0b0*/  MUFU.RCP64H R29, R21 ;  /* 0x00000015001d7308 */ /* 0x001e220000001800 */
[----:B------:R-:W-:Y:S01]  /*2b0c0*/  @!P1 IMAD.MOV.U32 R30, RZ, RZ, RZ ;  /* 0x000000ffff1e9224 */ /* 0x000fe200078e00ff */
[----:B------:R-:W-:Y:S02]  /*2b0d0*/  @!P0 LOP3.LUT R8, R21, 0x7ff00000, RZ, 0xc0, !PT ;  /* 0x7ff0000015088812 */ /* 0x000fe400078ec0ff */
[----:B------:R-:W-:Y:S01]  /*2b0e0*/  @!P1 ISETP.GE.U32.AND P2, PT, R5, R6, PT ;  /* 0x000000060500920c */ /* 0x000fe20003f46070 */
[----:B------:R-:W-:-:S05]  /*2b0f0*/  IMAD.MOV.U32 R6, RZ, RZ, 0x1ca00000 ;  /* 0x1ca00000ff067424 */ /* 0x000fca00078e00ff */
[C---:B------:R-:W-:Y:S02]  /*2b100*/  @!P1 SEL R9, R6.reuse, 0x63400000, !P2 ;  /* 0x6340000006099807 */ /* 0x040fe40005000000 */
[----:B------:R-:W-:Y:S02]  /*2b110*/  SEL R7, R6, 0x63400000, !P3 ;  /* 0x6340000006077807 */ /* 0x000fe40005800000 */
[--C-:B------:R-:W-:Y:S02]  /*2b120*/  @!P1 LOP3.LUT R9, R9, 0x80000000, R25.reuse, 0xf8, !PT ;  /* 0x8000000009099812 */ /* 0x100fe400078ef819 */
[----:B------:R-:W-:Y:S01]  /*2b130*/  LOP3.LUT R27, R7, 0x800fffff, R25, 0xf8, !PT ;  /* 0x800fffff071b7812 */ /* 0x000fe200078ef819 */
[----:B------:R-:W-:Y:S01]  /*2b140*/  IMAD.MOV.U32 R7, RZ, RZ, R5 ;  /* 0x000000ffff077224 */ /* 0x000fe200078e0005 */
[----:B------:R-:W-:-:S15]  /*2b150*/  @!P1 LOP3.LUT R31, R9, 0x100000, RZ, 0xfc, !PT ;  /* 0x00100000091f9812 */ /* 0x000fde00078efcff */
[----:B------:R-:W-:-:S15]  /*2b160*/  NOP ;  /* 0x0000000000007918 */ /* 0x000fde0000000000 */
[----:B------:R-:W-:-:S13]  /*2b170*/  NOP ;  /* 0x0000000000007918 */ /* 0x000fda0000000000 */
[----:B------:R-:W1:Y:S02]  /*2b180*/  @!P1 DFMA R26, R26, 2, -R30 ;  /* 0x400000001a1a982b */ /* 0x000e64000000081e */
[----:B-1----:R-:W-:-:S05]  /*2b190*/  @!P1 LOP3.LUT R7, R27, 0x7ff00000, RZ, 0xc0, !PT ;  /* 0x7ff000001b079812 */ /* 0x002fca00078ec0ff */
[----:B------:R-:W-:-:S05]  /*2b1a0*/  VIADD R9, R7, 0xffffffff ;  /* 0xffffffff07097836 */ /* 0x000fca0000000000 */
[----:B------:R-:W-:-:S15]  /*2b1b0*/  ISETP.GT.U32.AND P0, PT, R9, 0x7feffffe, PT ;  /* 0x7feffffe0900780c */ /* 0x000fde0003f04070 */
[----:B------:R-:W-:-:S15]  /*2b1c0*/  NOP ;  /* 0x0000000000007918 */ /* 0x000fde0000000000 */
[----:B------:R-:W-:-:S15]  /*2b1d0*/  NOP ;  /* 0x0000000000007918 */ /* 0x000fde0000000000 */
[----:B------:R-:W-:-:S07]  /*2b1e0*/  NOP ;  /* 0x0000000000007918 */ /* 0x000fce0000000000 */
        /* <DEDUP_REMOVED lines=20> */
[----:B0-----:R0:W1:Y:S02]  /*2b330*/  DFMA R32, R10, R32, R10 ;  /* 0x000000200a20722b */ /* 0x001064000000000a */
[----:B0-----:R-:W-:-:S05]  /*2b340*/  VIADD R10, R8, 0xffffffff ;  /* 0xffffffff080a7836 */ /* 0x001fca0000000000 */
[----:B------:R-:W-:-:S15]  /*2b350*/  ISETP.GT.U32.OR P0, PT, R10, 0x7feffffe, P0 ;  /* 0x7feffffe0a00780c */ /* 0x000fde0000704470 */
[----:B------:R-:W-:-:S15]  /*2b360*/  NOP ;  /* 0x0000000000007918 */ /* 0x000fde0000000000 */
[----:B------:R-:W-:-:S15]  /*2b370*/  NOP ;  /* 0x0000000000007918 */ /* 0x000fde0000000000 */
[----:B------:R-:W-:-:S12]  /*2b380*/  NOP ;  /* 0x0000000000007918 */ /* 0x000fd80000000000 */
[----:B-1----:R-:W0:-:S15]  /*2b390*/  DMUL R30, R32, R26 ;  /* 0x0000001a201e7228 */ /* 0x002e1e0000000000 */
        /* <DEDUP_REMOVED lines=9> */
[----:B0-----:R0:W1:Y:S02]  /*2b430*/  DFMA R10, R32, R28, R30 ;  /* 0x0000001c200a722b */ /* 0x001064000000001e */
[----:B01----:R-:W-:Y:S05]  /*2b440*/  @P0 BRA `(.L_x_332) ;  /* 0x0000000000840947 */ /* 0x003fea0003800000 */
[----:B------:R-:W-:-:S04]  /*2b450*/  LOP3.LUT R8, R23, 0x7ff00000, RZ, 0xc0, !PT ;  /* 0x7ff0000017087812 */ /* 0x000fc800078ec0ff */
[CC--:B------:R-:W-:Y:S02]  /*2b460*/  VIADDMNMX R7, R5.reuse, -R8.reuse, 0xb9600000, !PT ;  /* 0xb960000005077446 */ /* 0x0c0fe40007800908 */
[----:B------:R-:W-:Y:S01]  /*2b470*/  ISETP.GE.U32.AND P0, PT, R5, R8, PT ;  /* 0x000000080500720c */ /* 0x000fe20003f06070 */
[----:B------:R-:W-:Y:S01]  /*2b480*/  IMAD.MOV.U32 R8, RZ, RZ, RZ ;  /* 0x000000ffff087224 */ /* 0x000fe200078e00ff */
[----:B------:R-:W-:Y:S02]  /*2b490*/  VIMNMX R7, PT, PT, R7, 0x46a00000, PT ;  /* 0x46a0000007077848 */ /* 0x000fe40003fe0100 */
[----:B------:R-:W-:-:S05]  /*2b4a0*/  SEL R6, R6, 0x63400000, !P0 ;  /* 0x6340000006067807 */ /* 0x000fca0004000000 */
[----:B------:R-:W-:-:S04]  /*2b4b0*/  IMAD.IADD R6, R7, 0x1, -R6 ;  /* 0x0000000107067824 */ /* 0x000fc800078e0a06 */
[----:B------:R-:W-:-:S06]  /*2b4c0*/  VIADD R9, R6, 0x7fe00000 ;  /* 0x7fe0000006097836 */ /* 0x000fcc0000000000 */
[----:B------:R-:W0:Y:S02]  /*2b4d0*/  DMUL R28, R10, R8 ;  /* 0x000000080a1c7228 */ /* 0x000e240000000000 */
[----:B0-----:R-:W-:-:S13]  /*2b4e0*/  FSETP.GTU.AND P0, PT, |R29|, 1.469367938527859385e-39, PT ;  /* 0x001000001d00780b */ /* 0x001fda0003f0c200 */
[----:B------:R-:W-:Y:S05]  /*2b4f0*/  @P0 BRA `(.L_x_333) ;  /* 0x0000000000b80947 */ /* 0x000fea0003800000 */
[----:B------:R-:W0:Y:S02]  /*2b500*/  DFMA R20, R10, -R20, R26 ;  /* 0x800000140a14722b */ /* 0x000e24000000001a */
[C---:B0-----:R-:W-:Y:S01]  /*2b510*/  FSETP.NEU.AND P0, PT, R21.reuse, RZ, PT ;  /* 0x000000ff1500720b */ /* 0x041fe20003f0d000 */
[----:B------:R-:W-:Y:S01]  /*2b520*/  IMAD.MOV.U32 R20, RZ, RZ, RZ ;  /* 0x000000ffff147224 */ /* 0x000fe200078e00ff */
[----:B------:R-:W-:-:S04]  /*2b530*/  LOP3.LUT R22, R21, 0x80000000, R23, 0x48, !PT ;  /* 0x8000000015167812 */ /* 0x000fc800078e4817 */
[----:B------:R-:W-:-:S07]  /*2b540*/  LOP3.LUT R21, R22, R9, RZ, 0xfc, !PT ;  /* 0x0000000916157212 */ /* 0x000fce00078efcff */
[----:B------:R-:W-:Y:S05]  /*2b550*/  @!P0 BRA `(.L_x_333) ;  /* 0x0000000000a08947 */ /* 0x000fea0003800000 */
[----:B------:R-:W-:Y:S01]  /*2b560*/  IMAD.MOV R9, RZ, RZ, -R6 ;  /* 0x000000ffff097224 */ /* 0x000fe200078e0a06 */
[----:B------:R-:W-:Y:S01]  /*2b570*/  IADD3 R6, PT, PT, -R6, -0x43300000, RZ ;  /* 0xbcd0000006067810 */ /* 0x000fe20007ffe1ff */
[----:B------:R-:W-:-:S06]  /*2b580*/  IMAD.MOV.U32 R8, RZ, RZ, RZ ;  /* 0x000000ffff087224 */ /* 0x000fcc00078e00ff */
[----:B------:R-:W0:Y:S02]  /*2b590*/  DFMA R8, R28, -R8, R10 ;  /* 0x800000081c08722b */ /* 0x000e24000000000a */
[----:B0-----:R-:W-:-:S15]  /*2b5a0*/  FSETP.NEU.AND P0, PT, |R9|, R6, PT ;  /* 0x000000060900720b */ /* 0x001fde0003f0d200 */
[----:B------:R-:W-:-:S15]  /*2b5b0*/  NOP ;  /* 0x0000000000007918 */ /* 0x000fde0000000000 */
[----:B------:R-:W-:-:S15]  /*2b5c0*/  NOP ;  /* 0x0000000000007918 */ /* 0x000fde0000000000 */
[----:B------:R-:W-:-:S15]  /*2b5d0*/  NOP ;  /* 0x0000000000007918 */ /* 0x000fde0000000000 */
[----:B------:R-:W-:-:S02]  /*2b5e0*/  NOP ;  /* 0x0000000000007918 */ /* 0x000fc40000000000 */
[----:B------:R-:W0:Y:S02]  /*2b5f0*/  DMUL.RP R10, R10, R20 ;  /* 0x000000140a0a7228 */ /* 0x000e240000008000 */
[----:B0-----:R-:W-:Y:S02]  /*2b600*/  LOP3.LUT R22, R11, R22, RZ, 0x3c, !PT ;  /* 0x000000160b167212 */ /* 0x001fe400078e3cff */
[----:B------:R-:W-:Y:S02]  /*2b610*/  FSEL R6, R10, R28, !P0 ;  /* 0x0000001c0a067208 */ /* 0x000fe40004000000 */
[----:B------:R-:W-:-:S03]  /*2b620*/  FSEL R7, R22, R29, !P0 ;  /* 0x0000001d16077208 */ /* 0x000fc60004000000 */
[----:B------:R-:W-:Y:S02]  /*2b630*/  IMAD.MOV.U32 R28, RZ, RZ, R6 ;  /* 0x000000ffff1c7224 */ /* 0x000fe400078e0006 */
[----:B------:R-:W-:Y:S01]  /*2b640*/  IMAD.MOV.U32 R29, RZ, RZ, R7 ;  /* 0x000000ffff1d7224 */ /* 0x000fe200078e0007 */
[----:B------:R-:W-:Y:S06]  /*2b650*/  BRA `(.L_x_333) ;  /* 0x0000000000607947 */ /* 0x000fec0003800000 */
.L_x_332:
[----:B------:R-:W0:Y:S02]  /*2b660*/  DSETP.NAN.AND P0, PT, R24, R24, PT ;  /* 0x000000181800722a */ /* 0x000e240003f08000 */
[----:B0-----:R-:W-:Y:S05]  /*2b670*/  @P0 BRA `(.L_x_334) ;  /* 0x00000000004c0947 */ /* 0x001fea0003800000 */
[----:B------:R-:W0:Y:S02]  /*2b680*/  DSETP.NAN.AND P0, PT, R22, R22, PT ;  /* 0x000000161600722a */ /* 0x000e240003f08000 */
[----:B0-----:R-:W-:Y:S05]  /*2b690*/  @P0 BRA `(.L_x_335) ;  /* 0x0000000000340947 */ /* 0x001fea0003800000 */
[----:B------:R-:W-:Y:S01]  /*2b6a0*/  ISETP.NE.AND P0, PT, R7, R8, PT ;  /* 0x000000080700720c */ /* 0x000fe20003f05270 */
[----:B------:R-:W-:Y:S02]  /*2b6b0*/  IMAD.MOV.U32 R28, RZ, RZ, 0x0 ;  /* 0x00000000ff1c7424 */ /* 0x000fe400078e00ff */
[----:B------:R-:W-:-:S10]  /*2b6c0*/  IMAD.MOV.U32 R29, RZ, RZ, -0x80000 ;  /* 0xfff80000ff1d7424 */ /* 0x000fd400078e00ff */
[----:B------:R-:W-:Y:S05]  /*2b6d0*/  @!P0 BRA `(.L_x_333) ;  /* 0x0000000000408947 */ /* 0x000fea0003800000 */
[----:B------:R-:W-:Y:S02]  /*2b6e0*/  ISETP.NE.AND P0, PT, R7, 0x7ff00000, PT ;  /* 0x7ff000000700780c */ /* 0x000fe40003f05270 */
[----:B------:R-:W-:Y:S02]  /*2b6f0*/  LOP3.LUT R23, R25, 0x80000000, R23, 0x48, !PT ;  /* 0x8000000019177812 */ /* 0x000fe400078e4817 */
[----:B------:R-:W-:-:S13]  /*2b700*/  ISETP.EQ.OR P0, PT, R8, RZ, !P0 ;  /* 0x000000ff0800720c */ /* 0x000fda0004702670 */
[----:B------:R-:W-:Y:S01]  /*2b710*/  @P0 LOP3.LUT R5, R23, 0x7ff00000, RZ, 0xfc, !PT ;  /* 0x7ff0000017050812 */ /* 0x000fe200078efcff */
[----:B------:R-:W-:Y:S02]  /*2b720*/  @!P0 IMAD.MOV.U32 R28, RZ, RZ, RZ ;  /* 0x000000ffff1c8224 */ /* 0x000fe400078e00ff */
[----:B------:R-:W-:Y:S02]  /*2b730*/  @!P0 IMAD.MOV.U32 R29, RZ, RZ, R23 ;  /* 0x000000ffff1d8224 */ /* 0x000fe400078e0017 */
[----:B------:R-:W-:Y:S02]  /*2b740*/  @P0 IMAD.MOV.U32 R28, RZ, RZ, RZ ;  /* 0x000000ffff1c0224 */ /* 0x000fe400078e00ff */
[----:B------:R-:W-:Y:S01]  /*2b750*/  @P0 IMAD.MOV.U32 R29, RZ, RZ, R5 ;  /* 0x000000ffff1d0224 */ /* 0x000fe200078e0005 */
[----:B------:R-:W-:Y:S06]  /*2b760*/  BRA `(.L_x_333) ;  /* 0x00000000001c7947 */ /* 0x000fec0003800000 */
.L_x_335:
[----:B------:R-:W-:Y:S01]  /*2b770*/  LOP3.LUT R5, R23, 0x80000, RZ, 0xfc, !PT ;  /* 0x0008000017057812 */ /* 0x000fe200078efcff */
[----:B------:R-:W-:-:S04]  /*2b780*/  IMAD.MOV.U32 R28, RZ, RZ, R22 ;  /* 0x000000ffff1c7224 */ /* 0x000fc800078e0016 */
[----:B------:R-:W-:Y:S01]  /*2b790*/  IMAD.MOV.U32 R29, RZ, RZ, R5 ;  /* 0x000000ffff1d7224 */ /* 0x000fe200078e0005 */
[----:B------:R-:W-:Y:S06]  /*2b7a0*/  BRA `(.L_x_333) ;  /* 0x00000000000c7947 */ /* 0x000fec0003800000 */
.L_x_334:
[----:B------:R-:W-:Y:S01]  /*2b7b0*/  LOP3.LUT R5, R25, 0x80000, RZ, 0xfc, !PT ;  /* 0x0008000019057812 */ /* 0x000fe200078efcff */
[----:B------:R-:W-:-:S04]  /*2b7c0*/  IMAD.MOV.U32 R28, RZ, RZ, R24 ;  /* 0x000000ffff1c7224 */ /* 0x000fc800078e0018 */
[----:B------:R-:W-:-:S07]  /*2b7d0*/  IMAD.MOV.U32 R29, RZ, RZ, R5 ;  /* 0x000000ffff1d7224 */ /* 0x000fce00078e0005 */
.L_x_333:
[----:B------:R-:W-:Y:S05]  /*2b7e0*/  BSYNC.RECONVERGENT B1 ;  /* 0x0000000000017941 */ /* 0x000fea0003800200 */
.L_x_331:
[----:B------:R-:W-:Y:S02]  /*2b7f0*/  IMAD.MOV.U32 R5, RZ, RZ, 0x0 ;  /* 0x00000000ff057424 */ /* 0x000fe400078e00ff */
[----:B------:R-:W-:Y:S02]  /*2b800*/  IMAD.MOV.U32 R6, RZ, RZ, R28 ;  /* 0x000000ffff067224 */ /* 0x000fe400078e001c */
[----:B------:R-:W-:Y:S01]  /*2b810*/  IMAD.MOV.U32 R7, RZ, RZ, R29 ;  /* 0x000000ffff077224 */ /* 0x000fe200078e001d */
[----:B------:R-:W-:Y:S06]  /*2b820*/  RET.REL.NODEC R4 `(_ZN50_GLOBAL__N__f31458b2_17_RangeFactories_cu_38772b0829elementwise_kernel_with_indexIlZZZN2at6native17logspace_cuda_outERKN3c106ScalarES6_ldRNS1_6TensorEENKUlvE0_clEvENKUlvE1_clEvEUllE_EEvT_T0_PN15function_traitsISD_E11result_typeE) ;  /* 0xfffffd4404f47950 */ /* 0x000fec0003c3ffff */
        .type           $_ZN50_GLOBAL__N__f31458b2_17_RangeFactories_cu_38772b0829elementwise_kernel_with_indexIlZZZN2at6native17logspace_cuda_outERKN3c106ScalarES6_ldRNS1_6TensorEENKUlvE0_clEvENKUlvE1_clEvEUllE_EEvT_T0_PN15function_traitsISD_E11result_typeE$__internal_trig_reduction_slowpathd,@function
        .size           $_ZN50_GLOBAL__N__f31458b2_17_RangeFactories_cu_38772b0829elementwise_kernel_with_indexIlZZZN2at6native17logspace_cuda_outERKN3c106ScalarES6_ldRNS1_6TensorEENKUlvE0_clEvENKUlvE1_clEvEUllE_EEvT_T0_PN15function_traitsISD_E11result_typeE$__internal_trig_reduction_slowpathd,(.L_x_714 - $_ZN50_GLOBAL__N__f31458b2_17_RangeFactories_cu_38772b0829elementwise_kernel_with_indexIlZZZN2at6native17logspace_cuda_outERKN3c106ScalarES6_ldRNS1_6TensorEENKUlvE0_clEvENKUlvE1_clEvEUllE_EEvT_T0_PN15function_traitsISD_E11result_typeE$__internal_trig_reduction_slowpathd)
$_ZN50_GLOBAL__N__f31458b2_17_RangeFactories_cu_38772b0829elementwise_kernel_with_indexIlZZZN2at6native17logspace_cuda_outERKN3c106ScalarES6_ldRNS1_6TensorEENKUlvE0_clEvENKUlvE1_clEvEUllE_EEvT_T0_PN15function_traitsISD_E11result_typeE$__internal_trig_reduction_slowpathd:
[----:B------:R-:W-:Y:S01]  /*2b830*/  SHF.R.U32.HI R25, RZ, 0x14, R24 ;  /* 0x00000014ff197819 */ /* 0x000fe20000011618 */
[----:B------:R-:W-:-:S03]  /*2b840*/  IMAD.MOV.U32 R2, RZ, RZ, RZ ;  /* 0x000000ffff027224 */ /* 0x000fc600078e00ff */
[----:B------:R-:W-:-:S04]  /*2b850*/  LOP3.LUT R3, R25, 0x7ff, RZ, 0xc0, !PT ;  /* 0x000007ff19037812 */ /* 0x000fc800078ec0ff */
[----:B------:R-:W-:-:S13]  /*2b860*/  ISETP.NE.AND P0, PT, R3, 0x7ff, PT ;  /* 0x000007ff0300780c */ /* 0x000fda0003f05270 */
[----:B------:R-:W-:Y:S05]  /*2b870*/  @!P0 BRA `(.L_x_336) ;  /* 0x0000000800548947 */ /* 0x000fea0003800000 */
[----:B------:R-:W-:Y:S01]  /*2b880*/  VIADD R3, R3, 0xfffffc00 ;  /* 0xfffffc0003037836 */ /* 0x000fe20000000000 */
[----:B------:R-:W-:Y:S01]  /*2b890*/  BSSY.RECONVERGENT B1, `(.L_x_337) ;  /* 0x0000032000017945 */ /* 0x000fe20003800200 */
[----:B------:R-:W-:-:S03]  /*2b8a0*/  CS2R R32, SRZ ;  /* 0x0000000000207805 */ /* 0x000fc6000001ff00 */
[----:B------:R-:W-:Y:S02]  /*2b8b0*/  SHF.R.U32.HI R2, RZ, 0x6, R3 ;  /* 0x00000006ff027819 */ /* 0x000fe40000011603 */
[----:B------:R-:W-:Y:S02]  /*2b8c0*/  ISETP.GE.U32.AND P0, PT, R3, 0x80, PT ;  /* 0x000000800300780c */ /* 0x000fe40003f06070 */
[C---:B------:R-:W-:Y:S02]  /*2b8d0*/  IADD3 R5, PT, PT, -R2.reuse, 0x13, RZ ;  /* 0x0000001302057810 */ /* 0x040fe40007ffe1ff */
[----:B------:R-:W-:Y:S02]  /*2b8e0*/  IADD3 R3, PT, PT, -R2, 0xf, RZ ;  /* 0x0000000f02037810 */ /* 0x000fe40007ffe1ff */
[----:B------:R-:W-:-:S04]  /*2b8f0*/  SEL R5, R5, 0x12, P0 ;  /* 0x0000001205057807 */ /* 0x000fc80000000000 */
[----:B------:R-:W-:-:S13]  /*2b900*/  ISETP.GE.AND P0, PT, R3, R5, PT ;  /* 0x000000050300720c */ /* 0x000fda0003f06270 */
[----:B------:R-:W-:Y:S05]  /*2b910*/  @P0 BRA `(.L_x_338) ;  /* 0x0000000000a40947 */ /* 0x000fea0003800000 */
[----:B------:R-:W0:Y:S01]  /*2b920*/  LDC.64 R28, c[0x0][0x358] ;  /* 0x0000d600ff1c7b82 */ /* 0x000e220000000a00 */
[C---:B------:R-:W-:Y:S01]  /*2b930*/  SHF.L.U64.HI R12, R4.reuse, 0xb, R24 ;  /* 0x0000000b040c7819 */ /* 0x040fe20000010218 */
[----:B------:R-:W-:Y:S01]  /*2b940*/  BSSY.RECONVERGENT B2, `(.L_x_339) ;  /* 0x0000025000027945 */ /* 0x000fe20003800200 */
[----:B------:R-:W-:Y:S01]  /*2b950*/  IMAD.SHL.U32 R4, R4, 0x800, RZ ;  /* 0x0000080004047824 */ /* 0x000fe200078e00ff */
[----:B------:R-:W-:Y:S01]  /*2b960*/  IADD3 R6, PT, PT, RZ, -R2, -R5 ;  /* 0x80000002ff067210 */ /* 0x000fe20007ffe805 */
[----:B------:R-:W-:Y:S01]  /*2b970*/  IMAD.MOV.U32 R7, RZ, RZ, RZ ;  /* 0x000000ffff077224 */ /* 0x000fe200078e00ff */
[----:B------:R-:W-:Y:S02]  /*2b980*/  CS2R R32, SRZ ;  /* 0x0000000000207805 */ /* 0x000fe4000001ff00 */
[----:B------:R-:W-:-:S07]  /*2b990*/  LOP3.LUT R12, R12, 0x80000000, RZ, 0xfc, !PT ;  /* 0x800000000c0c7812 */ /* 0x000fce00078efcff */
.L_x_340:
[----:B------:R-:W1:Y:S01]  /*2b9a0*/  LDC.64 R14, c[0x4][0xe0] ;  /* 0x01003800ff0e7b82 */ /* 0x000e620000000a00 */
[----:B0-----:R-:W-:Y:S02]  /*2b9b0*/  R2UR UR4, R28 ;  /* 0x000000001c0472ca */ /* 0x001fe400000e0000 */
[----:B------:R-:W-:Y:S01]  /*2b9c0*/  R2UR UR5, R29 ;  /* 0x000000001d0572ca */ /* 0x000fe200000e0000 */
[----:B-1----:R-:W-:-:S12]  /*2b9d0*/  IMAD.WIDE R30, R3, 0x8, R14 ;  /* 0x00000008031e7825 */ /* 0x002fd800078e020e */
[----:B------:R-:W2:Y:S01]  /*2b9e0*/  LDG.E.64.CONSTANT R30, desc[UR4][R30.64] ;  /* 0x000000041e1e7981 */ /* 0x000ea2000c1e9b00 */
[----:B------:R-:W-:Y:S02]  /*2b9f0*/  IMAD.MOV.U32 R16, RZ, RZ, R32 ;  /* 0x000000ffff107224 */ /* 0x000fe400078e0020 */
[----:B------:R-:W-:Y:S02]  /*2ba00*/  IMAD.MOV.U32 R17, RZ, RZ, R33 ;  /* 0x000000ffff117224 */ /* 0x000fe400078e0021 */
[----:B------:R-:W-:Y:S02]  /*2ba10*/  VIADD R6, R6, 0x1 ;  /* 0x0000000106067836 */ /* 0x000fe40000000000 */
[----:B------:R-:W-:Y:S02]  /*2ba20*/  VIADD R3, R3, 0x1 ;  /* 0x0000000103037836 */ /* 0x000fe40000000000 */
[----:B--2---:R-:W-:-:S04]  /*2ba30*/  IMAD.WIDE.U32 R16, P2, R30, R4, R16 ;  /* 0x000000041e107225 */ /* 0x004fc80007840010 */
[----:B------:R-:W-:Y:S02]  /*2ba40*/  IMAD R13, R30, R12, RZ ;  /* 0x0000000c1e0d7224 */ /* 0x000fe400078e02ff */
[----:B------:R-:W-:Y:S02]  /*2ba50*/  IMAD R14, R31, R4, RZ ;  /* 0x000000041f0e7224 */ /* 0x000fe400078e02ff */
[----:B------:R-:W-:Y:S01]  /*2ba60*/  IMAD.MOV.U32 R32, RZ, RZ, R16 ;  /* 0x000000ffff207224 */ /* 0x000fe200078e0010 */
[----:B------:R-:W-:Y:S01]  /*2ba70*/  IADD3 R13, P0, PT, R13, R17, RZ ;  /* 0x000000110d0d7210 */ /* 0x000fe20007f1e0ff */
[CC--:B------:R-:W-:Y:S02]  /*2ba80*/  IMAD R16, R31.reuse, R12.reuse, RZ ;  /* 0x0000000c1f107224 */ /* 0x0c0fe400078e02ff */
[----:B------:R-:W-:Y:S01]  /*2ba90*/  IMAD.HI.U32 R15, R31, R12, RZ ;  /* 0x0000000c1f0f7227 */ /* 0x000fe200078e00ff */
[----:B------:R-:W-:-:S03]  /*2baa0*/  IADD3 R33, P1, PT, R14, R13, RZ ;  /* 0x0000000d0e217210 */ /* 0x000fc60007f3e0ff */
[----:B------:R-:W-:-:S04]  /*2bab0*/  IMAD.HI.U32 R14, R30, R12, RZ ;  /* 0x0000000c1e0e7227 */ /* 0x000fc800078e00ff */
[----:B------:R-:W-:-:S04]  /*2bac0*/  IMAD.HI.U32 R13, R31, R4, RZ ;  /* 0x000000041f0d7227 */ /* 0x000fc800078e00ff */
[----:B------:R-:W-:Y:S02]  /*2bad0*/  IMAD.X R14, RZ, RZ, R14, P2 ;  /* 0x000000ffff0e7224 */ /* 0x000fe400010e060e */
[C---:B------:R-:W-:Y:S02]  /*2bae0*/  IMAD R17, R7.reuse, 0x8, R1 ;  /* 0x0000000807117824 */ /* 0x040fe400078e0201 */
[----:B------:R-:W-:Y:S01]  /*2baf0*/  VIADD R7, R7, 0x1 ;  /* 0x0000000107077836 */ /* 0x000fe20000000000 */
[----:B------:R-:W-:Y:S02]  /*2bb00*/  IADD3.X R13, P0, PT, R13, R14, RZ, P0, !PT ;  /* 0x0000000e0d0d7210 */ /* 0x000fe4000071e4ff */
[----:B------:R0:W-:Y:S02]  /*2bb10*/  STL.64 [R17], R32 ;  /* 0x0000002011007387 */ /* 0x0001e40000100a00 */
[----:B------:R-:W-:Y:S01]  /*2bb20*/  IADD3.X R16, P1, PT, R16, R13, RZ, P1, !PT ;  /* 0x0000000d10107210 */ /* 0x000fe20000f3e4ff */
[----:B------:R-:W-:Y:S01]  /*2bb30*/  IMAD.X R13, RZ, RZ, R15, P0 ;  /* 0x000000ffff0d7224 */ /* 0x000fe200000e060f */
[----:B------:R-:W-:-:S03]  /*2bb40*/  ISETP.NE.AND P0, PT, R6, -0xf, PT ;  /* 0xfffffff10600780c */ /* 0x000fc60003f05270 */
[----:B------:R-:W-:Y:S02]  /*2bb50*/  IMAD.X R13, RZ, RZ, R13, P1 ;  /* 0x000000ffff0d7224 */ /* 0x000fe400008e060d */
[----:B0-----:R-:W-:Y:S02]  /*2bb60*/  IMAD.MOV.U32 R32, RZ, RZ, R16 ;  /* 0x000000ffff207224 */ /* 0x001fe400078e0010 */
[----:B------:R-:W-:-:S06]  /*2bb70*/  IMAD.MOV.U32 R33, RZ, RZ, R13 ;  /* 0x000000ffff217224 */ /* 0x000fcc00078e000d */
[----:B------:R-:W-:Y:S05]  /*2bb80*/  @P0 BRA `(.L_x_340) ;  /* 0xfffffffc00840947 */ /* 0x000fea000383ffff */
[----:B------:R-:W-:Y:S05]  /*2bb90*/  BSYNC.RECONVERGENT B2 ;  /* 0x0000000000027941 */ /* 0x000fea0003800200 */
.L_x_339:
[----:B------:R-:W-:-:S07]  /*2bba0*/  IMAD.MOV.U32 R3, RZ, RZ, R5 ;  /* 0x000000ffff037224 */ /* 0x000fce00078e0005 */
.L_x_338:
[----:B------:R-:W-:Y:S05]  /*2bbb0*/  BSYNC.RECONVERGENT B1 ;  /* 0x0000000000017941 */ /* 0x000fea0003800200 */
.L_x_337:
[----:B------:R-:W-:Y:S01]  /*2bbc0*/  LOP3.LUT P0, R25, R25, 0x3f, RZ, 0xc0, !PT ;  /* 0x0000003f19197812 */ /* 0x000fe2000780c0ff */
[----:B------:R-:W-:-:S04]  /*2bbd0*/  IMAD.IADD R2, R2, 0x1, R3 ;  /* 0x0000000102027824 */ /* 0x000fc800078e0203 */
[----:B------:R-:W-:-:S05]  /*2bbe0*/  IMAD.U32 R27, R2, 0x8, R1 ;  /* 0x00000008021b7824 */ /* 0x000fca00078e0001 */
[----:B------:R0:W-:Y:S04]  /*2bbf0*/  STL.64 [R27+-0x78], R32 ;  /* 0xffff88201b007387 */ /* 0x0001e80000100a00 */
[----:B------:R-:W2:Y:S04]  /*2bc00*/  @P0 LDL.64 R6, [R1+0x8] ;  /* 0x0000080001060983 */ /* 0x000ea80000100a00 */
[----:B------:R-:W3:Y:S04]  /*2bc10*/  LDL.64 R2, [R1+0x10] ;  /* 0x0000100001027983 */ /* 0x000ee80000100a00 */
[----:B------:R-:W4:Y:S01]  /*2bc20*/  LDL.64 R4, [R1+0x18] ;  /* 0x0000180001047983 */ /* 0x000f220000100a00 */
[----:B------:R-:W-:Y:S01]  /*2bc30*/  BSSY.RECONVERGENT B1, `(.L_x_341) ;  /* 0x0000035000017945 */ /* 0x000fe20003800200 */
[----:B--2---:R-:W-:-:S02]  /*2bc40*/  @P0 SHF.R.U64 R15, R6, 0x1, R7 ;  /* 0x00000001060f0819 */ /* 0x004fc40000001207 */
[----:B------:R-:W-:Y:S02]  /*2bc50*/  @P0 SHF.R.U32.HI R17, RZ, 0x1, R7 ;  /* 0x00000001ff110819 */ /* 0x000fe40000011607 */
[----:B------:R-:W-:Y:S02]  /*2bc60*/  @P0 LOP3.LUT R6, R25, 0x3f, RZ, 0x3c, !PT ;  /* 0x0000003f19060812 */ /* 0x000fe400078e3cff */
[--C-:B---3--:R-:W-:Y:S02]  /*2bc70*/  @P0 SHF.R.U32.HI R7, RZ, 0x1, R3.reuse ;  /* 0x00000001ff070819 */ /* 0x108fe40000011603 */
[C---:B------:R-:W-:Y:S02]  /*2bc80*/  @P0 SHF.R.U64 R12, R2.reuse, 0x1, R3 ;  /* 0x00000001020c0819 */ /* 0x040fe40000001203 */
[----:B------:R-:W-:Y:S02]  /*2bc90*/  @P0 SHF.L.U32 R14, R2, R25, RZ ;  /* 0x00000019020e0219 */ /* 0x000fe400000006ff */
[----:B------:R-:W-:-:S02]  /*2bca0*/  @P0 SHF.R.U64 R15, R15, R6, R17 ;  /* 0x000000060f0f0219 */ /* 0x000fc40000001211 */
[-C--:B------:R-:W-:Y:S02]  /*2bcb0*/  @P0 SHF.L.U64.HI R13, R2, R25.reuse, R3 ;  /* 0x00000019020d0219 */ /* 0x080fe40000010203 */
[-C--:B------:R-:W-:Y:S02]  /*2bcc0*/  @P0 SHF.R.U32.HI R16, RZ, R6.reuse, R17 ;  /* 0x00000006ff100219 */ /* 0x080fe40000011611 */
[----:B----4-:R-:W-:Y:S02]  /*2bcd0*/  @P0 SHF.L.U32 R17, R4, R25, RZ ;  /* 0x0000001904110219 */ /* 0x010fe400000006ff */
[----:B------:R-:W-:Y:S02]  /*2bce0*/  @P0 SHF.R.U64 R12, R12, R6, R7 ;  /* 0x000000060c0c0219 */ /* 0x000fe40000001207 */
[----:B------:R-:W-:Y:S02]  /*2bcf0*/  @P0 LOP3.LUT R2, R14, R15, RZ, 0xfc, !PT ;  /* 0x0000000f0e020212 */ /* 0x000fe400078efcff */
[----:B------:R-:W-:-:S02]  /*2bd00*/  @P0 LOP3.LUT R3, R13, R16, RZ, 0xfc, !PT ;  /* 0x000000100d030212 */ /* 0x000fc400078efcff */
[----:B------:R-:W-:Y:S02]  /*2bd10*/  @P0 SHF.L.U64.HI R25, R4, R25, R5 ;  /* 0x0000001904190219 */ /* 0x000fe40000010205 */
[----:B------:R-:W-:Y:S02]  /*2bd20*/  @P0 LOP3.LUT R4, R17, R12, RZ, 0xfc, !PT ;  /* 0x0000000c11040212 */ /* 0x000fe400078efcff */
[----:B------:R-:W-:Y:S01]  /*2bd30*/  @P0 SHF.R.U32.HI R12, RZ, R6, R7 ;  /* 0x00000006ff0c0219 */ /* 0x000fe20000011607 */
[C---:B------:R-:W-:Y:S01]  /*2bd40*/  IMAD.SHL.U32 R6, R2.reuse, 0x4, RZ ;  /* 0x0000000402067824 */ /* 0x040fe200078e00ff */
[----:B------:R-:W-:Y:S02]  /*2bd50*/  SHF.L.U64.HI R2, R2, 0x2, R3 ;  /* 0x0000000202027819 */ /* 0x000fe40000010203 */
[----:B------:R-:W-:Y:S02]  /*2bd60*/  @P0 LOP3.LUT R5, R25, R12, RZ, 0xfc, !PT ;  /* 0x0000000c19050212 */ /* 0x000fe400078efcff */
[----:B------:R-:W-:-:S02]  /*2bd70*/  SHF.L.W.U32.HI R13, R3, 0x2, R4 ;  /* 0x00000002030d7819 */ /* 0x000fc40000010e04 */
[----:B------:R-:W-:Y:S02]  /*2bd80*/  IADD3 RZ, P0, PT, RZ, -R6, RZ ;  /* 0x80000006ffff7210 */ /* 0x000fe40007f1e0ff */
[----:B------:R-:W-:Y:S02]  /*2bd90*/  LOP3.LUT R15, RZ, R2, RZ, 0x33, !PT ;  /* 0x00000002ff0f7212 */ /* 0x000fe400078e33ff */
[----:B------:R-:W-:Y:S02]  /*2bda0*/  SHF.L.W.U32.HI R3, R4, 0x2, R5 ;  /* 0x0000000204037819 */ /* 0x000fe40000010e05 */
[----:B------:R-:W-:Y:S02]  /*2bdb0*/  LOP3.LUT R4, RZ, R13, RZ, 0x33, !PT ;  /* 0x0000000dff047212 */ /* 0x000fe400078e33ff */
[----:B------:R-:W-:Y:S02]  /*2bdc0*/  IADD3.X R15, P0, PT, RZ, R15, RZ, P0, !PT ;  /* 0x0000000fff0f7210 */ /* 0x000fe4000071e4ff */
[----:B------:R-:W-:-:S02]  /*2bdd0*/  LOP3.LUT R12, RZ, R3, RZ, 0x33, !PT ;  /* 0x00000003ff0c7212 */ /* 0x000fc400078e33ff */
[----:B------:R-:W-:Y:S02]  /*2bde0*/  IADD3.X R4, P1, PT, RZ, R4, RZ, P0, !PT ;  /* 0x00000004ff047210 */ /* 0x000fe4000073e4ff */
[----:B------:R-:W-:-:S03]  /*2bdf0*/  ISETP.GT.U32.AND P2, PT, R13, -0x1, PT ;  /* 0xffffffff0d00780c */ /* 0x000fc60003f44070 */
[----:B------:R-:W-:Y:S01]  /*2be00*/  IMAD.X R12, RZ, RZ, R12, P1 ;  /* 0x000000ffff0c7224 */ /* 0x000fe200008e060c */
[----:B------:R-:W-:-:S04]  /*2be10*/  ISETP.GT.AND.EX P0, PT, R3, -0x1, PT, P2 ;  /* 0xffffffff0300780c */ /* 0x000fc80003f04320 */
[----:B------:R-:W-:Y:S02]  /*2be20*/  SEL R7, R3, R12, P0 ;  /* 0x0000000c03077207 */ /* 0x000fe40000000000 */
[----:B------:R-:W-:Y:S02]  /*2be30*/  SEL R4, R13, R4, P0 ;  /* 0x000000040d047207 */ /* 0x000fe40000000000 */
[----:B------:R-:W-:-:S04]  /*2be40*/  ISETP.NE.U32.AND P1, PT, R7, RZ, PT ;  /* 0x000000ff0700720c */ /* 0x000fc80003f25070 */
[----:B------:R-:W-:Y:S01]  /*2be50*/  SEL R14, R4, R7, !P1 ;  /* 0x00000007040e7207 */ /* 0x000fe20004800000 */
[----:B------:R-:W-:-:S03]  /*2be60*/  @!P0 IMAD.MOV R6, RZ, RZ, -R6 ;  /* 0x000000ffff068224 */ /* 0x000fc600078e0a06 */
[----:B------:R-:W1:Y:S02]  /*2be70*/  FLO.U32 R12, R14 ;  /* 0x0000000e000c7300 */ /* 0x000e6400000e0000 */
[C---:B-1----:R-:W-:Y:S02]  /*2be80*/  IADD3 R13, PT, PT, -R12.reuse, 0x1f, RZ ;  /* 0x0000001f0c0d7810 */ /* 0x042fe40007ffe1ff */
[----:B------:R-:W-:-:S03]  /*2be90*/  IADD3 R12, PT, PT, -R12, 0x3f, RZ ;  /* 0x0000003f0c0c7810 */ /* 0x000fc60007ffe1ff */
[----:B------:R-:W-:Y:S01]  /*2bea0*/  @P1 IMAD.MOV R12, RZ, RZ, R13 ;  /* 0x000000ffff0c1224 */ /* 0x000fe200078e020d */
[----:B------:R-:W-:-:S04]  /*2beb0*/  SEL R13, R2, R15, P0 ;  /* 0x0000000f020d7207 */ /* 0x000fc80000000000 */
[----:B------:R-:W-:-:S13]  /*2bec0*/  ISETP.NE.AND P1, PT, R12, RZ, PT ;  /* 0x000000ff0c00720c */ /* 0x000fda0003f25270 */
[----:B0-----:R-:W-:Y:S05]  /*2bed0*/  @!P1 BRA `(.L_x_342) ;  /* 0x0000000000289947 */ /* 0x001fea0003800000 */
[----:B------:R-:W-:Y:S02]  /*2bee0*/  LOP3.LUT R15, R12, 0x3f, RZ, 0xc0, !PT ;  /* 0x0000003f0c0f7812 */ /* 0x000fe400078ec0ff */
[--C-:B------:R-:W-:Y:S02]  /*2bef0*/  SHF.R.U64 R6, R6, 0x1, R13.reuse ;  /* 0x0000000106067819 */ /* 0x100fe4000000120d */
[----:B------:R-:W-:Y:S02]  /*2bf00*/  SHF.R.U32.HI R13, RZ, 0x1, R13 ;  /* 0x00000001ff0d7819 */ /* 0x000fe4000001160d */
[----:B------:R-:W-:Y:S02]  /*2bf10*/  LOP3.LUT R2, R12, 0x3f, RZ, 0xc, !PT ;  /* 0x0000003f0c027812 */ /* 0x000fe400078e0cff */
[CC--:B------:R-:W-:Y:S02]  /*2bf20*/  SHF.L.U64.HI R7, R4.reuse, R15.reuse, R7 ;  /* 0x0000000f04077219 */ /* 0x0c0fe40000010207 */
[----:B------:R-:W-:-:S02]  /*2bf30*/  SHF.L.U32 R4, R4, R15, RZ ;  /* 0x0000000f04047219 */ /* 0x000fc400000006ff */
[-CC-:B------:R-:W-:Y:S02]  /*2bf40*/  SHF.R.U64 R15, R6, R2.reuse, R13.reuse ;  /* 0x00000002060f7219 */ /* 0x180fe4000000120d */
[----:B------:R-:W-:Y:S02]  /*2bf50*/  SHF.R.U32.HI R2, RZ, R2, R13 ;  /* 0x00000002ff027219 */ /* 0x000fe4000001160d */
[----:B------:R-:W-:Y:S02]  /*2bf60*/  LOP3.LUT R4, R4, R15, RZ, 0xfc, !PT ;  /* 0x0000000f04047212 */ /* 0x000fe400078efcff */
[----:B------:R-:W-:-:S07]  /*2bf70*/  LOP3.LUT R7, R7, R2, RZ, 0xfc, !PT ;  /* 0x0000000207077212 */ /* 0x000fce00078efcff */
.L_x_342:
[----:B------:R-:W-:Y:S05]  /*2bf80*/  BSYNC.RECONVERGENT B1 ;  /* 0x0000000000017941 */ /* 0x000fea0003800200 */
.L_x_341:
[----:B------:R-:W-:-:S04]  /*2bf90*/  IMAD.WIDE.U32 R16, R4, 0x2168c235, RZ ;  /* 0x2168c23504107825 */ /* 0x000fc800078e00ff */
[----:B------:R-:W-:Y:S01]  /*2bfa0*/  IMAD.MOV.U32 R14, RZ, RZ, R17 ;  /* 0x000000ffff0e7224 */ /* 0x000fe200078e0011 */
[----:B------:R-:W-:Y:S01]  /*2bfb0*/  IADD3 RZ, P1, PT, R16, R16, RZ ;  /* 0x0000001010ff7210 */ /* 0x000fe20007f3e0ff */
[----:B------:R-:W-:Y:S02]  /*2bfc0*/  IMAD.MOV.U32 R15, RZ, RZ, RZ ;  /* 0x000000ffff0f7224 */ /* 0x000fe400078e00ff */
[----:B------:R-:W-:-:S04]  /*2bfd0*/  IMAD.HI.U32 R2, R7, -0x36f0255e, RZ ;  /* 0xc90fdaa207027827 */ /* 0x000fc800078e00ff */
[----:B------:R-:W-:-:S04]  /*2bfe0*/  IMAD.WIDE.U32 R14, R4, -0x36f0255e, R14 ;  /* 0xc90fdaa2040e7825 */ /* 0x000fc800078e000e */
[C---:B------:R-:W-:Y:S02]  /*2bff0*/  IMAD R13, R7.reuse, -0x36f0255e, RZ ;  /* 0xc90fdaa2070d7824 */ /* 0x040fe400078e02ff */
[----:B------:R-:W-:-:S04]  /*2c000*/  IMAD.WIDE.U32 R14, P2, R7, 0x2168c235, R14 ;  /* 0x2168c235070e7825 */ /* 0x000fc8000784000e */
[----:B------:R-:W-:Y:S01]  /*2c010*/  IMAD.X R2, RZ, RZ, R2, P2 ;  /* 0x000000ffff027224 */ /* 0x000fe200010e0602 */
[----:B------:R-:W-:Y:S02]  /*2c020*/  IADD3 R13, P2, PT, R13, R15, RZ ;  /* 0x0000000f0d0d7210 */ /* 0x000fe40007f5e0ff */
[----:B------:R-:W-:Y:S02]  /*2c030*/  IADD3.X RZ, P1, PT, R14, R14, RZ, P1, !PT ;  /* 0x0000000e0eff7210 */ /* 0x000fe40000f3e4ff */
[C---:B------:R-:W-:Y:S01]  /*2c040*/  ISETP.GT.U32.AND P3, PT, R13.reuse, RZ, PT ;  /* 0x000000ff0d00720c */ /* 0x040fe20003f64070 */
[----:B------:R-:W-:Y:S01]  /*2c050*/  IMAD.X R2, RZ, RZ, R2, P2 ;  /* 0x000000ffff027224 */ /* 0x000fe200010e0602 */
[----:B------:R-:W-:-:S04]  /*2c060*/  IADD3.X R4, P2, PT, R13, R13, RZ, P1, !PT ;  /* 0x0000000d0d047210 */ /* 0x000fc80000f5e4ff */
[C---:B------:R-:W-:Y:S01]  /*2c070*/  ISETP.GT.AND.EX P1, PT, R2.reuse, RZ, PT, P3 ;  /* 0x000000ff0200720c */ /* 0x040fe20003f24330 */
[----:B------:R-:W-:-:S03]  /*2c080*/  IMAD.X R7, R2, 0x1, R2, P2 ;  /* 0x0000000102077824 */ /* 0x000fc600010e0602 */
[----:B------:R-:W-:Y:S02]  /*2c090*/  SEL R4, R4, R13, P1 ;  /* 0x0000000d04047207 */ /* 0x000fe40000800000 */
[----:B------:R-:W-:Y:S02]  /*2c0a0*/  SEL R7, R7, R2, P1 ;  /* 0x0000000207077207 */ /* 0x000fe40000800000 */
[----:B------:R-:W-:Y:S02]  /*2c0b0*/  IADD3 R2, P2, PT, R4, 0x1, RZ ;  /* 0x0000000104027810 */ /* 0x000fe40007f5e0ff */
[----:B------:R-:W-:Y:S02]  /*2c0c0*/  SEL R13, RZ, 0xffffffff, !P1 ;  /* 0xffffffffff0d7807 */ /* 0x000fe40004800000 */
[----:B------:R-:W-:Y:S01]  /*2c0d0*/  LOP3.LUT P1, R24, R24, 0x80000000, RZ, 0xc0, !PT ;  /* 0x8000000018187812 */ /* 0x000fe2000782c0ff */
[----:B------:R-:W-:Y:S02]  /*2c0e0*/  IMAD.X R7, RZ, RZ, R7, P2 ;  /* 0x000000ffff077224 */ /* 0x000fe400010e0607 */
[----:B------:R-:W-:Y:S01]  /*2c0f0*/  IMAD.IADD R13, R13, 0x1, -R12 ;  /* 0x000000010d0d7824 */ /* 0x000fe200078e0a0c */
[----:B------:R-:W-:-:S02]  /*2c100*/  @!P0 LOP3.LUT R24, R24, 0x80000000, RZ, 0x3c, !PT ;  /* 0x8000000018188812 */ /* 0x000fc400078e3cff */
[----:B------:R-:W-:Y:S01]  /*2c110*/  SHF.R.U64 R2, R2, 0xa, R7 ;  /* 0x0000000a02027819 */ /* 0x000fe20000001207 */
[----:B------:R-:W-:-:S03]  /*2c120*/  IMAD.SHL.U32 R13, R13, 0x100000, RZ ;  /* 0x001000000d0d7824 */ /* 0x000fc600078e00ff */
[----:B------:R-:W-:-:S04]  /*2c130*/  IADD3 R2, P2, PT, R2, 0x1, RZ ;  /* 0x0000000102027810 */ /* 0x000fc80007f5e0ff */
[----:B------:R-:W-:-:S04]  /*2c140*/  LEA.HI.X R7, R7, RZ, RZ, 0x16, P2 ;  /* 0x000000ff07077211 */ /* 0x000fc800010fb4ff */
[----:B------:R-:W-:Y:S02]  /*2c150*/  SHF.R.U64 R4, R2, 0x1, R7 ;  /* 0x0000000102047819 */ /* 0x000fe40000001207 */
[----:B------:R-:W-:Y:S02]  /*2c160*/  SHF.R.U32.HI R2, RZ, 0x1e, R5 ;  /* 0x0000001eff027819 */ /* 0x000fe40000011605 */
[----:B------:R-:W-:Y:S02]  /*2c170*/  SHF.R.U32.HI R6, RZ, 0x1, R7 ;  /* 0x00000001ff067819 */ /* 0x000fe40000011607 */
[----:B------:R-:W-:Y:S02]  /*2c180*/  IADD3 R4, P2, P3, RZ, RZ, R4 ;  /* 0x000000ffff047210 */ /* 0x000fe40007b5e004 */
[----:B------:R-:W-:Y:S02]  /*2c190*/  LEA.HI R2, R3, R2, RZ, 0x1 ;  /* 0x0000000203027211 */ /* 0x000fe400078f08ff */
[----:B------:R-:W-:-:S03]  /*2c1a0*/  IADD3.X R13, PT, PT, R13, 0x3fe00000, R6, P2, P3 ;  /* 0x3fe000000d0d7810 */ /* 0x000fc600017e6406 */
[----:B------:R-:W-:Y:S01]  /*2c1b0*/  @P1 IMAD.MOV R2, RZ, RZ, -R2 ;  /* 0x000000ffff021224 */ /* 0x000fe200078e0a02 */
[----:B------:R-:W-:-:S07]  /*2c1c0*/  LOP3.LUT R24, R13, R24, RZ, 0xfc, !PT ;  /* 0x000000180d187212 */ /* 0x000fce00078efcff */
.L_x_336:
[----:B------:R-:W-:Y:S02]  /*2c1d0*/  IMAD.MOV.U32 R27, RZ, RZ, 0x0 ;  /* 0x00000000ff1b7424 */ /* 0x000fe400078e00ff */
[----:B------:R-:W-:Y:S02]  /*2c1e0*/  IMAD.MOV.U32 R5, RZ, RZ, R24 ;  /* 0x000000ffff057224 */ /* 0x000fe400078e0018 */
[----:B------:R-:W-:Y:S05]  /*2c1f0*/  RET.REL.NODEC R26 `(_ZN50_GLOBAL__N__f31458b2_17_RangeFactories_cu_38772b0829elementwise_kernel_with_indexIlZZZN2at6native17logspace_cuda_outERKN3c106ScalarES6_ldRNS1_6TensorEENKUlvE0_clEvENKUlvE1_clEvEUllE_EEvT_T0_PN15function_traitsISD_E11result_typeE) ;  /* 0xfffffd3c1a807950 */ /* 0x000fea0003c3ffff */
.L_x_343:
        /* <DEDUP_REMOVED lines=16> */
.L_x_714:


//--------------------- .text._ZN50_GLOBAL__N__f31458b2_17_RangeFactories_cu_38772b0829elementwise_kernel_with_indexIiZZZN2at6native17logspace_cuda_outERKN3c106ScalarES6_ldRNS1_6TensorEENKUlvE0_clEvENKUlvE1_clEvEUllE_EEvT_T0_PN15function_traitsISD_E11result_typeE --------------------------
	.section	.text._ZN50_GLOBAL__N__f31458b2_17_RangeFactories_cu_38772b0829elementwise_kernel_with_indexIiZZZN2at6native17logspace_cuda_outERKN3c106ScalarES6_ldRNS1_6TensorEENKUlvE0_clEvENKUlvE1_clEvEUllE_EEvT_T0_PN15function_traitsISD_E11result_typeE,"ax",@progbits
	.align	128
.text._ZN50_GLOBAL__N__f31458b2_17_RangeFactories_cu_38772b0829elementwise_kernel_with_indexIiZZZN2at6native17logspace_cuda_outERKN3c106ScalarES6_ldRNS1_6TensorEENKUlvE0_clEvENKUlvE1_clEvEUllE_EEvT_T0_PN15function_traitsISD_E11result_typeE:
        .type           _ZN50_GLOBAL__N__f31458b2_17_RangeFactories_cu_38772b0829elementwise_kernel_with_indexIiZZZN2at6native17logspace_cuda_outERKN3c106ScalarES6_ldRNS1_6TensorEENKUlvE0_clEvENKUlvE1_clEvEUllE_EEvT_T0_PN15function_traitsISD_E11result_typeE,@function
        .size           _ZN50_GLOBAL__N__f31458b2_17_RangeFactories_cu_38772b0829elementwise_kernel_with_indexIiZZZN2at6native17logspace_cuda_outERKN3c106ScalarES6_ldRNS1_6TensorEENKUlvE0_clEvENKUlvE1_clEvEUllE_EEvT_T0_PN15function_traitsISD_E11result_typeE,(.L_x_717 - _ZN50_GLOBAL__N__f31458b2_17_RangeFactories_cu_38772b0829elementwise_kernel_with_indexIiZZZN2at6native17logspace_cuda_outERKN3c106ScalarES6_ldRNS1_6TensorEENKUlvE0_clEvENKUlvE1_clEvEUllE_EEvT_T0_PN15function_traitsISD_E11result_typeE)
        .other          _ZN50_GLOBAL__N__f31458b2_17_RangeFactories_cu_38772b0829elementwise_kernel_with_indexIiZZZN2at6native17logspace_cuda_outERKN3c106ScalarES6_ldRNS1_6TensorEENKUlvE0_clEvENKUlvE1_clEvEUllE_EEvT_T0_PN15function_traitsISD_E11result_typeE,@"STO_CUDA_ENTRY STV_DEFAULT"
_ZN50_GLOBAL__N__f31458b2_17_RangeFactories_cu_38772b0829elementwise_kernel_with_indexIiZZZN2at6native17logspace_cuda_outERKN3c106ScalarES6_ldRNS1_6TensorEENKUlvE0_clEvENKUlvE1_clEvEUllE_EEvT_T0_PN15function_traitsISD_E11result_typeE:
[----:B------:R-:W0:Y:S01]  /*0000*/  LDC R1, c[0x0][0x37c] ;  /* 0x0000df00ff017b82 */ /* 0x000e220000000800 */
[----:B------:R-:W1:Y:S07]  /*0010*/  S2R R5, SR_TID.X ;  /* 0x0000000000057919 */ /* 0x000e6e0000002100 */
[----:B------:R-:W2:Y:S01]  /*0020*/  S2UR UR4, SR_CTAID.X ;  /* 0x00000000000479c3 */ /* 0x000ea20000002500 */
[----:B------:R-:W3:Y:S01]  /*0030*/  LDCU UR5, c[0x0][0x380] ;  /* 0x00007000ff0577ac */ /* 0x000ee20008000800 */
[----:B0-----:R-:W-:Y:S01]  /*0040*/  VIADD R1, R1, 0xffffffd8 ;  /* 0xffffffd801017836 */ /* 0x001fe20000000000 */
[----:B--2---:R-:W-:-:S06]  /*0050*/  USHF.L.U32 UR4, UR4, 0x6, URZ ;  /* 0x0000000604047899 */ /* 0x004fcc00080006ff */
[----:B-1----:R-:W-:-:S04]  /*0060*/  LOP3.LUT R5, R5, UR4, RZ, 0xfc, !PT ;  /* 0x0000000405057c12 */ /* 0x002fc8000f8efcff */
[----:B---3--:R-:W-:-:S13]  /*0070*/  ISETP.GE.AND P0, PT, R5, UR5, PT ;  /* 0x0000000505007c0c */ /* 0x008fda000bf06270 */
        /* <DEDUP_REMOVED lines=9> */
[----:B------:R-:W0:Y:S01]  /*0110*/  LDCU.128 UR4, c[0x0][0x3d0] ;  /* 0x00007a00ff0477ac */ /* 0x000e220008000c00 */
[----:B------:R-:W0:Y:S06]  /*0120*/  I2F.F64 R2, R5 ;  /* 0x0000000500027312 */ /* 0x000e2c0000201c00 */
[----:B------:R-:W1:Y:S08]  /*0130*/  LDC.64 R6, c[0x0][0x398] ;  /* 0x0000e600ff067b82 */ /* 0x000e700000000a00 */
[----:B------:R-:W2:-:S15]  /*0140*/  LDC.64 R8, c[0x0][0x3b8] ;  /* 0x0000ee00ff087b82 */ /* 0x000e9e0000000a00 */
[----:B------:R-:W-:-:S15]  /*0150*/  NOP ;  /* 0x0000000000007918 */ /* 0x000fde0000000000 */
[----:B------:R-:W-:-:S15]  /*0160*/  NOP ;  /* 0x0000000000007918 */ /* 0x000fde0000000000 */
[----:B------:R-:W-:-:S05]  /*0170*/  NOP ;  /* 0x0000000000007918 */ /* 0x000fca0000000000 */
[----:B0-----:R-:W-:-:S15]  /*0180*/  DFMA R16, R2, UR4, R16 ;  /* 0x0000000402107c2b */ /* 0x001fde0008000010 */
[----:B------:R-:W-:-:S15]  /*0190*/  NOP ;  /* 0x0000000000007918 */ /* 0x000fde0000000000 */
[----:B------:R-:W-:-:S15]  /*01a0*/  NOP ;  /* 0x0000000000007918 */ /* 0x000fde0000000000 */
[----:B------:R-:W-:-:S15]  /*01b0*/  NOP ;  /* 0x0000000000007918 */ /* 0x000fde0000000000 */
[----:B------:R-:W-:-:S04]  /*01c0*/  NOP ;  /* 0x0000000000007918 */ /* 0x000fc80000000000 */
[----:B-1----:R0:W-:Y:S02]  /*01d0*/  DFMA R2, R2, UR6, R6 ;  /* 0x0000000602027c2b */ /* 0x0021e40008000006 */
[----:B0-----:R-:W2:-:S15]  /*01e0*/  LDC.64 R6, c[0x0][0x3b0] ;  /* 0x0000ec00ff067b82 */ /* 0x001e9e0000000a00 */
[----:B------:R-:W-:-:S15]  /*01f0*/  NOP ;  /* 0x0000000000007918 */ /* 0x000fde0000000000 */
[----:B------:R-:W-:-:S15]  /*0200*/  NOP ;  /* 0x0000000000007918 */ /* 0x000fde0000000000 */
[----:B------:R-:W-:-:S15]  /*0210*/  NOP ;  /* 0x0000000000007918 */ /* 0x000fde0000000000 */
[----:B------:R-:W-:-:S02]  /*0220*/  NOP ;  /* 0x0000000000007918 */ /* 0x000fc40000000000 */
[----:B--2---:R-:W0:Y:S02]  /*0230*/  DSETP.NAN.AND P0, PT, R6, R8, PT ;  /* 0x000000080600722a */ /* 0x004e240003f08000 */
[----:B0-----:R-:W-:Y:S05]  /*0240*/  @!P0 BRA `(.L_x_346) ;  /* 0x0000001c008c8947 */ /* 0x001fea0003800000 */
        /* <DEDUP_REMOVED lines=55> */
[C---:B------:R-:W-:Y:S01]  /*05c0*/  LOP3.LUT R11, R4.reuse, 0xfffff, RZ, 0xc0, !PT ;  /* 0x000fffff040b7812 */ /* 0x040fe200078ec0ff */
[----:B------:R-:W-:Y:S01]  /*05d0*/  IMAD.MOV.U32 R12, RZ, RZ, RZ ;  /* 0x000000ffff0c7224 */ /* 0x000fe200078e00ff */
[----:B------:R-:W-:Y:S01]  /*05e0*/  LEA.HI R4, R4, R15, RZ, 0xc ;  /* 0x0000000f04047211 */ /* 0x000fe200078f60ff */
[----:B------:R-:W-:Y:S01]  /*05f0*/  UMOV UR4, 0x80000000 ;  /* 0x8000000000047882 */ /* 0x000fe20000000000 */
[----:B------:R-:W-:Y:S01]  /*0600*/  LOP3.LUT R11, R11, 0x3ff00000, RZ, 0xfc, !PT ;  /* 0x3ff000000b0b7812 */ /* 0x000fe200078efcff */
[----:B------:R-:W-:-:S03]  /*0610*/  UMOV UR5, 0x43300000 ;  /* 0x4330000000057882 */ /* 0x000fc60000000000 */
[----:B------:R-:W-:-:S13]  /*0620*/  ISETP.GE.U32.AND P0, PT, R11, 0x3ff6a09f, PT ;  /* 0x3ff6a09f0b00780c */ /* 0x000fda0003f06070 */
[----:B------:R-:W-:Y:S02]  /*0630*/  @P0 VIADD R13, R11, 0xfff00000 ;  /* 0xfff000000b0d0836 */ /* 0x000fe40000000000 */
[----:B------:R-:W-:Y:S02]  /*0640*/  @P0 VIADD R4, R4, 0x1 ;  /* 0x0000000104040836 */ /* 0x000fe40000000000 */
        /* <DEDUP_REMOVED lines=8> */
[----:B-1----:R-:W-:Y:S01]  /*06d0*/  LOP3.LUT R10, R4, 0x80000000, RZ, 0x3c, !PT ;  /* 0x80000000040a7812 */ /* 0x002fe200078e3cff */
[----:B------:R-:W-:-:S15]  /*06e0*/  IMAD.MOV.U32 R11, RZ, RZ, 0x43300000 ;  /* 0x43300000ff0b7424 */ /* 0x000fde00078e00ff */
[----:B------:R-:W-:-:S15]  /*06f0*/  NOP ;  /* 0x0000000000007918 */ /* 0x000fde0000000000 */
[----:B------:R-:W-:-:S15]  /*0700*/  NOP ;  /* 0x0000000000007918 */ /* 0x000fde0000000000 */
[----:B------:R-:W-:-:S15]  /*0710*/  NOP ;  /* 0x0000000000007918 */ /* 0x000fde0000000000 */
[----:B------:R-:W-:-:S01]  /*0720*/  NOP ;  /* 0x0000000000007918 */ /* 0x000fc20000000000 */
        /* <DEDUP_REMOVED lines=148> */
.L_x_347:
[----:B------:R-:W-:Y:S01]  /*1070*/  IMAD.MOV.U32 R10, RZ, RZ, 0x0 ;  /* 0x00000000ff0a7424 */ /* 0x000fe200078e00ff */
[----:B------:R-:W-:Y:S01]  /*1080*/  LOP3.LUT P0, RZ, R13, 0x7fffffff, RZ, 0xc0, !PT ;  /* 0x7fffffff0dff7812 */ /* 0x000fe2000780c0ff */
[----:B------:R-:W-:-:S06]  /*1090*/  IMAD.MOV.U32 R11, RZ, RZ, 0x7ff00000 ;  /* 0x7ff00000ff0b7424 */ /* 0x000fcc00078e00ff */
[----:B------:R-:W0:Y:S02]  /*10a0*/  DFMA R12, R12, R10, +INF ;  /* 0x7ff000000c0c742b */ /* 0x000e24000000000a */
[----:B0-----:R-:W-:Y:S02]  /*10b0*/  FSEL R22, R12, RZ, P0 ;  /* 0x000000ff0c167208 */ /* 0x001fe40000000000 */
[----:B------:R-:W-:-:S07]  /*10c0*/  FSEL R23, R13, -QNAN , P0 ;  /* 0xfff000000d177808 */ /* 0x000fce0000000000 */
.L_x_348:
        /* <DEDUP_REMOVED lines=65> */
[----:B------:R-:W-:Y:S05]  /*14e0*/  CALL.REL.NOINC `($__internal_3_$__cuda_sm20_div_rn_f64_full) ;  /* 0x0000029800d47944 */ /* 0x000fea0003c00000 */
.L_x_349:
        /* <DEDUP_REMOVED lines=153> */
.L_x_350:
[----:B------:R-:W0:Y:S01]  /*1e80*/  LDC R4, c[0x0][0x3b4] ;  /* 0x0000ed00ff047b82 */ /* 0x000e220000000800 */
[----:B------:R-:W-:Y:S01]  /*1e90*/  UMOV UR4, 0x54442d18 ;  /* 0x54442d1800047882 */ /* 0x000fe20000000000 */
[----:B------:R-:W-:Y:S02]  /*1ea0*/  UMOV UR5, 0x400921fb ;  /* 0x400921fb00057882 */ /* 0x000fe40000000000 */
[----:B------:R-:W1:Y:S01]  /*1eb0*/  DADD R6, -R10, UR4 ;  /* 0x000000040a067e29 */ /* 0x000e620008000100 */
[----:B0-----:R-:W-:-:S04]  /*1ec0*/  ISETP.GE.AND P0, PT, R4, RZ, PT ;  /* 0x000000ff0400720c */ /* 0x001fc80003f06270 */
[----:B-1----:R-:W-:Y:S02]  /*1ed0*/  FSEL R6, R6, R10, !P0 ;  /* 0x0000000a06067208 */ /* 0x002fe40004000000 */
[----:B------:R-:W-:-:S07]  /*1ee0*/  FSEL R7, R7, R11, !P0 ;  /* 0x0000000b07077208 */ /* 0x000fce0004000000 */
.L_x_351:
        /* <DEDUP_REMOVED lines=20> */
.L_x_352:
[----:B------:R-:W-:Y:S01]  /*2030*/  LOP3.LUT R7, R9, 0x80000000, R21, 0xb8, !PT ;  /* 0x8000000009077812 */ /* 0x000fe200078eb815 */
[----:B------:R-:W0:Y:S02]  /*2040*/  DSETP.NAN.AND P0, PT, R10, R10, PT ;  /* 0x0000000a0a00722a */ /* 0x000e240003f08000 */
[----:B0-----:R-:W-:Y:S02]  /*2050*/  FSEL R6, R10, R8, P0 ;  /* 0x000000080a067208 */ /* 0x001fe40000000000 */
[----:B------:R-:W-:Y:S01]  /*2060*/  FSEL R7, R11, R7, P0 ;  /* 0x000000070b077208 */ /* 0x000fe20000000000 */
[----:B------:R-:W-:Y:S06]  /*2070*/  BRA `(.L_x_353) ;  /* 0x000000ec00687947 */ /* 0x000fec0003800000 */
.L_x_346:
        /* <DEDUP_REMOVED lines=47> */
[----:B0-----:R-:W0:Y:S02]  /*2370*/  LDC R10, c[0x0][0x3b4] ;  /* 0x0000ed00ff0a7b82 */ /* 0x001e240000000800 */
[----:B0-----:R-:W-:-:S15]  /*2380*/  FSETP.GEU.AND P1, PT, |R10|, 6.5827683646048100446e-37, PT ;  /* 0x036000000a00780b */ /* 0x001fde0003f2e200 */
[----:B------:R-:W-:-:S15]  /*2390*/  NOP ;  /* 0x0000000000007918 */ /* 0x000fde0000000000 */
[----:B------:R-:W-:-:S15]  /*23a0*/  NOP ;  /* 0x0000000000007918 */ /* 0x000fde0000000000 */
[----:B------:R-:W-:-:S15]  /*23b0*/  NOP ;  /* 0x0000000000007918 */ /* 0x000fde0000000000 */
        /* <DEDUP_REMOVED lines=20> */
[----:B------:R-:W-:Y:S05]  /*2500*/  CALL.REL.NOINC `($__internal_3_$__cuda_sm20_div_rn_f64_full) ;  /* 0x0000028800cc7944 */ /* 0x000fea0003c00000 */
[----:B------:R-:W-:Y:S02]  /*2510*/  IMAD.MOV.U32 R22, RZ, RZ, R6 ;  /* 0x000000ffff167224 */ /* 0x000fe400078e0006 */
[----:B------:R-:W-:-:S07]  /*2520*/  IMAD.MOV.U32 R23, RZ, RZ, R7 ;  /* 0x000000ffff177224 */ /* 0x000fce00078e0007 */
.L_x_355:
        /* <DEDUP_REMOVED lines=53> */
.L_x_356:
[----:B------:R-:W-:Y:S01]  /*2880*/  DADD R22, -RZ, |R22| ;  /* 0x00000000ff167229 */ /* 0x000fe20000000516 */
[----:B------:R-:W-:Y:S01]  /*2890*/  IMAD.MOV.U32 R10, RZ, RZ, RZ ;  /* 0x000000ffff0a7224 */ /* 0x000fe200078e00ff */
        /* <DEDUP_REMOVED lines=9> */
[----:B------:R-:W-:-:S10]  /*2930*/  NOP ;  /* 0x0000000000007918 */ /* 0x000fd40000000000 */
        /* <DEDUP_REMOVED lines=8> */
[----:B------:R-:W-:Y:S02]  /*29c0*/  SEL R6, R22, R6, P0 ;  /* 0x0000000616067207 */ /* 0x000fe40000000000 */
        /* <DEDUP_REMOVED lines=32> */
[----:B------:R-:W-:-:S15]  /*2bd0*/  ISETP.GE.U32.AND P0, PT, R9, 0x7ff00000, PT ;  /* 0x7ff000000900780c */ /* 0x000fde0003f06070 */
[----:B------:R-:W-:-:S15]  /*2be0*/  NOP ;  /* 0x0000000000007918 */ /* 0x000fde0000000000 */
[----:B------:R-:W-:-:S15]  /*2bf0*/  NOP ;  /* 0x0000000000007918 */ /* 0x000fde0000000000 */
[----:B------:R-:W-:-:S08]  /*2c00*/  NOP ;  /* 0x0000000000007918 */ /* 0x000fd00000000000 */
        /* <DEDUP_REMOVED lines=26> */
[----:B0-----:R-:W-:Y:S01]  /*2db0*/  LOP3.LUT R11, R4, 0x100000, RZ, 0xfc, !PT ;  /* 0x00100000040b7812 */ /* 0x001fe200078efcff */
[----:B------:R-:W-:-:S15]  /*2dc0*/  IMAD.MOV.U32 R10, RZ, RZ, RZ ;  /* 0x000000ffff0a7224 */ /* 0x000fde00078e00ff */
[----:B------:R-:W-:-:S15]  /*2dd0*/  NOP ;  /* 0x0000000000007918 */ /* 0x000fde0000000000 */
[----:B------:R-:W-:-:S15]  /*2de0*/  NOP ;  /* 0x0000000000007918 */ /* 0x000fde0000000000 */
[----:B------:R-:W-:-:S15]  /*2df0*/  NOP ;  /* 0x0000000000007918 */ /* 0x000fde0000000000 */
[----:B------:R-:W-:-:S01]  /*2e00*/  NOP ;  /* 0x0000000000007918 */ /* 0x000fc20000000000 */
        /* <DEDUP_REMOVED lines=10> */
[----:B------:R-:W-:-:S15]  /*2eb0*/  IMAD.MOV.U32 R6, RZ, RZ, R8 ;  /* 0x000000ffff067224 */ /* 0x000fde00078e0008 */
[----:B------:R-:W-:-:S15]  /*2ec0*/  NOP ;  /* 0x0000000000007918 */ /* 0x000fde0000000000 */
[----:B------:R-:W-:-:S15]  /*2ed0*/  NOP ;  /* 0x0000000000007918 */ /* 0x000fde0000000000 */
[----:B------:R-:W-:-:S10]  /*2ee0*/  NOP ;  /* 0x0000000000007918 */ /* 0x000fd40000000000 */
        /* <DEDUP_REMOVED lines=8> */
[C---:B------:R-:W-:Y:S01]  /*2f70*/  LOP3.LUT R6, R9.reuse, 0xfffff, RZ, 0xc0, !PT ;  /* 0x000fffff09067812 */ /* 0x040fe200078ec0ff */
[----:B------:R-:W-:Y:S01]  /*2f80*/  UMOV UR4, 0x80000000 ;  /* 0x8000000000047882 */ /* 0x000fe20000000000 */
[----:B------:R-:W-:Y:S01]  /*2f90*/  LEA.HI R4, R9, R4, RZ, 0xc ;  /* 0x0000000409047211 */ /* 0x000fe200078f60ff */
[----:B------:R-:W-:Y:S01]  /*2fa0*/  UMOV UR5, 0x43300000 ;  /* 0x4330000000057882 */ /* 0x000fe20000000000 */
[----:B------:R-:W-:Y:S01]  /*2fb0*/  LOP3.LUT R7, R6, 0x3ff00000, RZ, 0xfc, !PT ;  /* 0x3ff0000006077812 */ /* 0x000fe200078efcff */
[----:B------:R-:W-:Y:S02]  /*2fc0*/  IMAD.MOV.U32 R6, RZ, RZ, R8 ;  /* 0x000000ffff067224 */ /* 0x000fe400078e0008 */
[----:B------:R-:W-:Y:S01]  /*2fd0*/  IMAD.MOV.U32 R8, RZ, RZ, RZ ;  /* 0x000000ffff087224 */ /* 0x000fe200078e00ff */
        /* <DEDUP_REMOVED lines=165> */
.L_x_358:
[----:B------:R-:W-:Y:S01]  /*3a30*/  IMAD.MOV.U32 R8, RZ, RZ, 0x0 ;  /* 0x00000000ff087424 */ /* 0x000fe200078e00ff */
[----:B------:R-:W-:Y:S01]  /*3a40*/  LOP3.LUT P0, RZ, R7, 0x7fffffff, RZ, 0xc0, !PT ;  /* 0x7fffffff07ff7812 */ /* 0x000fe2000780c0ff */
[----:B------:R-:W-:-:S06]  /*3a50*/  IMAD.MOV.U32 R9, RZ, RZ, 0x7ff00000 ;  /* 0x7ff00000ff097424 */ /* 0x000fcc00078e00ff */
[----:B------:R-:W0:Y:S02]  /*3a60*/  DFMA R6, R6, R8, +INF ;  /* 0x7ff000000606742b */ /* 0x000e240000000008 */
[----:B0-----:R-:W-:Y:S02]  /*3a70*/  FSEL R22, R6, RZ, P0 ;  /* 0x000000ff06167208 */ /* 0x001fe40000000000 */
[----:B------:R-:W-:-:S07]  /*3a80*/  FSEL R23, R7, -QNAN , P0 ;  /* 0xfff0000007177808 */ /* 0x000fce0000000000 */
.L_x_359:
[----:B------:R-:W-:Y:S05]  /*3a90*/  BSYNC.RECONVERGENT B1 ;  /* 0x0000000000017941 */ /* 0x000fea0003800200 */
.L_x_357:
        /* <DEDUP_REMOVED lines=49> */
[----:B------:R-:W-:Y:S01]  /*3db0*/  MOV R4, 0x3e00 ;  /* 0x00003e0000047802 */ /* 0x000fe20000000f00 */
[----:B------:R-:W-:Y:S02]  /*3dc0*/  IMAD.MOV.U32 R7, RZ, RZ, R19 ;  /* 0x000000ffff077224 */ /* 0x000fe400078e0013 */
[----:B------:R-:W-:Y:S02]  /*3dd0*/  IMAD.MOV.U32 R14, RZ, RZ, R20 ;  /* 0x000000ffff0e7224 */ /* 0x000fe400078e0014 */
[----:B------:R-:W-:-:S07]  /*3de0*/  IMAD.MOV.U32 R15, RZ, RZ, R21 ;  /* 0x000000ffff0f7224 */ /* 0x000fce00078e0015 */
[----:B0-----:R-:W-:Y:S05]  /*3df0*/  CALL.REL.NOINC `($__internal_3_$__cuda_sm20_div_rn_f64_full) ;  /* 0x0000027000907944 */ /* 0x001fea0003c00000 */
.L_x_360:
        /* <DEDUP_REMOVED lines=153> */
.L_x_361:
[----:B------:R-:W0:Y:S01]  /*4790*/  LDC R4, c[0x0][0x3b4] ;  /* 0x0000ed00ff047b82 */ /* 0x000e220000000800 */
[----:B------:R-:W-:Y:S01]  /*47a0*/  UMOV UR4, 0x54442d18 ;  /* 0x54442d1800047882 */ /* 0x000fe20000000000 */
[----:B------:R-:W-:Y:S02]  /*47b0*/  UMOV UR5, 0x400921fb ;  /* 0x400921fb00057882 */ /* 0x000fe40000000000 */
[----:B------:R-:W1:Y:S01]  /*47c0*/  DADD R6, -R10, UR4 ;  /* 0x000000040a067e29 */ /* 0x000e620008000100 */
[----:B0-----:R-:W-:-:S04]  /*47d0*/  ISETP.GE.AND P1, PT, R4, RZ, PT ;  /* 0x000000ff0400720c */ /* 0x001fc80003f26270 */
[----:B-1----:R-:W-:Y:S02]  /*47e0*/  FSEL R6, R6, R10, !P1 ;  /* 0x0000000a06067208 */ /* 0x002fe40004800000 */
[----:B------:R-:W-:-:S07]  /*47f0*/  FSEL R7, R7, R11, !P1 ;  /* 0x0000000b07077208 */ /* 0x000fce0004800000 */
.L_x_362:
[----:B------:R-:W0:Y:S01]  /*4800*/  LDC.64 R8, c[0x0][0x3b0] ;  /* 0x0000ec00ff087b82 */ /* 0x000e220000000a00 */
[----:B------:R1:W2:Y:S07]  /*4810*/  DSETP.NEU.AND P0, PT, R20, RZ, PT ;  /* 0x000000ff1400722a */ /* 0x0002ae0003f0d000 */
[----:B------:R-:W0:Y:S08]  /*4820*/  LDC.64 R10, c[0x0][0x3b8] ;  /* 0x0000ee00ff0a7b82 */ /* 0x000e300000000a00 */
[----:B-1----:R-:W1:-:S15]  /*4830*/  LDC R21, c[0x0][0x3bc] ;  /* 0x0000ef00ff157b82 */ /* 0x002e5e0000000800 */
[----:B------:R-:W-:-:S15]  /*4840*/  NOP ;  /* 0x0000000000007918 */ /* 0x000fde0000000000 */
[----:B------:R-:W-:-:S15]  /*4850*/  NOP ;  /* 0x0000000000007918 */ /* 0x000fde0000000000 */
[----:B------:R-:W-:-:S04]  /*4860*/  NOP ;  /* 0x0000000000007918 */ /* 0x000fc80000000000 */
[----:B0-----:R2:W0:Y:S02]  /*4870*/  DADD R12, |R8|, |R10| ;  /* 0x00000000080c7229 */ /* 0x001424000000060a */
[----:B--2---:R-:W-:Y:S02]  /*4880*/  @!P0 FSEL R8, RZ, 3.37028055040000000000e+12, P1 ;  /* 0x54442d18ff088808 */ /* 0x004fe40000800000 */
[----:B------:R-:W-:-:S15]  /*4890*/  @!P0 FSEL R9, RZ, 2.1426990032196044922, P1 ;  /* 0x400921fbff098808 */ /* 0x000fde0000800000 */
[----:B------:R-:W-:-:S15]  /*48a0*/  NOP ;  /* 0x0000000000007918 */ /* 0x000fde0000000000 */
[----:B------:R-:W-:-:S15]  /*48b0*/  NOP ;  /* 0x0000000000007918 */ /* 0x000fde0000000000 */
[----:B------:R-:W-:-:S15]  /*48c0*/  NOP ;  /* 0x0000000000007918 */ /* 0x000fde0000000000 */
[----:B0-----:R0:W2:Y:S02]  /*48d0*/  DSETP.NAN.AND P2, PT, R12, R12, PT ;  /* 0x0000000c0c00722a */ /* 0x0010a40003f48000 */
        /* <DEDUP_REMOVED lines=10> */
.L_x_363:
[----:B------:R-:W-:Y:S01]  /*4980*/  LOP3.LUT R7, R9, 0x80000000, R21, 0xb8, !PT ;  /* 0x8000000009077812 */ /* 0x000fe200078eb815 */
[----:B------:R-:W1:Y:S01]  /*4990*/  DADD R22, R22, 1 ;  /* 0x3ff0000016167429 */ /* 0x000e620000000000 */
[----:B------:R-:W-:Y:S02]  /*49a0*/  FSEL R6, R12, R8, P2 ;  /* 0x000000080c067208 */ /* 0x000fe40001000000 */
[----:B------:R-:W-:Y:S01]  /*49b0*/  FSEL R7, R13, R7, P2 ;  /* 0x000000070d077208 */ /* 0x000fe20001000000 */
[----:B-1----:R-:W-:Y:S06]  /*49c0*/  BRA `(.L_x_353) ;  /* 0x000000c400147947 */ /* 0x002fec0003800000 */
.L_x_354:
        /* <DEDUP_REMOVED lines=159> */
.L_x_366:
[----:B------:R-:W0:Y:S01]  /*53c0*/  LDC R4, c[0x0][0x3b4] ;  /* 0x0000ed00ff047b82 */ /* 0x000e220000000800 */
[----:B------:R-:W-:Y:S01]  /*53d0*/  UMOV UR4, 0x54442d18 ;  /* 0x54442d1800047882 */ /* 0x000fe20000000000 */
[----:B------:R-:W-:Y:S02]  /*53e0*/  UMOV UR5, 0x400921fb ;  /* 0x400921fb00057882 */ /* 0x000fe40000000000 */
[----:B------:R-:W1:Y:S01]  /*53f0*/  DADD R10, -R12, UR4 ;  /* 0x000000040c0a7e29 */ /* 0x000e620008000100 */
[----:B0-----:R-:W-:-:S04]  /*5400*/  ISETP.GE.AND P0, PT, R4, RZ, PT ;  /* 0x000000ff0400720c */ /* 0x001fc80003f06270 */
[----:B-1----:R-:W-:Y:S02]  /*5410*/  FSEL R10, R10, R12, !P0 ;  /* 0x0000000c0a0a7208 */ /* 0x002fe40004000000 */
[----:B------:R-:W-:-:S07]  /*5420*/  FSEL R11, R11, R13, !P0 ;  /* 0x0000000d0b0b7208 */ /* 0x000fce0004000000 */
.L_x_367:
[----:B------:R-:W0:Y:S01]  /*5430*/  LDC R12, c[0x0][0x3bc] ;  /* 0x0000ef00ff0c7b82 */ /* 0x000e220000000800 */
[----:B------:R-:W1:Y:S01]  /*5440*/  DSETP.NEU.AND P1, PT, |R6|, |R8|, PT ;  /* 0x400000080600722a */ /* 0x000e620003f2d200 */
[----:B------:R-:W-:-:S05]  /*5450*/  IMAD.MOV.U32 R4, RZ, RZ, 0x7f3321d2 ;  /* 0x7f3321d2ff047424 */ /* 0x000fca00078e00ff */
[----:B------:R-:W-:-:S15]  /*5460*/  FSEL R13, R4, 3.37028055040000000000e+12, !P0 ;  /* 0x54442d18040d7808 */ /* 0x000fde0004000000 */
[----:B------:R-:W-:-:S15]  /*5470*/  NOP ;  /* 0x0000000000007918 */ /* 0x000fde0000000000 */
[----:B------:R-:W-:-:S15]  /*5480*/  NOP ;  /* 0x0000000000007918 */ /* 0x000fde0000000000 */
[----:B------:R-:W-:-:S13]  /*5490*/  NOP ;  /* 0x0000000000007918 */ /* 0x000fda0000000000 */
[----:B------:R2:W3:Y:S02]  /*54a0*/  DADD R6, |R6|, |R8| ;  /* 0x0000000006067229 */ /* 0x0004e40000000608 */
[----:B--2---:R-:W-:-:S05]  /*54b0*/  IMAD.MOV.U32 R8, RZ, RZ, 0x4002d97c ;  /* 0x4002d97cff087424 */ /* 0x004fca00078e00ff */
[----:B------:R-:W-:-:S04]  /*54c0*/  FSEL R9, R8, 1.8213495016098022461, !P0 ;  /* 0x3fe921fb08097808 */ /* 0x000fc80004000000 */
[----:B-1----:R-:W-:Y:S02]  /*54d0*/  FSEL R9, R9, R11, !P1 ;  /* 0x0000000b09097208 */ /* 0x002fe40004800000 */
[----:B------:R-:W-:Y:S02]  /*54e0*/  FSEL R11, R13, R10, !P1 ;  /* 0x0000000a0d0b7208 */ /* 0x000fe40004800000 */
[----:B0-----:R-:W-:-:S15]  /*54f0*/  LOP3.LUT R9, R9, 0x80000000, R12, 0xb8, !PT ;  /* 0x8000000009097812 */ /* 0x001fde00078eb80c */
[----:B------:R-:W-:-:S15]  /*5500*/  NOP ;  /* 0x0000000000007918 */ /* 0x000fde0000000000 */
[----:B------:R-:W-:-:S15]  /*5510*/  NOP ;  /* 0x0000000000007918 */ /* 0x000fde0000000000 */
[----:B------:R-:W-:-:S04]  /*5520*/  NOP ;  /* 0x0000000000007918 */ /* 0x000fc80000000000 */
[----:B------:R-:W-:-:S15]  /*5530*/  DMUL R22, R18, 0.5 ;  /* 0x3fe0000012167828 */ /* 0x000fde0000000000 */
[----:B------:R-:W-:-:S15]  /*5540*/  NOP ;  /* 0x0000000000007918 */ /* 0x000fde0000000000 */
        /* <DEDUP_REMOVED lines=9> */
[----:B------:R1:W2:Y:S02]  /*55e0*/  DMUL R22, R18, R22 ;  /* 0x0000001612167228 */ /* 0x0002a40000000000 */
[----:B-12---:R-:W-:Y:S05]  /*55f0*/  BRA `(.L_x_353) ;  /* 0x000000b800087947 */ /* 0x006fea0003800000 */
.L_x_365:
        /* <DEDUP_REMOVED lines=55> */
[----:B------:R-:W-:Y:S05]  /*5970*/  CALL.REL.NOINC `($__internal_3_$__cuda_sm20_div_rn_f64_full) ;  /* 0x0000025400b07944 */ /* 0x000fea0003c00000 */
.L_x_369:
        /* <DEDUP_REMOVED lines=78> */
.L_x_368:
        /* <DEDUP_REMOVED lines=187> */
.L_x_371:
[----:B------:R-:W-:Y:S01]  /*6a10*/  IMAD.MOV.U32 R6, RZ, RZ, 0x0 ;  /* 0x00000000ff067424 */ /* 0x000fe200078e00ff */
[----:B------:R-:W-:Y:S01]  /*6a20*/  LOP3.LUT P0, RZ, R9, 0x7fffffff, RZ, 0xc0, !PT ;  /* 0x7fffffff09ff7812 */ /* 0x000fe2000780c0ff */
[----:B------:R-:W-:-:S06]  /*6a30*/  IMAD.MOV.U32 R7, RZ, RZ, 0x7ff00000 ;  /* 0x7ff00000ff077424 */ /* 0x000fcc00078e00ff */
[----:B------:R-:W0:Y:S02]  /*6a40*/  DFMA R8, R8, R6, +INF ;  /* 0x7ff000000808742b */ /* 0x000e240000000006 */
[----:B0-----:R-:W-:Y:S02]  /*6a50*/  FSEL R8, R8, RZ, P0 ;  /* 0x000000ff08087208 */ /* 0x001fe40000000000 */
[----:B------:R-:W-:-:S07]  /*6a60*/  FSEL R9, R9, -QNAN , P0 ;  /* 0xfff0000009097808 */ /* 0x000fce0000000000 */
.L_x_370:
        /* <DEDUP_REMOVED lines=154> */
.L_x_372:
[----:B------:R-:W0:Y:S01]  /*7410*/  LDC R4, c[0x0][0x3b4] ;  /* 0x0000ed00ff047b82 */ /* 0x000e220000000800 */
[----:B------:R-:W-:Y:S01]  /*7420*/  UMOV UR4, 0x54442d18 ;  /* 0x54442d1800047882 */ /* 0x000fe20000000000 */
[----:B------:R-:W-:Y:S02]  /*7430*/  UMOV UR5, 0x400921fb ;  /* 0x400921fb00057882 */ /* 0x000fe40000000000 */
[----:B------:R-:W1:Y:S01]  /*7440*/  DADD R14, -R12, UR4 ;  /* 0x000000040c0e7e29 */ /* 0x000e620008000100 */
[----:B0-----:R-:W-:-:S04]  /*7450*/  ISETP.GE.AND P0, PT, R4, RZ, PT ;  /* 0x000000ff0400720c */ /* 0x001fc80003f06270 */
[----:B-1----:R-:W-:Y:S02]  /*7460*/  FSEL R12, R14, R12, !P0 ;  /* 0x0000000c0e0c7208 */ /* 0x002fe40004000000 */
[----:B------:R-:W-:-:S07]  /*7470*/  FSEL R13, R15, R13, !P0 ;  /* 0x0000000d0f0d7208 */ /* 0x000fce0004000000 */
.L_x_373:
        /* <DEDUP_REMOVED lines=24> */
.L_x_364:
        /* <DEDUP_REMOVED lines=10> */
[----:B------:R-:W-:Y:S02]  /*76a0*/  IMAD.MOV.U32 R7, RZ, RZ, R15 ;  /* 0x000000ffff077224 */ /* 0x000fe400078e000f */
[----:B------:R-:W-:-:S15]  /*76b0*/  IMAD.MOV.U32 R4, RZ, RZ, R21 ;  /* 0x000000ffff047224 */ /* 0x000fde00078e0015 */
[----:B------:R-:W-:-:S15]  /*76c0*/  NOP ;  /* 0x0000000000007918 */ /* 0x000fde0000000000 */
[----:B------:R-:W-:-:S15]  /*76d0*/  NOP ;  /* 0x0000000000007918 */ /* 0x000fde0000000000 */
[----:B------:R-:W-:-:S04]  /*76e0*/  NOP ;  /* 0x0000000000007918 */ /* 0x000fc80000000000 */
[----:B------:R-:W0:Y:S02]  /*76f0*/  DSETP.MAX.AND P2, P3, R20, R18, PT ;  /* 0x000000121400722a */ /* 0x000e240003b4f000 */
[----:B0-----:R-:W-:Y:S01]  /*7700*/  FSEL R15, R4, R9, P2 ;  /* 0x00000009040f7208 */ /* 0x001fe20001000000 */
[----:B------:R-:W-:Y:S01]  /*7710*/  IMAD.MOV.U32 R4, RZ, RZ, R20 ;  /* 0x000000ffff047224 */ /* 0x000fe200078e0014 */
[----:B------:R-:W-:-:S15]  /*7720*/  @P3 LOP3.LUT R15, R9, 0x80000, RZ, 0xfc, !PT ;  /* 0x00080000090f3812 */ /* 0x000fde00078efcff */
[----:B------:R-:W-:-:S15]  /*7730*/  NOP ;  /* 0x0000000000007918 */ /* 0x000fde0000000000 */
[----:B------:R-:W-:-:S15]  /*7740*/  NOP ;  /* 0x0000000000007918 */ /* 0x000fde0000000000 */
[----:B------:R-:W-:-:S15]  /*7750*/  NOP ;  /* 0x0000000000007918 */ /* 0x000fde0000000000 */
[----:B------:R0:W-:Y:S01]  /*7760*/  DSETP.GEU.AND P0, PT, R6, UR4, PT ;  /* 0x0000000406007e2a */ /* 0x0001e2000bf0e000 */
[----:B------:R-:W-:Y:S01]  /*7770*/  UMOV UR4, 0xc57e649a ;  /* 0xc57e649a00047882 */ /* 0x000fe20000000000 */
[----:B0-----:R-:W-:Y:S01]  /*7780*/  IMAD.MOV.U32 R7, RZ, RZ, R18 ;  /* 0x000000ffff077224 */ /* 0x001fe200078e0012 */
[----:B------:R-:W-:-:S04]  /*7790*/  UMOV UR5, 0x4a511b0e ;  /* 0x4a511b0e00057882 */ /* 0x000fc80000000000 */
[----:B------:R-:W-:Y:S01]  /*77a0*/  SEL R6, R4, R7, P2 ;  /* 0x0000000704067207 */ /* 0x000fe20001000000 */
[----:B------:R-:W-:-:S15]  /*77b0*/  IMAD.MOV.U32 R7, RZ, RZ, R15 ;  /* 0x000000ffff077224 */ /* 0x000fde00078e000f */
[----:B------:R-:W-:-:S15]  /*77c0*/  NOP ;  /* 0x0000000000007918 */ /* 0x000fde0000000000 */
[----:B------:R-:W-:-:S15]  /*77d0*/  NOP ;  /* 0x0000000000007918 */ /* 0x000fde0000000000 */
[----:B------:R-:W-:-:S11]  /*77e0*/  NOP ;  /* 0x0000000000007918 */ /* 0x000fd60000000000 */
        /* <DEDUP_REMOVED lines=109> */
[----:B------:R-:W-:-:S03]  /*7ec0*/  IMAD.MOV.U32 R8, RZ, RZ, R6 ;  /* 0x000000ffff087224 */ /* 0x000fc600078e0006 */
[----:B------:R-:W-:-:S13]  /*7ed0*/  ISETP.GE.U32.AND P0, PT, R9, 0x3ff6a09f, PT ;  /* 0x3ff6a09f0900780c */ /* 0x000fda0003f06070 */
[----:B------:R-:W-:Y:S02]  /*7ee0*/  @P0 VIADD R11, R9, 0xfff00000 ;  /* 0xfff00000090b0836 */ /* 0x000fe40000000000 */
[----:B------:R-:W-:Y:S02]  /*7ef0*/  @P0 VIADD R7, R7, 0x1 ;  /* 0x0000000107070836 */ /* 0x000fe40000000000 */
[----:B------:R-:W-:-:S03]  /*7f00*/  @P0 IMAD.MOV.U32 R9, RZ, RZ, R11 ;  /* 0x000000ffff090224 */ /* 0x000fc600078e000b */
[----:B------:R-:W-:Y:S01]  /*7f10*/  LOP3.LUT R6, R7, 0x80000000, RZ, 0x3c, !PT ;  /* 0x8000000007067812 */ /* 0x000fe200078e3cff */
[----:B------:R-:W-:Y:S02]  /*7f20*/  IMAD.MOV.U32 R7, RZ, RZ, 0x43300000 ;  /* 0x43300000ff077424 */ /* 0x000fe400078e00ff */
[----:B------:R-:W0:-:S15]  /*7f30*/  DADD R14, R8, 1 ;  /* 0x3ff00000080e7429 */ /* 0x000e1e0000000000 */
[----:B------:R-:W-:-:S15]  /*7f40*/  NOP ;  /* 0x0000000000007918 */ /* 0x000fde0000000000 */
[----:B------:R-:W-:-:S15]  /*7f50*/  NOP ;  /* 0x0000000000007918 */ /* 0x000fde0000000000 */
[----:B------:R-:W-:-:S15]  /*7f60*/  NOP ;  /* 0x0000000000007918 */ /* 0x000fde0000000000 */
[----:B------:R-:W-:-:S04]  /*7f70*/  NOP ;  /* 0x0000000000007918 */ /* 0x000fc80000000000 */
[----:B------:R0:W-:Y:S02]  /*7f80*/  DADD R12, R8, -1 ;  /* 0xbff00000080c7429 */ /* 0x0001e40000000000 */
[----:B0-----:R-:W0:Y:S01]  /*7f90*/  MUFU.RCP64H R9, R15 ;  /* 0x0000000f00097308 */ /* 0x001e220000001800 */
[----:B------:R-:W-:-:S15]  /*7fa0*/  IMAD.MOV.U32 R8, RZ, RZ, RZ ;  /* 0x000000ffff087224 */ /* 0x000fde00078e00ff */
        /* <DEDUP_REMOVED lines=152> */
.L_x_375:
[----:B------:R-:W-:Y:S01]  /*8930*/  IMAD.MOV.U32 R6, RZ, RZ, 0x0 ;  /* 0x00000000ff067424 */ /* 0x000fe200078e00ff */
[----:B------:R-:W-:Y:S01]  /*8940*/  LOP3.LUT P0, RZ, R9, 0x7fffffff, RZ, 0xc0, !PT ;  /* 0x7fffffff09ff7812 */ /* 0x000fe2000780c0ff */
[----:B------:R-:W-:-:S06]  /*8950*/  IMAD.MOV.U32 R7, RZ, RZ, 0x7ff00000 ;  /* 0x7ff00000ff077424 */ /* 0x000fcc00078e00ff */
[----:B------:R-:W0:Y:S02]  /*8960*/  DFMA R8, R8, R6, +INF ;  /* 0x7ff000000808742b */ /* 0x000e240000000006 */
[----:B0-----:R-:W-:Y:S02]  /*8970*/  FSEL R22, R8, RZ, P0 ;  /* 0x000000ff08167208 */ /* 0x001fe40000000000 */
[----:B------:R-:W-:-:S07]  /*8980*/  FSEL R23, R9, -QNAN , P0 ;  /* 0xfff0000009177808 */ /* 0x000fce0000000000 */
.L_x_376:
        /* <DEDUP_REMOVED lines=48> */
.L_x_377:
        /* <DEDUP_REMOVED lines=153> */
.L_x_378:
[----:B------:R-:W0:Y:S01]  /*9620*/  LDC R4, c[0x0][0x3b4] ;  /* 0x0000ed00ff047b82 */ /* 0x000e220000000800 */
[----:B------:R-:W-:Y:S01]  /*9630*/  UMOV UR4, 0x54442d18 ;  /* 0x54442d1800047882 */ /* 0x000fe20000000000 */
[----:B------:R-:W-:Y:S02]  /*9640*/  UMOV UR5, 0x400921fb ;  /* 0x400921fb00057882 */ /* 0x000fe40000000000 */
[----:B------:R-:W1:Y:S01]  /*9650*/  DADD R6, -R10, UR4 ;  /* 0x000000040a067e29 */ /* 0x000e620008000100 */
[----:B0-----:R-:W-:-:S04]  /*9660*/  ISETP.GE.AND P0, PT, R4, RZ, PT ;  /* 0x000000ff0400720c */ /* 0x001fc80003f06270 */
[----:B-1----:R-:W-:Y:S02]  /*9670*/  FSEL R6, R6, R10, !P0 ;  /* 0x0000000a06067208 */ /* 0x002fe40004000000 */
[----:B------:R-:W-:-:S07]  /*9680*/  FSEL R7, R7, R11, !P0 ;  /* 0x0000000b07077208 */ /* 0x000fce0004000000 */
.L_x_379:
        /* <DEDUP_REMOVED lines=9> */
[----:B------:R-:W-:Y:S01]  /*9720*/  @!P1 FSEL R9, RZ, 2.1426990032196044922, P0 ;  /* 0x400921fbff099808 */ /* 0x000fe20000000000 */
[----:B01----:R-:W-:Y:S06]  /*9730*/  @!P1 BRA `(.L_x_380) ;  /* 0x0000000000249947 */ /* 0x003fec0003800000 */
        /* <DEDUP_REMOVED lines=9> */
.L_x_380:
[----:B------:R-:W-:Y:S01]  /*97d0*/  LOP3.LUT R7, R9, 0x80000000, R21, 0xb8, !PT ;  /* 0x8000000009077812 */ /* 0x000fe200078eb815 */
[----:B------:R-:W0:Y:S02]  /*97e0*/  DSETP.NAN.AND P0, PT, R12, R12, PT ;  /* 0x0000000c0c00722a */ /* 0x000e240003f08000 */
[----:B0-----:R-:W-:Y:S02]  /*97f0*/  FSEL R6, R12, R8, P0 ;  /* 0x000000080c067208 */ /* 0x001fe40000000000 */
[----:B------:R-:W-:Y:S01]  /*9800*/  FSEL R7, R13, R7, P0 ;  /* 0x000000070d077208 */ /* 0x000fe20000000000 */
[----:B------:R-:W-:Y:S06]  /*9810*/  BRA `(.L_x_353) ;  /* 0x0000007400807947 */ /* 0x000fec0003800000 */
.L_x_374:
        /* <DEDUP_REMOVED lines=73> */
.L_x_383:
        /* <DEDUP_REMOVED lines=78> */
.L_x_382:
        /* <DEDUP_REMOVED lines=16> */
[----:B------:R-:W-:Y:S01]  /*a290*/  IMAD.MOV.U32 R8, RZ, RZ, RZ ;  /* 0x000000ffff087224 */ /* 0x000fe200078e00ff */
[----:B------:R-:W-:Y:S01]  /*a2a0*/  LEA.HI R4, R23, R4, RZ, 0xc ;  /* 0x0000000417047211 */ /* 0x000fe200078f60ff */
[----:B------:R-:W-:Y:S01]  /*a2b0*/  UMOV UR4, 0x80000000 ;  /* 0x8000000000047882 */ /* 0x000fe20000000000 */
[----:B------:R-:W-:Y:S01]  /*a2c0*/  LOP3.LUT R7, R6, 0x3ff00000, RZ, 0xfc, !PT ;  /* 0x3ff0000006077812 */ /* 0x000fe200078efcff */
[----:B------:R-:W-:Y:S01]  /*a2d0*/  IMAD.MOV.U32 R6, RZ, RZ, R22 ;  /* 0x000000ffff067224 */ /* 0x000fe200078e0016 */
[----:B------:R-:W-:Y:S02]  /*a2e0*/  UMOV UR5, 0x43300000 ;  /* 0x4330000000057882 */ /* 0x000fe40000000000 */
        /* <DEDUP_REMOVED lines=165> */
.L_x_385:
[----:B------:R-:W-:Y:S01]  /*ad40*/  IMAD.MOV.U32 R8, RZ, RZ, 0x0 ;  /* 0x00000000ff087424 */ /* 0x000fe200078e00ff */
[----:B------:R-:W-:Y:S01]  /*ad50*/  LOP3.LUT P0, RZ, R7, 0x7fffffff, RZ, 0xc0, !PT ;  /* 0x7fffffff07ff7812 */ /* 0x000fe2000780c0ff */
[----:B------:R-:W-:-:S06]  /*ad60*/  IMAD.MOV.U32 R9, RZ, RZ, 0x7ff00000 ;  /* 0x7ff00000ff097424 */ /* 0x000fcc00078e00ff */
[----:B------:R-:W0:Y:S02]  /*ad70*/  DFMA R6, R6, R8, +INF ;  /* 0x7ff000000606742b */ /* 0x000e240000000008 */
[----:B0-----:R-:W-:Y:S02]  /*ad80*/  FSEL R22, R6, RZ, P0 ;  /* 0x000000ff06167208 */ /* 0x001fe40000000000 */
[----:B------:R-:W-:-:S07]  /*ad90*/  FSEL R23, R7, -QNAN , P0 ;  /* 0xfff0000007177808 */ /* 0x000fce0000000000 */
.L_x_384:
        /* <DEDUP_REMOVED lines=54> */
.L_x_386:
        /* <DEDUP_REMOVED lines=153> */
.L_x_387:
[----:B------:R-:W0:Y:S01]  /*ba90*/  LDC R4, c[0x0][0x3b4] ;  /* 0x0000ed00ff047b82 */ /* 0x000e220000000800 */
[----:B------:R-:W-:Y:S01]  /*baa0*/  UMOV UR4, 0x54442d18 ;  /* 0x54442d1800047882 */ /* 0x000fe20000000000 */
[----:B------:R-:W-:Y:S02]  /*bab0*/  UMOV UR5, 0x400921fb ;  /* 0x400921fb00057882 */ /* 0x000fe40000000000 */
[----:B------:R-:W1:Y:S01]  /*bac0*/  DADD R6, -R10, UR4 ;  /* 0x000000040a067e29 */ /* 0x000e620008000100 */
[----:B0-----:R-:W-:-:S04]  /*bad0*/  ISETP.GE.AND P0, PT, R4, RZ, PT ;  /* 0x000000ff0400720c */ /* 0x001fc80003f06270 */
[----:B-1----:R-:W-:Y:S02]  /*bae0*/  FSEL R6, R6, R10, !P0 ;  /* 0x0000000a06067208 */ /* 0x002fe40004000000 */
[----:B------:R-:W-:-:S07]  /*baf0*/  FSEL R7, R7, R11, !P0 ;  /* 0x0000000b07077208 */ /* 0x000fce0004000000 */
.L_x_388:
        /* <DEDUP_REMOVED lines=24> */
.L_x_389:
[----:B------:R-:W-:Y:S01]  /*bc80*/  LOP3.LUT R7, R9, 0x80000000, R21, 0xb8, !PT ;  /* 0x8000000009077812 */ /* 0x000fe200078eb815 */
[----:B------:R-:W1:Y:S01]  /*bc90*/  DMUL R22, R22, 0.5 ;  /* 0x3fe0000016167828 */ /* 0x000e620000000000 */
[----:B------:R-:W-:Y:S02]  /*bca0*/  FSEL R6, R12, R8, P2 ;  /* 0x000000080c067208 */ /* 0x000fe40001000000 */
[----:B------:R-:W-:Y:S01]  /*bcb0*/  FSEL R7, R13, R7, P2 ;  /* 0x000000070d077208 */ /* 0x000fe20001000000 */
[----:B-1----:R-:W-:Y:S06]  /*bcc0*/  BRA `(.L_x_353) ;  /* 0x0000005000547947 */ /* 0x002fec0003800000 */
.L_x_381:
        /* <DEDUP_REMOVED lines=16> */
[----:B------:R-:W-:-:S10]  /*bdd0*/  IMAD.MOV.U32 R8, RZ, RZ, R6 ;  /* 0x000000ffff087224 */ /* 0x000fd400078e0006 */
        /* <DEDUP_REMOVED lines=180> */
.L_x_391:
[----:B------:R-:W-:Y:S01]  /*c920*/  IMAD.MOV.U32 R8, RZ, RZ, 0x0 ;  /* 0x00000000ff087424 */ /* 0x000fe200078e00ff */
[----:B------:R-:W-:Y:S01]  /*c930*/  LOP3.LUT P0, RZ, R7, 0x7fffffff, RZ, 0xc0, !PT ;  /* 0x7fffffff07ff7812 */ /* 0x000fe2000780c0ff */
[----:B------:R-:W-:-:S06]  /*c940*/  IMAD.MOV.U32 R9, RZ, RZ, 0x7ff00000 ;  /* 0x7ff00000ff097424 */ /* 0x000fcc00078e00ff */
[----:B------:R-:W0:Y:S02]  /*c950*/  DFMA R6, R6, R8, +INF ;  /* 0x7ff000000606742b */ /* 0x000e240000000008 */
[----:B0-----:R-:W-:Y:S02]  /*c960*/  FSEL R22, R6, RZ, P0 ;  /* 0x000000ff06167208 */ /* 0x001fe40000000000 */
[----:B------:R-:W-:-:S07]  /*c970*/  FSEL R23, R7, -QNAN , P0 ;  /* 0xfff0000007177808 */ /* 0x000fce0000000000 */
.L_x_392:
        /* <DEDUP_REMOVED lines=48> */
.L_x_393:
        /* <DEDUP_REMOVED lines=153> */
.L_x_394:
[----:B------:R-:W0:Y:S01]  /*d610*/  LDC R4, c[0x0][0x3b4] ;  /* 0x0000ed00ff047b82 */ /* 0x000e220000000800 */
[----:B------:R-:W-:Y:S01]  /*d620*/  UMOV UR4, 0x54442d18 ;  /* 0x54442d1800047882 */ /* 0x000fe20000000000 */
[----:B------:R-:W-:Y:S02]  /*d630*/  UMOV UR5, 0x400921fb ;  /* 0x400921fb00057882 */ /* 0x000fe40000000000 */
[----:B------:R-:W1:Y:S01]  /*d640*/  DADD R6, -R10, UR4 ;  /* 0x000000040a067e29 */ /* 0x000e620008000100 */
[----:B0-----:R-:W-:-:S04]  /*d650*/  ISETP.GE.AND P0, PT, R4, RZ, PT ;  /* 0x000000ff0400720c */ /* 0x001fc80003f06270 */
[----:B-1----:R-:W-:Y:S02]  /*d660*/  FSEL R6, R6, R10, !P0 ;  /* 0x0000000a06067208 */ /* 0x002fe40004000000 */
[----:B------:R-:W-:-:S07]  /*d670*/  FSEL R7, R7, R11, !P0 ;  /* 0x0000000b07077208 */ /* 0x000fce0004000000 */
.L_x_395:
        /* <DEDUP_REMOVED lines=24> */
.L_x_396:
[----:B------:R-:W-:Y:S01]  /*d800*/  LOP3.LUT R7, R9, 0x80000000, R21, 0xb8, !PT ;  /* 0x8000000009077812 */ /* 0x000fe200078eb815 */
[----:B------:R-:W1:Y:S01]  /*d810*/  DMUL R22, R22, 0.5 ;  /* 0x3fe0000016167828 */ /* 0x000e620000000000 */
[----:B------:R-:W-:Y:S02]  /*d820*/  FSEL R6, R12, R8, P2 ;  /* 0x000000080c067208 */ /* 0x000fe40001000000 */
[----:B------:R-:W-:Y:S01]  /*d830*/  FSEL R7, R13, R7, P2 ;  /* 0x000000070d077208 */ /* 0x000fe20001000000 */
[----:B-1----:R-:W-:Y:S06]  /*d840*/  BRA `(.L_x_353) ;  /* 0x0000003400747947 */ /* 0x002fec0003800000 */
.L_x_390:
        /* <DEDUP_REMOVED lines=104> */
.L_x_397:
        /* <DEDUP_REMOVED lines=21> */
[----:B------:R1:W-:Y:S02]  /*e020*/  DSETP.GEU.AND P0, PT, R22, R8, P0 ;  /* 0x000000081600722a */ /* 0x0003e4000070e000 */
        /* <DEDUP_REMOVED lines=43> */
[----:B------:R-:W-:-:S15]  /*e2e0*/  FSEL R23, R13, R37, P4 ;  /* 0x000000250d177208 */ /* 0x000fde0002000000 */
[----:B------:R-:W-:-:S15]  /*e2f0*/  NOP ;  /* 0x0000000000007918 */ /* 0x000fde0000000000 */
[----:B------:R-:W-:-:S15]  /*e300*/  NOP ;  /* 0x0000000000007918 */ /* 0x000fde0000000000 */
[----:B------:R-:W-:-:S15]  /*e310*/  NOP ;  /* 0x0000000000007918 */ /* 0x000fde0000000000 */
[----:B------:R1:W-:Y:S02]  /*e320*/  DSETP.GEU.AND P2, PT, R36, R12, P2 ;  /* 0x0000000c2400722a */ /* 0x0003e4000174e000 */
[----:B-1----:R-:W-:Y:S02]  /*e330*/  FSEL R12, R36, R12, P4 ;  /* 0x0000000c240c7208 */ /* 0x002fe40002000000 */
[----:B------:R-:W-:-:S15]  /*e340*/  FSEL R13, R37, R13, P4 ;  /* 0x0000000d250d7208 */ /* 0x000fde0002000000 */
[----:B------:R-:W-:-:S15]  /*e350*/  NOP ;  /* 0x0000000000007918 */ /* 0x000fde0000000000 */
[----:B------:R-:W-:-:S15]  /*e360*/  NOP ;  /* 0x0000000000007918 */ /* 0x000fde0000000000 */
[----:B------:R-:W-:-:S15]  /*e370*/  NOP ;  /* 0x0000000000007918 */ /* 0x000fde0000000000 */
[----:B0-----:R-:W0:Y:S02]  /*e380*/  DSETP.GEU.AND P3, PT, R22, R32, PT ;  /* 0x000000201600722a */ /* 0x001e240003f6e000 */
[----:B0-----:R-:W-:Y:S02]  /*e390*/  FSEL R36, R32, R22, P3 ;  /* 0x0000001620247208 */ /* 0x001fe40001800000 */
[----:B------:R-:W-:Y:S02]  /*e3a0*/  FSEL R37, R33, R23, P3 ;  /* 0x0000001721257208 */ /* 0x000fe40001800000 */
[----:B------:R-:W-:-:S15]  /*e3b0*/  FSEL R4, R22, R32, P3 ;  /* 0x0000002016047208 */ /* 0x000fde0001800000 */
[----:B------:R-:W-:-:S15]  /*e3c0*/  NOP ;  /* 0x0000000000007918 */ /* 0x000fde0000000000 */
[----:B------:R-:W-:-:S15]  /*e3d0*/  NOP ;  /* 0x0000000000007918 */ /* 0x000fde0000000000 */
[----:B------:R-:W-:-:S13]  /*e3e0*/  NOP ;  /* 0x0000000000007918 */ /* 0x000fda0000000000 */
[----:B------:R0:W-:Y:S02]  /*e3f0*/  DSETP.GEU.AND P2, PT, R22, R32, P2 ;  /* 0x000000201600722a */ /* 0x0001e4000174e000 */
[----:B0-----:R-:W-:-:S15]  /*e400*/  FSEL R33, R23, R33, P3 ;  /* 0x0000002117217208 */ /* 0x001fde0001800000 */
[----:B------:R-:W-:-:S15]  /*e410*/  NOP ;  /* 0x0000000000007918 */ /* 0x000fde0000000000 */
[----:B------:R-:W-:-:S15]  /*e420*/  NOP ;  /* 0x0000000000007918 */ /* 0x000fde0000000000 */
[----:B------:R-:W-:-:S15]  /*e430*/  NOP ;  /* 0x0000000000007918 */ /* 0x000fde0000000000 */
[----:B------:R-:W-:-:S02]  /*e440*/  NOP ;  /* 0x0000000000007918 */ /* 0x000fc40000000000 */
[----:B------:R-:W0:Y:S02]  /*e450*/  DSETP.GEU.AND P4, PT, R36, R24, PT ;  /* 0x000000182400722a */ /* 0x000e240003f8e000 */
[----:B0-----:R-:W-:Y:S02]  /*e460*/  FSEL R22, R24, R36, P4 ;  /* 0x0000002418167208 */ /* 0x001fe40002000000 */
[----:B------:R-:W-:Y:S02]  /*e470*/  FSEL R23, R25, R37, P4 ;  /* 0x0000002519177208 */ /* 0x000fe40002000000 */
[----:B------:R-:W-:-:S15]  /*e480*/  FSEL R32, R36, R24, P4 ;  /* 0x0000001824207208 */ /* 0x000fde0002000000 */
[----:B------:R-:W-:-:S15]  /*e490*/  NOP ;  /* 0x0000000000007918 */ /* 0x000fde0000000000 */
[----:B------:R-:W-:-:S15]  /*e4a0*/  NOP ;  /* 0x0000000000007918 */ /* 0x000fde0000000000 */
[----:B------:R-:W-:-:S13]  /*e4b0*/  NOP ;  /* 0x0000000000007918 */ /* 0x000fda0000000000 */
[----:B------:R-:W0:Y:S02]  /*e4c0*/  DSETP.GEU.AND P3, PT, R22, R30, PT ;  /* 0x0000001e1600722a */ /* 0x000e240003f6e000 */
[----:B0-----:R-:W-:Y:S02]  /*e4d0*/  FSEL R38, R30, R22, P3 ;  /* 0x000000161e267208 */ /* 0x001fe40001800000 */
[----:B------:R-:W-:-:S15]  /*e4e0*/  FSEL R39, R31, R23, P3 ;  /* 0x000000171f277208 */ /* 0x000fde0001800000 */
[----:B------:R-:W-:-:S15]  /*e4f0*/  NOP ;  /* 0x0000000000007918 */ /* 0x000fde0000000000 */
[----:B------:R-:W-:-:S15]  /*e500*/  NOP ;  /* 0x0000000000007918 */ /* 0x000fde0000000000 */
[----:B------:R-:W-:-:S15]  /*e510*/  NOP ;  /* 0x0000000000007918 */ /* 0x000fde0000000000 */
[----:B------:R0:W1:Y:S02]  /*e520*/  DSETP.GEU.AND P2, PT, R36, R24, P2 ;  /* 0x000000182400722a */ /* 0x000064000174e000 */
[----:B0-----:R-:W-:Y:S02]  /*e530*/  FSEL R25, R37, R25, P4 ;  /* 0x0000001925197208 */ /* 0x001fe40002000000 */
[----:B------:R-:W-:Y:S02]  /*e540*/  FSEL R24, R22, R30, P3 ;  /* 0x0000001e16187208 */ /* 0x000fe40001800000 */
[----:B------:R-:W-:-:S15]  /*e550*/  FSEL R37, R23, R31, P3 ;  /* 0x0000001f17257208 */ /* 0x000fde0001800000 */
[----:B------:R-:W-:-:S15]  /*e560*/  NOP ;  /* 0x0000000000007918 */ /* 0x000fde0000000000 */
[----:B------:R-:W-:-:S15]  /*e570*/  NOP ;  /* 0x0000000000007918 */ /* 0x000fde0000000000 */
[----:B------:R-:W-:-:S13]  /*e580*/  NOP ;  /* 0x0000000000007918 */ /* 0x000fda0000000000 */
        /* <DEDUP_REMOVED lines=17> */
[----:B------:R-:W-:Y:S02]  /*e6a0*/  IMAD.MOV.U32 R13, RZ, RZ, R33 ;  /* 0x000000ffff0d7224 */ /* 0x000fe400078e0021 */
[----:B------:R-:W-:-:S02]  /*e6b0*/  IMAD.MOV.U32 R38, RZ, RZ, R12 ;  /* 0x000000ffff267224 */ /* 0x000fc400078e000c */
[----:B------:R-:W-:Y:S02]  /*e6c0*/  IMAD.MOV.U32 R33, RZ, RZ, R25 ;  /* 0x000000ffff217224 */ /* 0x000fe400078e0019 */
[----:B------:R-:W-:Y:S02]  /*e6d0*/  IMAD.MOV.U32 R12, RZ, RZ, R4 ;  /* 0x000000ffff0c7224 */ /* 0x000fe400078e0004 */
[----:B------:R-:W-:Y:S02]  /*e6e0*/  IMAD.MOV.U32 R34, RZ, RZ, R22 ;  /* 0x000000ffff227224 */ /* 0x000fe400078e0016 */
[----:B------:R-:W-:Y:S02]  /*e6f0*/  IMAD.MOV.U32 R35, RZ, RZ, R23 ;  /* 0x000000ffff237224 */ /* 0x000fe400078e0017 */
        /* <DEDUP_REMOVED lines=113> */
.L_x_399:
        /* <DEDUP_REMOVED lines=78> */
.L_x_398:
        /* <DEDUP_REMOVED lines=187> */
.L_x_401:
[----:B------:R-:W-:Y:S01]  /*fea0*/  IMAD.MOV.U32 R8, RZ, RZ, 0x0 ;  /* 0x00000000ff087424 */ /* 0x000fe200078e00ff */
[----:B------:R-:W-:Y:S01]  /*feb0*/  LOP3.LUT P0, RZ, R7, 0x7fffffff, RZ, 0xc0, !PT ;  /* 0x7fffffff07ff7812 */ /* 0x000fe2000780c0ff */
[----:B------:R-:W-:-:S06]  /*fec0*/  IMAD.MOV.U32 R9, RZ, RZ, 0x7ff00000 ;  /* 0x7ff00000ff097424 */ /* 0x000fcc00078e00ff */
[----:B------:R-:W0:Y:S02]  /*fed0*/  DFMA R6, R6, R8, +INF ;  /* 0x7ff000000606742b */ /* 0x000e240000000008 */
[----:B0-----:R-:W-:Y:S02]  /*fee0*/  FSEL R22, R6, RZ, P0 ;  /* 0x000000ff06167208 */ /* 0x001fe40000000000 */
[----:B------:R-:W-:-:S07]  /*fef0*/  FSEL R23, R7, -QNAN , P0 ;  /* 0xfff0000007177808 */ /* 0x000fce0000000000 */
.L_x_400:
        /* <DEDUP_REMOVED lines=54> */
.L_x_402:
        /* <DEDUP_REMOVED lines=153> */
.L_x_403:
[----:B------:R-:W0:Y:S01]  /*10bf0*/  LDC R4, c[0x0][0x3b4] ;  /* 0x0000ed00ff047b82 */ /* 0x000e220000000800 */
[----:B------:R-:W-:Y:S01]  /*10c00*/  UMOV UR4, 0x54442d18 ;  /* 0x54442d1800047882 */ /* 0x000fe20000000000 */
[----:B------:R-:W-:Y:S02]  /*10c10*/  UMOV UR5, 0x400921fb ;  /* 0x400921fb00057882 */ /* 0x000fe40000000000 */
[----:B------:R-:W1:Y:S01]  /*10c20*/  DADD R6, -R10, UR4 ;  /* 0x000000040a067e29 */ /* 0x000e620008000100 */
[----:B0-----:R-:W-:-:S04]  /*10c30*/  ISETP.GE.AND P0, PT, R4, RZ, PT ;  /* 0x000000ff0400720c */ /* 0x001fc80003f06270 */
[----:B-1----:R-:W-:Y:S02]  /*10c40*/  FSEL R6, R6, R10, !P0 ;  /* 0x0000000a06067208 */ /* 0x002fe40004000000 */
[----:B------:R-:W-:-:S07]  /*10c50*/  FSEL R7, R7, R11, !P0 ;  /* 0x0000000b07077208 */ /* 0x000fce0004000000 */
.L_x_404:
        /* <DEDUP_REMOVED lines=24> */
.L_x_405:
[----:B------:R-:W-:Y:S01]  /*10de0*/  LOP3.LUT R7, R9, 0x80000000, R21, 0xb8, !PT ;  /* 0x8000000009077812 */ /* 0x000fe200078eb815 */
[----:B------:R-:W1:Y:S01]  /*10df0*/  DMUL R22, R22, 0.5 ;  /* 0x3fe0000016167828 */ /* 0x000e620000000000 */
[----:B------:R-:W-:Y:S02]  /*10e00*/  FSEL R6, R12, R8, P2 ;  /* 0x000000080c067208 */ /* 0x000fe40001000000 */
[----:B-1----:R-:W-:-:S07]  /*10e10*/  FSEL R7, R13, R7, P2 ;  /* 0x000000070d077208 */ /* 0x002fce0001000000 */
.L_x_353:
[----:B------:R-:W-:-:S15]  /*10e20*/  DMUL R8, R2, R6 ;  /* 0x0000000602087228 */ /* 0x000fde0000000000 */
[----:B------:R-:W-:-:S15]  /*10e30*/  NOP ;  /* 0x0000000000007918 */ /* 0x000fde0000000000 */
[----:B------:R-:W-:-:S15]  /*10e40*/  NOP ;  /* 0x0000000000007918 */ /* 0x000fde0000000000 */
[----:B------:R-:W-:-:S15]  /*10e50*/  NOP ;  /* 0x0000000000007918 */ /* 0x000fde0000000000 */
[----:B------:R-:W-:-:S04]  /*10e60*/  NOP ;  /* 0x0000000000007918 */ /* 0x000fc80000000000 */
[----:B------:R-:W1:-:S15]  /*10e70*/  DMUL R6, R16, R6 ;  /* 0x0000000610067228 */ /* 0x000e5e0000000000 */
[----:B------:R-:W-:-:S15]  /*10e80*/  NOP ;  /* 0x0000000000007918 */ /* 0x000fde0000000000 */
[----:B------:R-:W-:-:S15]  /*10e90*/  NOP ;  /* 0x0000000000007918 */ /* 0x000fde0000000000 */
[----:B------:R-:W-:-:S15]  /*10ea0*/  NOP ;  /* 0x0000000000007918 */ /* 0x000fde0000000000 */
[----:B------:R-:W-:-:S04]  /*10eb0*/  NOP ;  /* 0x0000000000007918 */ /* 0x000fc80000000000 */
[----:B-1----:R-:W1:Y:S02]  /*10ec0*/  DFMA R10, R2, R22, R6 ;  /* 0x00000016020a722b */ /* 0x002e640000000006 */
[----:B-1----:R-:W-:-:S04]  /*10ed0*/  LOP3.LUT R3, R11, 0x7fffffff, RZ, 0xc0, !PT ;  /* 0x7fffffff0b037812 */ /* 0x002fc800078ec0ff */
[----:B------:R-:W-:-:S15]  /*10ee0*/  LOP3.LUT P0, RZ, R3, R10, RZ, 0xfc, !PT ;  /* 0x0000000a03ff7212 */ /* 0x000fde000780fcff */
[----:B------:R-:W-:-:S15]  /*10ef0*/  NOP ;  /* 0x0000000000007918 */ /* 0x000fde0000000000 */
[----:B------:R-:W-:-:S15]  /*10f00*/  NOP ;  /* 0x0000000000007918 */ /* 0x000fde0000000000 */
[----:B------:R-:W-:-:S13]  /*10f10*/  NOP ;  /* 0x0000000000007918 */ /* 0x000fda0000000000 */
[----:B------:R1:W2:Y:S02]  /*10f20*/  DFMA R16, R16, R22, -R8 ;  /* 0x000000161010722b */ /* 0x0002a40000000808 */
[----:B-12---:R-:W-:Y:S05]  /*10f30*/  @P0 BRA `(.L_x_406) ;  /* 0x0000000400dc0947 */ /* 0x006fea0003800000 */
[----:B------:R-:W-:Y:S01]  /*10f40*/  IMAD.MOV.U32 R2, RZ, RZ, 0x652b82fe ;  /* 0x652b82feff027424 */ /* 0x000fe200078e00ff */
[----:B------:R-:W-:Y:S01]  /*10f50*/  UMOV UR4, 0xfefa39ef ;  /* 0xfefa39ef00047882 */ /* 0x000fe20000000000 */
[----:B------:R-:W-:Y:S01]  /*10f60*/  IMAD.MOV.U32 R3, RZ, RZ, 0x3ff71547 ;  /* 0x3ff71547ff037424 */ /* 0x000fe200078e00ff */
[----:B------:R-:W-:Y:S01]  /*10f70*/  UMOV UR5, 0x3fe62e42 ;  /* 0x3fe62e4200057882 */ /* 0x000fe20000000000 */
[----:B------:R-:W-:-:S04]  /*10f80*/  FSETP.GEU.FTZ.AND P0, PT, |R17|, 4.1917929649353027344, PT ;  /* 0x4086232b1100780b */ /* 0x000fc80003f1e200 */
[----:B------:R-:W1:-:S15]  /*10f90*/  DFMA R2, R16, R2, 6.75539944105574400000e+15 ;  /* 0x433800001002742b */ /* 0x000e5e0000000002 */
[----:B------:R-:W-:-:S15]  /*10fa0*/  NOP ;  /* 0x0000000000007918 */ /* 0x000fde0000000000 */
[----:B------:R-:W-:-:S15]  /*10fb0*/  NOP ;  /* 0x0000000000007918 */ /* 0x000fde0000000000 */
[----:B------:R-:W-:-:S15]  /*10fc0*/  NOP ;  /* 0x0000000000007918 */ /* 0x000fde0000000000 */
[----:B------:R-:W-:-:S04]  /*10fd0*/  NOP ;  /* 0x0000000000007918 */ /* 0x000fc80000000000 */
[----:B-1----:R-:W1:-:S15]  /*10fe0*/  DADD R6, R2, -6.75539944105574400000e+15 ;  /* 0xc338000002067429 */ /* 0x002e5e0000000000 */
[----:B------:R-:W-:-:S15]  /*10ff0*/  NOP ;  /* 0x0000000000007918 */ /* 0x000fde0000000000 */
[----:B------:R-:W-:-:S15]  /*11000*/  NOP ;  /* 0x0000000000007918 */ /* 0x000fde0000000000 */
[----:B------:R-:W-:-:S15]  /*11010*/  NOP ;  /* 0x0000000000007918 */ /* 0x000fde0000000000 */
[----:B------:R-:W-:-:S04]  /*11020*/  NOP ;  /* 0x0000000000007918 */ /* 0x000fc80000000000 */
[----:B-1----:R-:W1:Y:S01]  /*11030*/  DFMA R8, R6, -UR4, R16 ;  /* 0x8000000406087c2b */ /* 0x002e620008000010 */
[----:B------:R-:W-:Y:S01]  /*11040*/  UMOV UR4, 0x3b39803f ;  /* 0x3b39803f00047882 */ /* 0x000fe20000000000 */
[----:B------:R-:W-:-:S15]  /*11050*/  UMOV UR5, 0x3c7abc9e ;  /* 0x3c7abc9e00057882 */ /* 0x000fde0000000000 */
[----:B------:R-:W-:-:S15]  /*11060*/  NOP ;  /* 0x0000000000007918 */ /* 0x000fde0000000000 */
[----:B------:R-:W-:-:S15]  /*11070*/  NOP ;  /* 0x0000000000007918 */ /* 0x000fde0000000000 */
[----:B------:R-:W-:-:S15]  /*11080*/  NOP ;  /* 0x0000000000007918 */ /* 0x000fde0000000000 */
[----:B------:R-:W-:-:S02]  /*11090*/  NOP ;  /* 0x0000000000007918 */ /* 0x000fc40000000000 */
[----:B-1----:R1:W2:Y:S01]  /*110a0*/  DFMA R8, R6, -UR4, R8 ;  /* 0x8000000406087c2b */ /* 0x0022a20008000008 */
[----:B------:R-:W-:Y:S01]  /*110b0*/  UMOV UR4, 0x69ce2bdf ;  /* 0x69ce2bdf00047882 */ /* 0x000fe20000000000 */
[----:B-1----:R-:W-:Y:S01]  /*110c0*/  IMAD.MOV.U32 R6, RZ, RZ, -0x35dec16 ;  /* 0xfca213eaff067424 */ /* 0x002fe200078e00ff */
[----:B------:R-:W-:Y:S01]  /*110d0*/  UMOV UR5, 0x3e5ade15 ;  /* 0x3e5ade1500057882 */ /* 0x000fe20000000000 */
[----:B------:R-:W-:-:S15]  /*110e0*/  IMAD.MOV.U32 R7, RZ, RZ, 0x3e928af3 ;  /* 0x3e928af3ff077424 */ /* 0x000fde00078e00ff */
[----:B------:R-:W-:-:S15]  /*110f0*/  NOP ;  /* 0x0000000000007918 */ /* 0x000fde0000000000 */
[----:B------:R-:W-:-:S15]  /*11100*/  NOP ;  /* 0x0000000000007918 */ /* 0x000fde0000000000 */
[----:B------:R-:W-:-:S15]  /*11110*/  NOP ;  /* 0x0000000000007918 */ /* 0x000fde0000000000 */
[----:B--2---:R-:W1:Y:S01]  /*11120*/  DFMA R6, R8, UR4, R6 ;  /* 0x0000000408067c2b */ /* 0x004e620008000006 */
        /* <DEDUP_REMOVED lines=55> */
[----:B-1----:R-:W1:-:S15]  /*114a0*/  DFMA R6, R8, R6, UR4 ;  /* 0x0000000408067e2b */ /* 0x002e5e0008000006 */
[----:B------:R-:W-:-:S15]  /*114b0*/  NOP ;  /* 0x0000000000007918 */ /* 0x000fde0000000000 */
[----:B------:R-:W-:-:S15]  /*114c0*/  NOP ;  /* 0x0000000000007918 */ /* 0x000fde0000000000 */
[----:B------:R-:W-:-:S15]  /*114d0*/  NOP ;  /* 0x0000000000007918 */ /* 0x000fde0000000000 */
[----:B------:R-:W-:-:S04]  /*114e0*/  NOP ;  /* 0x0000000000007918 */ /* 0x000fc80000000000 */
[----:B-1----:R-:W1:-:S15]  /*114f0*/  DFMA R6, R8, R6, 1 ;  /* 0x3ff000000806742b */ /* 0x002e5e0000000006 */
[----:B------:R-:W-:-:S15]  /*11500*/  NOP ;  /* 0x0000000000007918 */ /* 0x000fde0000000000 */
[----:B------:R-:W-:-:S15]  /*11510*/  NOP ;  /* 0x0000000000007918 */ /* 0x000fde0000000000 */
[----:B------:R-:W-:-:S15]  /*11520*/  NOP ;  /* 0x0000000000007918 */ /* 0x000fde0000000000 */
[----:B------:R-:W-:-:S04]  /*11530*/  NOP ;  /* 0x0000000000007918 */ /* 0x000fc80000000000 */
[----:B-1----:R-:W1:Y:S02]  /*11540*/  DFMA R6, R8, R6, 1 ;  /* 0x3ff000000806742b */ /* 0x002e640000000006 */
[----:B-1----:R-:W-:Y:S02]  /*11550*/  IMAD R9, R2, 0x100000, R7 ;  /* 0x0010000002097824 */ /* 0x002fe400078e0207 */
        /* <DEDUP_REMOVED lines=8> */
[----:B------:R-:W1:Y:S02]  /*115e0*/  DADD R16, R16, +INF ;  /* 0x7ff0000010107429 */ /* 0x000e640000000000 */
[----:B-1----:R-:W-:Y:S02]  /*115f0*/  FSEL R8, R16, RZ, P1 ;  /* 0x000000ff10087208 */ /* 0x002fe40000800000 */
        /* <DEDUP_REMOVED lines=9> */
[----:B------:R1:W2:Y:S02]  /*11690*/  DMUL R8, R8, R2 ;  /* 0x0000000208087228 */ /* 0x0002a40000000000 */
[----:B-12---:R-:W-:Y:S05]  /*116a0*/  BRA `(.L_x_407) ;  /* 0x00000198004c7947 */ /* 0x006fea0003800000 */
.L_x_406:
[----:B------:R-:W-:-:S04]  /*116b0*/  LOP3.LUT R7, R17, 0x7fffffff, RZ, 0xc0, !PT ;  /* 0x7fffffff11077812 */ /* 0x000fc800078ec0ff */
[----:B------:R-:W-:-:S13]  /*116c0*/  LOP3.LUT P0, RZ, R7, R16, RZ, 0xfc, !PT ;  /* 0x0000001007ff7212 */ /* 0x000fda000780fcff */
[----:B------:R-:W-:Y:S05]  /*116d0*/  @P0 BRA `(.L_x_408) ;  /* 0x0000000c00cc0947 */ /* 0x000fea0003800000 */
[----:B------:R-:W1:Y:S01]  /*116e0*/  DSETP.NEU.AND P0, PT, |R10|, +INF , PT ;  /* 0x7ff000000a00742a */ /* 0x000e620003f0d200 */
[----:B------:R-:W-:Y:S01]  /*116f0*/  BSSY.RECONVERGENT B3, `(.L_x_409) ;  /* 0x0000038000037945 */ /* 0x000fe20003800200 */
[----:B-1----:R-:W-:-:S15]  /*11700*/  @!P0 IMAD.MOV.U32 R2, RZ, RZ, 0x1 ;  /* 0x00000001ff028424 */ /* 0x002fde00078e00ff */
[----:B------:R-:W-:-:S15]  /*11710*/  NOP ;  /* 0x0000000000007918 */ /* 0x000fde0000000000 */
[----:B------:R-:W-:-:S15]  /*11720*/  NOP ;  /* 0x0000000000007918 */ /* 0x000fde0000000000 */
[----:B------:R-:W-:-:S15]  /*11730*/  NOP ;  /* 0x0000000000007918 */ /* 0x000fde0000000000 */
[----:B------:R-:W-:-:S02]  /*11740*/  NOP ;  /* 0x0000000000007918 */ /* 0x000fc40000000000 */
[----:B------:R1:W2:Y:S02]  /*11750*/  @!P0 DMUL R6, RZ, R10 ;  /* 0x0000000aff068228 */ /* 0x0002a40000000000 */
[----:B-12---:R-:W-:Y:S05]  /*11760*/  @!P0 BRA `(.L_x_410) ;  /* 0x0000000000c08947 */ /* 0x006fea0003800000 */
        /* <DEDUP_REMOVED lines=8> */
[----:B------:R-:W1:Y:S01]  /*117f0*/  DMUL R2, R10, UR4 ;  /* 0x000000040a027c28 */ /* 0x000e620008000000 */
[----:B------:R-:W-:-:S15]  /*11800*/  UMOV UR4, 0x54442d18 ;  /* 0x54442d1800047882 */ /* 0x000fde0000000000 */
[----:B------:R-:W-:-:S15]  /*11810*/  NOP ;  /* 0x0000000000007918 */ /* 0x000fde0000000000 */
[----:B------:R-:W-:-:S15]  /*11820*/  NOP ;  /* 0x0000000000007918 */ /* 0x000fde0000000000 */
[----:B------:R-:W-:-:S15]  /*11830*/  NOP ;  /* 0x0000000000007918 */ /* 0x000fde0000000000 */
[----:B------:R-:W-:-:S03]  /*11840*/  NOP ;  /* 0x0000000000007918 */ /* 0x000fc60000000000 */
[----:B-1----:R-:W1:Y:S01]  /*11850*/  F2I.F64 R2, R2 ;  /* 0x0000000200027311 */ /* 0x002e620000301100 */
[----:B------:R-:W-:-:S15]  /*11860*/  UMOV UR5, 0x3ff921fb ;  /* 0x3ff921fb00057882 */ /* 0x000fde0000000000 */
[----:B------:R-:W-:-:S15]  /*11870*/  NOP ;  /* 0x0000000000007918 */ /* 0x000fde0000000000 */
[----:B------:R-:W-:-:S15]  /*11880*/  NOP ;  /* 0x0000000000007918 */ /* 0x000fde0000000000 */
[----:B------:R-:W-:-:S15]  /*11890*/  NOP ;  /* 0x0000000000007918 */ /* 0x000fde0000000000 */
[----:B------:R-:W-:-:S03]  /*118a0*/  NOP ;  /* 0x0000000000007918 */ /* 0x000fc60000000000 */
[----:B-1----:R-:W1:-:S15]  /*118b0*/  I2F.F64 R6, R2 ;  /* 0x0000000200067312 */ /* 0x002e5e0000201c00 */
        /* <DEDUP_REMOVED lines=11> */
[----:B-1----:R-:W1:Y:S01]  /*11970*/  DFMA R8, R6, -UR4, R8 ;  /* 0x8000000406087c2b */ /* 0x002e620008000008 */
[----:B------:R-:W-:Y:S01]  /*11980*/  UMOV UR4, 0x252049c0 ;  /* 0x252049c000047882 */ /* 0x000fe20000000000 */
[----:B------:R-:W-:-:S15]  /*11990*/  UMOV UR5, 0x397b839a ;  /* 0x397b839a00057882 */ /* 0x000fde0000000000 */
[----:B------:R-:W-:-:S15]  /*119a0*/  NOP ;  /* 0x0000000000007918 */ /* 0x000fde0000000000 */
[----:B------:R-:W-:-:S15]  /*119b0*/  NOP ;  /* 0x0000000000007918 */ /* 0x000fde0000000000 */
[----:B------:R-:W-:-:S15]  /*119c0*/  NOP ;  /* 0x0000000000007918 */ /* 0x000fde0000000000 */
[----:B------:R-:W-:-:S02]  /*119d0*/  NOP ;  /* 0x0000000000007918 */ /* 0x000fc40000000000 */
[----:B-1----:R1:W2:Y:S02]  /*119e0*/  DFMA R6, R6, -UR4, R8 ;  /* 0x8000000406067c2b */ /* 0x0022a40008000008 */
[----:B-12---:R-:W-:Y:S05]  /*119f0*/  @!P0 BRA `(.L_x_412) ;  /* 0x0000000000148947 */ /* 0x006fea0003800000 */
[----:B0-----:R-:W-:Y:S01]  /*11a00*/  IMAD.MOV.U32 R13, RZ, RZ, R10 ;  /* 0x000000ffff0d7224 */ /* 0x001fe200078e000a */
[----:B------:R-:W-:Y:S01]  /*11a10*/  MOV R2, 0x11a40 ;  /* 0x00011a4000027802 */ /* 0x000fe20000000f00 */
[----:B------:R-:W-:-:S07]  /*11a20*/  IMAD.MOV.U32 R3, RZ, RZ, R11 ;  /* 0x000000ffff037224 */ /* 0x000fce00078e000b */
[----:B------:R-:W-:Y:S05]  /*11a30*/  CALL.REL.NOINC `($_ZN50_GLOBAL__N__f31458b2_17_RangeFactories_cu_38772b0829elementwise_kernel_with_indexIiZZZN2at6native17logspace_cuda_outERKN3c106ScalarES6_ldRNS1_6TensorEENKUlvE0_clEvENKUlvE1_clEvEUllE_EEvT_T0_PN15function_traitsISD_E11result_typeE$__internal_trig_reduction_slowpathd) ;  /* 0x0000019c00a87944 */ /* 0x000fea0003c00000 */
[----:B------:R-:W-:-:S07]  /*11a40*/  IMAD.MOV.U32 R2, RZ, RZ, R4 ;  /* 0x000000ffff027224 */ /* 0x000fce00078e0004 */
.L_x_412:
[----:B------:R-:W-:Y:S05]  /*11a50*/  BSYNC.RECONVERGENT B4 ;  /* 0x0000000000047941 */ /* 0x000fea0003800200 */
.L_x_411:
[----:B------:R-:W-:-:S07]  /*11a60*/  VIADD R2, R2, 0x1 ;  /* 0x0000000102027836 */ /* 0x000fce0000000000 */
.L_x_410:
[----:B------:R-:W-:Y:S05]  /*11a70*/  BSYNC.RECONVERGENT B3 ;  /* 0x0000000000037941 */ /* 0x000fea0003800200 */
.L_x_409:
[----:B------:R-:W1:Y:S01]  /*11a80*/  LDCU.64 UR4, c[0x4][0xe8] ;  /* 0x01001d00ff0477ac */ /* 0x000e620008000a00 */
[----:B------:R-:W-:-:S05]  /*11a90*/  IMAD.SHL.U32 R3, R2, 0x40, RZ ;  /* 0x0000004002037824 */ /* 0x000fca00078e00ff */
[----:B------:R-:W-:-:S04]  /*11aa0*/  LOP3.LUT R3, R3, 0x40, RZ, 0xc0, !PT ;  /* 0x0000004003037812 */ /* 0x000fc800078ec0ff */
[----:B-1----:R-:W-:-:S05]  /*11ab0*/  IADD3 R24, P0, PT, R3, UR4, RZ ;  /* 0x0000000403187c10 */ /* 0x002fca000ff1e0ff */
[----:B------:R-:W-:-:S05]  /*11ac0*/  IMAD.X R25, RZ, RZ, UR5, P0 ;  /* 0x00000005ff197e24 */ /* 0x000fca00080e06ff */
[----:B------:R-:W2:Y:S04]  /*11ad0*/  LDG.E.128.CONSTANT R16, desc[UR8][R24.64] ;  /* 0x0000000818107981 */ /* 0x000ea8000c1e9d00 */
[----:B0-----:R-:W3:Y:S04]  /*11ae0*/  LDG.E.128.CONSTANT R12, desc[UR8][R24.64+0x10] ;  /* 0x00001008180c7981 */ /* 0x001ee8000c1e9d00 */
        /* <DEDUP_REMOVED lines=111> */
[----:B------:R-:W-:Y:S05]  /*121e0*/  CALL.REL.NOINC `($_ZN50_GLOBAL__N__f31458b2_17_RangeFactories_cu_38772b0829elementwise_kernel_with_indexIiZZZN2at6native17logspace_cuda_outERKN3c106ScalarES6_ldRNS1_6TensorEENKUlvE0_clEvENKUlvE1_clEvEUllE_EEvT_T0_PN15function_traitsISD_E11result_typeE$__internal_trig_reduction_slowpathd) ;  /* 0x0000019400bc7944 */ /* 0x000fea0003c00000 */
[----:B------:R-:W-:-:S07]  /*121f0*/  IMAD.MOV.U32 R2, RZ, RZ, R4 ;  /* 0x000000ffff027224 */ /* 0x000fce00078e0004 */
.L_x_414:
[----:B------:R-:W-:Y:S05]  /*12200*/  BSYNC.RECONVERGENT B3 ;  /* 0x0000000000037941 */ /* 0x000fea0003800200 */
.L_x_413:
        /* <DEDUP_REMOVED lines=64> */
.L_x_408:
[----:B------:R-:W-:-:S13]  /*12610*/  ISETP.GE.U32.AND P0, PT, R3, 0x7ff00000, PT ;  /* 0x7ff000000300780c */ /* 0x000fda0003f06070 */
[----:B------:R-:W-:Y:S05]  /*12620*/  @!P0 BRA `(.L_x_415) ;  /* 0x0000000000348947 */ /* 0x000fea0003800000 */
[----:B------:R-:W-:-:S04]  /*12630*/  ISETP.NE.AND P0, PT, R7, 0x7ff00000, PT ;  /* 0x7ff000000700780c */ /* 0x000fc80003f05270 */
[----:B------:R-:W-:-:S13]  /*12640*/  ISETP.EQ.AND P0, PT, R16, RZ, !P0 ;  /* 0x000000ff1000720c */ /* 0x000fda0004702270 */
[----:B------:R-:W1:Y:S02]  /*12650*/  @!P0 DADD R8, R10, -R10 ;  /* 0x000000000a088229 */ /* 0x000e64000000080a */
[----:B-1----:R-:W-:Y:S02]  /*12660*/  @!P0 IMAD.MOV.U32 R10, RZ, RZ, R8 ;  /* 0x000000ffff0a8224 */ /* 0x002fe400078e0008 */
[----:B------:R-:W-:Y:S01]  /*12670*/  @!P0 IMAD.MOV.U32 R11, RZ, RZ, R9 ;  /* 0x000000ffff0b8224 */ /* 0x000fe200078e0009 */
[----:B------:R-:W-:Y:S06]  /*12680*/  @!P0 BRA `(.L_x_407) ;  /* 0x0000018800548947 */ /* 0x000fec0003800000 */
[C---:B------:R-:W-:Y:S01]  /*12690*/  ISETP.GT.AND P0, PT, R17.reuse, -0x1, PT ;  /* 0xffffffff1100780c */ /* 0x040fe20003f04270 */
[----:B------:R-:W1:Y:S03]  /*126a0*/  DADD R10, R10, -R10 ;  /* 0x000000000a0a7229 */ /* 0x000e66000000080a */
[----:B------:R-:W-:Y:S02]  /*126b0*/  FSEL R8, R16, RZ, P0 ;  /* 0x000000ff10087208 */ /* 0x000fe40000000000 */
[----:B------:R-:W-:Y:S02]  /*126c0*/  FSEL R9, R17, RZ, P0 ;  /* 0x000000ff11097208 */ /* 0x000fe40000000000 */
[----:B-1----:R-:W-:Y:S02]  /*126d0*/  FSEL R10, R10, RZ, P0 ;  /* 0x000000ff0a0a7208 */ /* 0x002fe40000000000 */
[----:B------:R-:W-:Y:S01]  /*126e0*/  FSEL R11, R11, RZ, P0 ;  /* 0x000000ff0b0b7208 */ /* 0x000fe20000000000 */
[----:B------:R-:W-:Y:S06]  /*126f0*/  BRA `(.L_x_407) ;  /* 0x0000018800387947 */ /* 0x000fec0003800000 */
.L_x_415:
[----:B------:R-:W-:-:S05]  /*12700*/  VIADD R2, R17, 0xbf79d1be ;  /* 0xbf79d1be11027836 */ /* 0x000fca0000000000 */
[----:B------:R-:W-:-:S13]  /*12710*/  ISETP.GT.U32.AND P0, PT, R2, 0x108aa2, PT ;  /* 0x00108aa20200780c */ /* 0x000fda0003f04070 */
[----:B------:R-:W-:Y:S05]  /*12720*/  @P0 BRA `(.L_x_416) ;  /* 0x0000001800740947 */ /* 0x000fea0003800000 */
[----:B------:R-:W-:Y:S01]  /*12730*/  IMAD.MOV.U32 R2, RZ, RZ, 0x652b82fe ;  /* 0x652b82feff027424 */ /* 0x000fe200078e00ff */
[----:B------:R-:W-:Y:S01]  /*12740*/  UMOV UR4, 0x19ba0da4 ;  /* 0x19ba0da400047882 */ /* 0x000fe20000000000 */
[----:B------:R-:W-:Y:S01]  /*12750*/  IMAD.MOV.U32 R3, RZ, RZ, 0x3ff71547 ;  /* 0x3ff71547ff037424 */ /* 0x000fe200078e00ff */
[----:B------:R-:W-:Y:S01]  /*12760*/  UMOV UR5, 0x40937be3 ;  /* 0x40937be300057882 */ /* 0x000fe20000000000 */
[----:B------:R-:W-:Y:S01]  /*12770*/  BSSY.RECONVERGENT B1, `(.L_x_417) ;  /* 0x000007f000017945 */ /* 0x000fe20003800200 */
[----:B------:R-:W1:Y:S01]  /*12780*/  DADD R16, R16, -UR4 ;  /* 0x8000000410107e29 */ /* 0x000e620008000000 */
[----:B------:R-:W-:Y:S01]  /*12790*/  UMOV UR4, 0xfefa39ef ;  /* 0xfefa39ef00047882 */ /* 0x000fe20000000000 */
[----:B------:R-:W-:Y:S01]  /*127a0*/  UMOV UR5, 0x3fe62e42 ;  /* 0x3fe62e4200057882 */ /* 0x000fe20000000000 */
[----:B-1----:R-:W-:-:S15]  /*127b0*/  FSETP.GEU.FTZ.AND P0, PT, |R17|, 4.1917929649353027344, PT ;  /* 0x4086232b1100780b */ /* 0x002fde0003f1e200 */
[----:B------:R-:W-:-:S15]  /*127c0*/  NOP ;  /* 0x0000000000007918 */ /* 0x000fde0000000000 */
[----:B------:R-:W-:-:S15]  /*127d0*/  NOP ;  /* 0x0000000000007918 */ /* 0x000fde0000000000 */
[----:B------:R-:W-:-:S15]  /*127e0*/  NOP ;  /* 0x0000000000007918 */ /* 0x000fde0000000000 */
[----:B------:R-:W-:-:S01]  /*127f0*/  NOP ;  /* 0x0000000000007918 */ /* 0x000fc20000000000 */
        /* <DEDUP_REMOVED lines=101> */
[----:B------:R-:W-:-:S12]  /*12e50*/  DSETP.GEU.AND P1, PT, R16, RZ, PT ;  /* 0x000000ff1000722a */ /* 0x000fd80003f2e000 */
[----:B------:R-:W-:-:S04]  /*12e60*/  @!P0 LEA.HI R3, R2, R2, RZ, 0x1 ;  /* 0x0000000202038211 */ /* 0x000fc800078f08ff */
[----:B------:R-:W-:-:S05]  /*12e70*/  @!P0 SHF.R.S32.HI R3, RZ, 0x1, R3 ;  /* 0x00000001ff038819 */ /* 0x000fca0000011403 */
[----:B------:R-:W-:Y:S02]  /*12e80*/  @!P0 IMAD.IADD R2, R2, 0x1, -R3 ;  /* 0x0000000102028824 */ /* 0x000fe400078e0a03 */
[----:B------:R-:W-:-:S03]  /*12e90*/  @!P0 IMAD R3, R3, 0x100000, R7 ;  /* 0x0010000003038824 */ /* 0x000fc600078e0207 */
[----:B------:R-:W-:Y:S01]  /*12ea0*/  @!P0 LEA R7, R2, 0x3ff00000, 0x14 ;  /* 0x3ff0000002078811 */ /* 0x000fe200078ea0ff */
[----:B------:R-:W-:Y:S02]  /*12eb0*/  @!P0 IMAD.MOV.U32 R2, RZ, RZ, R6 ;  /* 0x000000ffff028224 */ /* 0x000fe400078e0006 */
[----:B------:R-:W-:-:S15]  /*12ec0*/  @!P0 IMAD.MOV.U32 R6, RZ, RZ, RZ ;  /* 0x000000ffff068224 */ /* 0x000fde00078e00ff */
[----:B------:R-:W-:-:S15]  /*12ed0*/  NOP ;  /* 0x0000000000007918 */ /* 0x000fde0000000000 */
[----:B------:R-:W-:-:S05]  /*12ee0*/  NOP ;  /* 0x0000000000007918 */ /* 0x000fca0000000000 */
[----:B------:R-:W1:Y:S02]  /*12ef0*/  DADD R8, R16, +INF ;  /* 0x7ff0000010087429 */ /* 0x000e640000000000 */
[----:B-1----:R-:W-:Y:S02]  /*12f00*/  FSEL R28, R8, RZ, P1 ;  /* 0x000000ff081c7208 */ /* 0x002fe40000800000 */
[----:B------:R-:W-:-:S15]  /*12f10*/  FSEL R29, R9, RZ, P1 ;  /* 0x000000ff091d7208 */ /* 0x000fde0000800000 */
[----:B------:R-:W-:-:S15]  /*12f20*/  NOP ;  /* 0x0000000000007918 */ /* 0x000fde0000000000 */
[----:B------:R-:W-:-:S15]  /*12f30*/  NOP ;  /* 0x0000000000007918 */ /* 0x000fde0000000000 */
[----:B------:R-:W-:-:S15]  /*12f40*/  NOP ;  /* 0x0000000000007918 */ /* 0x000fde0000000000 */
[----:B------:R1:W2:Y:S02]  /*12f50*/  @!P0 DMUL R28, R2, R6 ;  /* 0x00000006021c8228 */ /* 0x0002a40000000000 */
.L_x_418:
[----:B------:R-:W-:Y:S05]  /*12f60*/  BSYNC.RECONVERGENT B1 ;  /* 0x0000000000017941 */ /* 0x000fea0003800200 */
.L_x_417:
[C---:B-12---:R-:W-:Y:S01]  /*12f70*/  LEA.HI R2, R29.reuse, 0xffffff09, RZ, 0xc ;  /* 0xffffff091d027811 */ /* 0x046fe200078f60ff */
[----:B------:R-:W-:Y:S01]  /*12f80*/  BSSY.RECONVERGENT B3, `(.L_x_419) ;  /* 0x000003f000037945 */ /* 0x000fe20003800200 */
[----:B------:R-:W-:Y:S01]  /*12f90*/  LOP3.LUT R29, R29, 0xfffff, RZ, 0xc0, !PT ;  /* 0x000fffff1d1d7812 */ /* 0x000fe200078ec0ff */
[----:B------:R1:W2:Y:S01]  /*12fa0*/  @!P2 DMUL R6, RZ, R10 ;  /* 0x0000000aff06a228 */ /* 0x0002a20000000000 */
        /* <DEDUP_REMOVED lines=11> */
[----:B-12---:R-:W-:Y:S06]  /*13060*/  @!P2 BRA `(.L_x_420) ;  /* 0x0000000000c0a947 */ /* 0x006fec0003800000 */
        /* <DEDUP_REMOVED lines=46> */
.L_x_422:
[----:B------:R-:W-:Y:S05]  /*13350*/  BSYNC.RECONVERGENT B4 ;  /* 0x0000000000047941 */ /* 0x000fea0003800200 */
.L_x_421:
[----:B------:R-:W-:-:S07]  /*13360*/  VIADD R4, R2, 0x1 ;  /* 0x0000000102047836 */ /* 0x000fce0000000000 */
.L_x_420:
[----:B------:R-:W-:Y:S05]  /*13370*/  BSYNC.RECONVERGENT B3 ;  /* 0x0000000000037941 */ /* 0x000fea0003800200 */
.L_x_419:
[----:B------:R-:W1:Y:S01]  /*13380*/  LDCU.64 UR4, c[0x4][0xe8] ;  /* 0x01001d00ff0477ac */ /* 0x000e620008000a00 */
[----:B------:R-:W-:-:S05]  /*13390*/  IMAD.SHL.U32 R2, R4, 0x40, RZ ;  /* 0x0000004004027824 */ /* 0x000fca00078e00ff */
[----:B------:R-:W-:-:S04]  /*133a0*/  LOP3.LUT R2, R2, 0x40, RZ, 0xc0, !PT ;  /* 0x0000004002027812 */ /* 0x000fc800078ec0ff */
[----:B-1----:R-:W-:-:S05]  /*133b0*/  IADD3 R2, P0, PT, R2, UR4, RZ ;  /* 0x0000000402027c10 */ /* 0x002fca000ff1e0ff */
[----:B------:R-:W-:-:S05]  /*133c0*/  IMAD.X R3, RZ, RZ, UR5, P0 ;  /* 0x00000005ff037e24 */ /* 0x000fca00080e06ff */
[----:B------:R-:W2:Y:S04]  /*133d0*/  LDG.E.128.CONSTANT R20, desc[UR8][R2.64] ;  /* 0x0000000802147981 */ /* 0x000ea8000c1e9d00 */
[----:B0-----:R-:W3:Y:S04]  /*133e0*/  LDG.E.128.CONSTANT R12, desc[UR8][R2.64+0x10] ;  /* 0x00001008020c7981 */ /* 0x001ee8000c1e9d00 */
[----:B------:R0:W4:Y:S01]  /*133f0*/  LDG.E.128.CONSTANT R16, desc[UR8][R2.64+0x20] ;  /* 0x0000200802107981 */ /* 0x000122000c1e9d00 */
[----:B------:R-:W-:Y:S01]  /*13400*/  LOP3.LUT R30, R4, 0x1, RZ, 0xc0, !PT ;  /* 0x00000001041e7812 */ /* 0x000fe200078ec0ff */
[----:B------:R-:W-:Y:S01]  /*13410*/  IMAD.MOV.U32 R31, RZ, RZ, 0x3da8ff83 ;  /* 0x3da8ff83ff1f7424 */ /* 0x000fe200078e00ff */
[----:B------:R-:W-:Y:S01]  /*13420*/  DMUL R8, R6, R6 ;  /* 0x0000000606087228 */ /* 0x000fe20000000000 */
[----:B------:R-:W-:Y:S01]  /*13430*/  BSSY.RECONVERGENT B3, `(.L_x_423) ;  /* 0x0000078000037945 */ /* 0x000fe20003800200 */
[----:B------:R-:W-:Y:S01]  /*13440*/  ISETP.NE.U32.AND P0, PT, R30, 0x1, PT ;  /* 0x000000011e00780c */ /* 0x000fe20003f05070 */
[----:B------:R-:W-:-:S03]  /*13450*/  IMAD.MOV.U32 R30, RZ, RZ, 0x20fd8164 ;  /* 0x20fd8164ff1e7424 */ /* 0x000fc600078e00ff */
[----:B------:R-:W-:Y:S02]  /*13460*/  FSEL R31, -R31, 0.11223486810922622681, !P0 ;  /* 0x3de5db651f1f7808 */ /* 0x000fe40004000100 */
[----:B------:R-:W-:-:S15]  /*13470*/  FSEL R30, R30, -8.06006814911005101289e+34, !P0 ;  /* 0xf9785eba1e1e7808 */ /* 0x000fde0004000000 */
        /* <DEDUP_REMOVED lines=113> */
[----:B------:R-:W-:Y:S02]  /*13b90*/  IMAD.MOV.U32 R2, RZ, RZ, R6 ;  /* 0x000000ffff027224 */ /* 0x000fe400078e0006 */
[----:B------:R-:W-:-:S07]  /*13ba0*/  IMAD.MOV.U32 R3, RZ, RZ, R7 ;  /* 0x000000ffff037224 */ /* 0x000fce00078e0007 */
.L_x_424:
[----:B------:R-:W-:Y:S05]  /*13bb0*/  BSYNC.RECONVERGENT B3 ;  /* 0x0000000000037941 */ /* 0x000fea0003800200 */
.L_x_423:
        /* <DEDUP_REMOVED lines=14> */
[----:B------:R-:W-:Y:S01]  /*13ca0*/  FSEL R31, -R24, 0.11223486810922622681, !P0 ;  /* 0x3de5db65181f7808 */ /* 0x000fe20004000100 */
[----:B------:R-:W-:-:S15]  /*13cb0*/  IMAD.MOV.U32 R24, RZ, RZ, RZ ;  /* 0x000000ffff187224 */ /* 0x000fde00078e00ff */
[----:B------:R-:W-:-:S15]  /*13cc0*/  NOP ;  /* 0x0000000000007918 */ /* 0x000fde0000000000 */
[----:B------:R-:W-:-:S15]  /*13cd0*/  NOP ;  /* 0x0000000000007918 */ /* 0x000fde0000000000 */
[----:B------:R-:W-:-:S10]  /*13ce0*/  NOP ;  /* 0x0000000000007918 */ /* 0x000fd40000000000 */
        /* <DEDUP_REMOVED lines=63> */
[----:B0-----:R1:W2:Y:S02]  /*140e0*/  DMUL R10, R24, R28 ;  /* 0x0000001c180a7228 */ /* 0x0012a40000000000 */
[----:B-12---:R-:W-:Y:S05]  /*140f0*/  BRA `(.L_x_407) ;  /* 0x0000016c00b87947 */ /* 0x006fea0003800000 */
.L_x_416:
        /* <DEDUP_REMOVED lines=124> */
.L_x_426:
[----:B------:R-:W-:Y:S05]  /*148c0*/  BSYNC.RECONVERGENT B1 ;  /* 0x0000000000017941 */ /* 0x000fea0003800200 */
.L_x_425:
[----:B------:R-:W-:Y:S01]  /*148d0*/  BSSY.RECONVERGENT B3, `(.L_x_427) ;  /* 0x0000034000037945 */ /* 0x000fe20003800200 */
[----:B-1----:R1:W3:Y:S01]  /*148e0*/  @!P2 DMUL R6, RZ, R10 ;  /* 0x0000000aff06a228 */ /* 0x0022e20000000000 */
[----:B------:R-:W-:Y:S02]  /*148f0*/  @!P2 IMAD.MOV.U32 R2, RZ, RZ, 0x1 ;  /* 0x00000001ff02a424 */ /* 0x000fe400078e00ff */
[----:B-1-3--:R-:W-:Y:S05]  /*14900*/  @!P2 BRA `(.L_x_428) ;  /* 0x0000000000c0a947 */ /* 0x00afea0003800000 */
        /* <DEDUP_REMOVED lines=39> */
[----:B-1----:R1:W3:Y:S02]  /*14b80*/  DFMA R6, R6, -UR4, R8 ;  /* 0x8000000406067c2b */ /* 0x0022e40008000008 */
[----:B-1-3--:R-:W-:Y:S05]  /*14b90*/  @!P0 BRA `(.L_x_430) ;  /* 0x0000000000148947 */ /* 0x00afea0003800000 */
[----:B0-----:R-:W-:Y:S01]  /*14ba0*/  IMAD.MOV.U32 R13, RZ, RZ, R10 ;  /* 0x000000ffff0d7224 */ /* 0x001fe200078e000a */
[----:B------:R-:W-:Y:S01]  /*14bb0*/  MOV R2, 0x14be0 ;  /* 0x00014be000027802 */ /* 0x000fe20000000f00 */
[----:B------:R-:W-:-:S07]  /*14bc0*/  IMAD.MOV.U32 R3, RZ, RZ, R11 ;  /* 0x000000ffff037224 */ /* 0x000fce00078e000b */
[----:B--2---:R-:W-:Y:S05]  /*14bd0*/  CALL.REL.NOINC `($_ZN50_GLOBAL__N__f31458b2_17_RangeFactories_cu_38772b0829elementwise_kernel_with_indexIiZZZN2at6native17logspace_cuda_outERKN3c106ScalarES6_ldRNS1_6TensorEENKUlvE0_clEvENKUlvE1_clEvEUllE_EEvT_T0_PN15function_traitsISD_E11result_typeE$__internal_trig_reduction_slowpathd) ;  /* 0x0000016c00407944 */ /* 0x004fea0003c00000 */
[----:B------:R-:W-:-:S07]  /*14be0*/  IMAD.MOV.U32 R2, RZ, RZ, R4 ;  /* 0x000000ffff027224 */ /* 0x000fce00078e0004 */
.L_x_430:
[----:B------:R-:W-:Y:S05]  /*14bf0*/  BSYNC.RECONVERGENT B4 ;  /* 0x0000000000047941 */ /* 0x000fea0003800200 */
.L_x_429:
[----:B------:R-:W-:-:S07]  /*14c00*/  VIADD R2, R2, 0x1 ;  /* 0x0000000102027836 */ /* 0x000fce0000000000 */
.L_x_428:
[----:B------:R-:W-:Y:S05]  /*14c10*/  BSYNC.RECONVERGENT B3 ;  /* 0x0000000000037941 */ /* 0x000fea0003800200 */
.L_x_427:
[----:B------:R-:W1:Y:S01]  /*14c20*/  LDCU.64 UR4, c[0x4][0xe8] ;  /* 0x01001d00ff0477ac */ /* 0x000e620008000a00 */
[----:B------:R-:W-:-:S05]  /*14c30*/  IMAD.SHL.U32 R3, R2, 0x40, RZ ;  /* 0x0000004002037824 */ /* 0x000fca00078e00ff */
[----:B------:R-:W-:-:S04]  /*14c40*/  LOP3.LUT R3, R3, 0x40, RZ, 0xc0, !PT ;  /* 0x0000004003037812 */ /* 0x000fc800078ec0ff */
[----:B-1----:R-:W-:-:S05]  /*14c50*/  IADD3 R26, P0, PT, R3, UR4, RZ ;  /* 0x00000004031a7c10 */ /* 0x002fca000ff1e0ff */
[----:B------:R-:W-:-:S05]  /*14c60*/  IMAD.X R27, RZ, RZ, UR5, P0 ;  /* 0x00000005ff1b7e24 */ /* 0x000fca00080e06ff */
[----:B0-----:R-:W3:Y:S04]  /*14c70*/  LDG.E.128.CONSTANT R12, desc[UR8][R26.64] ;  /* 0x000000081a0c7981 */ /* 0x001ee8000c1e9d00 */
[----:B------:R-:W4:Y:S04]  /*14c80*/  LDG.E.128.CONSTANT R16, desc[UR8][R26.64+0x10] ;  /* 0x000010081a107981 */ /* 0x000f28000c1e9d00 */
[----:B------:R-:W5:Y:S01]  /*14c90*/  LDG.E.128.CONSTANT R20, desc[UR8][R26.64+0x20] ;  /* 0x000020081a147981 */ /* 0x000f62000c1e9d00 */
[----:B------:R-:W-:Y:S01]  /*14ca0*/  LOP3.LUT R3, R2, 0x1, RZ, 0xc0, !PT ;  /* 0x0000000102037812 */ /* 0x000fe200078ec0ff */
[----:B------:R-:W-:Y:S01]  /*14cb0*/  IMAD.MOV.U32 R28, RZ, RZ, 0x20fd8164 ;  /* 0x20fd8164ff1c7424 */ /* 0x000fe200078e00ff */
[----:B------:R-:W3:Y:S01]  /*14cc0*/  DMUL R8, R6, R6 ;  /* 0x0000000606087228 */ /* 0x000ee20000000000 */
        /* <DEDUP_REMOVED lines=28> */
[----:B0-----:R-:W5:-:S15]  /*14e90*/  DFMA R12, R8, R12, R18 ;  /* 0x0000000c080c722b */ /* 0x001f5e0000000012 */
[----:B------:R-:W-:-:S15]  /*14ea0*/  NOP ;  /* 0x0000000000007918 */ /* 0x000fde0000000000 */
[----:B------:R-:W-:-:S15]  /*14eb0*/  NOP ;  /* 0x0000000000007918 */ /* 0x000fde0000000000 */
[----:B------:R-:W-:-:S15]  /*14ec0*/  NOP ;  /* 0x0000000000007918 */ /* 0x000fde0000000000 */
[----:B------:R-:W-:-:S04]  /*14ed0*/  NOP ;  /* 0x0000000000007918 */ /* 0x000fc80000000000 */
[----:B-----5:R-:W0:-:S15]  /*14ee0*/  DFMA R12, R8, R12, R20 ;  /* 0x0000000c080c722b */ /* 0x020e1e0000000014 */
        /* <DEDUP_REMOVED lines=73> */
[----:B--2---:R-:W-:Y:S05]  /*15380*/  CALL.REL.NOINC `($_ZN50_GLOBAL__N__f31458b2_17_RangeFactories_cu_38772b0829elementwise_kernel_with_indexIiZZZN2at6native17logspace_cuda_outERKN3c106ScalarES6_ldRNS1_6TensorEENKUlvE0_clEvENKUlvE1_clEvEUllE_EEvT_T0_PN15function_traitsISD_E11result_typeE$__internal_trig_reduction_slowpathd) ;  /* 0x0000016400547944 */ /* 0x004fea0003c00000 */
[----:B------:R-:W-:-:S07]  /*15390*/  IMAD.MOV.U32 R2, RZ, RZ, R4 ;  /* 0x000000ffff027224 */ /* 0x000fce00078e0004 */
.L_x_432:
[----:B------:R-:W-:Y:S05]  /*153a0*/  BSYNC.RECONVERGENT B3 ;  /* 0x0000000000037941 */ /* 0x000fea0003800200 */
.L_x_431:
[----:B------:R-:W0:Y:S01]  /*153b0*/  LDCU.64 UR4, c[0x4][0xe8] ;  /* 0x01001d00ff0477ac */ /* 0x000e220008000a00 */
[----:B------:R-:W-:-:S05]  /*153c0*/  IMAD.SHL.U32 R3, R2, 0x40, RZ ;  /* 0x0000004002037824 */ /* 0x000fca00078e00ff */
[----:B------:R-:W-:-:S04]  /*153d0*/  LOP3.LUT R3, R3, 0x40, RZ, 0xc0, !PT ;  /* 0x0000004003037812 */ /* 0x000fc800078ec0ff */
[----:B0-----:R-:W-:-:S05]  /*153e0*/  IADD3 R26, P0, PT, R3, UR4, RZ ;  /* 0x00000004031a7c10 */ /* 0x001fca000ff1e0ff */
[----:B------:R-:W-:-:S05]  /*153f0*/  IMAD.X R27, RZ, RZ, UR5, P0 ;  /* 0x00000005ff1b7e24 */ /* 0x000fca00080e06ff */
[----:B------:R-:W3:Y:S04]  /*15400*/  LDG.E.128.CONSTANT R20, desc[UR8][R26.64] ;  /* 0x000000081a147981 */ /* 0x000ee8000c1e9d00 */
[----:B------:R-:W4:Y:S04]  /*15410*/  LDG.E.128.CONSTANT R16, desc[UR8][R26.64+0x10] ;  /* 0x000010081a107981 */ /* 0x000f28000c1e9d00 */
[----:B------:R-:W5:Y:S01]  /*15420*/  LDG.E.128.CONSTANT R12, desc[UR8][R26.64+0x20] ;  /* 0x000020081a0c7981 */ /* 0x000f62000c1e9d00 */
[----:B------:R-:W-:Y:S01]  /*15430*/  LOP3.LUT R3, R2, 0x1, RZ, 0xc0, !PT ;  /* 0x0000000102037812 */ /* 0x000fe200078ec0ff */
[----:B------:R-:W-:Y:S01]  /*15440*/  IMAD.MOV.U32 R28, RZ, RZ, 0x20fd8164 ;  /* 0x20fd8164ff1c7424 */ /* 0x000fe200078e00ff */
[----:B------:R-:W3:Y:S02]  /*15450*/  DMUL R10, R6, R6 ;  /* 0x00000006060a7228 */ /* 0x000ee40000000000 */
[----:B------:R-:W-:Y:S01]  /*15460*/  ISETP.NE.U32.AND P0, PT, R3, 0x1, PT ;  /* 0x000000010300780c */ /* 0x000fe20003f05070 */
[----:B------:R-:W-:-:S03]  /*15470*/  IMAD.MOV.U32 R3, RZ, RZ, 0x3da8ff83 ;  /* 0x3da8ff83ff037424 */ /* 0x000fc600078e00ff */
[----:B------:R-:W-:Y:S02]  /*15480*/  FSEL R28, R28, -8.06006814911005101289e+34, !P0 ;  /* 0xf9785eba1c1c7808 */ /* 0x000fe40004000000 */
[----:B------:R-:W-:-:S15]  /*15490*/  FSEL R29, -R3, 0.11223486810922622681, !P0 ;  /* 0x3de5db65031d7808 */ /* 0x000fde0004000100 */
[----:B------:R-:W-:-:S15]  /*154a0*/  NOP ;  /* 0x0000000000007918 */ /* 0x000fde0000000000 */
[----:B------:R-:W-:-:S15]  /*154b0*/  NOP ;  /* 0x0000000000007918 */ /* 0x000fde0000000000 */
[----:B------:R-:W-:-:S11]  /*154c0*/  NOP ;  /* 0x0000000000007918 */ /* 0x000fd60000000000 */
[----:B--2---:R-:W-:-:S15]  /*154d0*/  DMUL R8, R24, R8 ;  /* 0x0000000818087228 */ /* 0x004fde0000000000 */
        /* <DEDUP_REMOVED lines=52> */
[----:B------:R1:W2:Y:S02]  /*15820*/  DMUL R10, R24, R10 ;  /* 0x0000000a180a7228 */ /* 0x0002a40000000000 */
[----:B-12---:R-:W-:Y:S05]  /*15830*/  BRA `(.L_x_407) ;  /* 0x0000015400e87947 */ /* 0x006fea0003800000 */
.L_x_345:
[----:B------:R-:W0:Y:S01]  /*15840*/  LDCU.64 UR4, c[0x0][0x3c0] ;  /* 0x00007800ff0477ac */ /* 0x000e220008000a00 */
[----:B------:R-:W1:Y:S01]  /*15850*/  LDC.64 R6, c[0x0][0x3b0] ;  /* 0x0000ec00ff067b82 */ /* 0x000e620000000a00 */
[----:B------:R-:W-:Y:S01]  /*15860*/  LOP3.LUT R2, RZ, R5, RZ, 0x33, !PT ;  /* 0x00000005ff027212 */ /* 0x000fe200078e33ff */
[----:B------:R-:W2:Y:S01]  /*15870*/  LDCU.128 UR12, c[0x0][0x3d0] ;  /* 0x00007a00ff0c77ac */ /* 0x000ea20008000c00 */
[----:B------:R-:W-:-:S05]  /*15880*/  LOP3.LUT R3, RZ, R0, RZ, 0x33, !PT ;  /* 0x00000000ff037212 */ /* 0x000fca00078e33ff */
[----:B------:R-:W1:Y:S08]  /*15890*/  LDC.64 R8, c[0x0][0x3b8] ;  /* 0x0000ee00ff087b82 */ /* 0x000e700000000a00 */
[----:B------:R-:W2:Y:S01]  /*158a0*/  LDC.64 R18, c[0x0][0x3a0] ;  /* 0x0000e800ff127b82 */ /* 0x000ea20000000a00 */
[----:B0-----:R-:W-:-:S04]  /*158b0*/  IADD3 R2, P0, PT, R2, UR4, RZ ;  /* 0x0000000402027c10 */ /* 0x001fc8000ff1e0ff */
[----:B------:R-:W-:-:S03]  /*158c0*/  IADD3.X R3, PT, PT, R3, UR5, RZ, P0, !PT ;  /* 0x0000000503037c10 */ /* 0x000fc600087fe4ff */
[----:B------:R-:W0:Y:S01]  /*158d0*/  LDC.64 R10, c[0x0][0x3a8] ;  /* 0x0000ea00ff0a7b82 */ /* 0x000e220000000a00 */
[----:B------:R-:W2:-:S15]  /*158e0*/  I2F.F64.S64 R16, R2 ;  /* 0x0000000200107312 */ /* 0x000e9e0000301c00 */
[----:B------:R-:W-:-:S15]  /*158f0*/  NOP ;  /* 0x0000000000007918 */ /* 0x000fde0000000000 */
[----:B------:R-:W-:-:S15]  /*15900*/  NOP ;  /* 0x0000000000007918 */ /* 0x000fde0000000000 */
[----:B------:R-:W-:-:S15]  /*15910*/  NOP ;  /* 0x0000000000007918 */ /* 0x000fde0000000000 */
[----:B------:R-:W-:-:S04]  /*15920*/  NOP ;  /* 0x0000000000007918 */ /* 0x000fc80000000000 */
[----:B-1----:R-:W1:-:S15]  /*15930*/  DSETP.NAN.AND P1, PT, R6, R8, PT ;  /* 0x000000080600722a */ /* 0x002e5e0003f28000 */
[----:B------:R-:W-:-:S15]  /*15940*/  NOP ;  /* 0x0000000000007918 */ /* 0x000fde0000000000 */
[----:B------:R-:W-:-:S15]  /*15950*/  NOP ;  /* 0x0000000000007918 */ /* 0x000fde0000000000 */
[----:B------:R-:W-:-:S15]  /*15960*/  NOP ;  /* 0x0000000000007918 */ /* 0x000fde0000000000 */
[----:B------:R-:W-:-:S04]  /*15970*/  NOP ;  /* 0x0000000000007918 */ /* 0x000fc80000000000 */
[----:B--2---:R2:W3:-:S15]  /*15980*/  DFMA R18, -R16, UR12, R18 ;  /* 0x0000000c10127c2b */ /* 0x0044de0008000112 */
        /* <DEDUP_REMOVED lines=62> */
[----:B------:R-:W-:Y:S01]  /*15d70*/  UMOV UR4, 0x80000000 ;  /* 0x8000000000047882 */ /* 0x000fe20000000000 */
[----:B------:R-:W-:Y:S02]  /*15d80*/  UMOV UR5, 0x43300000 ;  /* 0x4330000000057882 */ /* 0x000fe40000000000 */
[----:B------:R-:W-:Y:S01]  /*15d90*/  LOP3.LUT R3, R2, 0x3ff00000, RZ, 0xfc, !PT ;  /* 0x3ff0000002037812 */ /* 0x000fe200078efcff */
[----:B------:R-:W-:Y:S02]  /*15da0*/  IMAD.MOV.U32 R2, RZ, RZ, R10 ;  /* 0x000000ffff027224 */ /* 0x000fe400078e000a */
[----:B------:R-:W-:Y:S01]  /*15db0*/  IMAD.MOV.U32 R10, RZ, RZ, RZ ;  /* 0x000000ffff0a7224 */ /* 0x000fe200078e00ff */
[----:B------:R-:W-:-:S13]  /*15dc0*/  ISETP.GE.U32.AND P0, PT, R3, 0x3ff6a09f, PT ;  /* 0x3ff6a09f0300780c */ /* 0x000fda0003f06070 */
[----:B------:R-:W-:-:S04]  /*15dd0*/  @P0 VIADD R13, R3, 0xfff00000 ;  /* 0xfff00000030d0836 */ /* 0x000fc80000000000 */
[----:B------:R-:W-:-:S06]  /*15de0*/  @P0 IMAD.MOV.U32 R3, RZ, RZ, R13 ;  /* 0x000000ffff030224 */ /* 0x000fcc00078e000d */
[----:B------:R-:W-:-:S15]  /*15df0*/  DADD R20, R2, -1 ;  /* 0xbff0000002147429 */ /* 0x000fde0000000000 */
[----:B------:R-:W-:-:S15]  /*15e00*/  NOP ;  /* 0x0000000000007918 */ /* 0x000fde0000000000 */
[----:B------:R-:W-:-:S15]  /*15e10*/  NOP ;  /* 0x0000000000007918 */ /* 0x000fde0000000000 */
[----:B------:R-:W-:-:S15]  /*15e20*/  NOP ;  /* 0x0000000000007918 */ /* 0x000fde0000000000 */
[----:B------:R-:W-:-:S04]  /*15e30*/  NOP ;  /* 0x0000000000007918 */ /* 0x000fc80000000000 */
[----:B------:R0:W1:Y:S02]  /*15e40*/  DADD R22, R2, 1 ;  /* 0x3ff0000002167429 */ /* 0x0000640000000000 */
[----:B0-----:R-:W-:Y:S01]  /*15e50*/  LEA.HI R2, R4, R11, RZ, 0xc ;  /* 0x0000000b04027211 */ /* 0x001fe200078f60ff */
[----:B------:R-:W-:Y:S01]  /*15e60*/  IMAD.MOV.U32 R3, RZ, RZ, 0x43300000 ;  /* 0x43300000ff037424 */ /* 0x000fe200078e00ff */
[----:B-1----:R-:W0:Y:S03]  /*15e70*/  MUFU.RCP64H R11, R23 ;  /* 0x00000017000b7308 */ /* 0x002e260000001800 */
        /* <DEDUP_REMOVED lines=153> */
.L_x_434:
[----:B------:R-:W-:Y:S01]  /*16810*/  IMAD.MOV.U32 R10, RZ, RZ, 0x0 ;  /* 0x00000000ff0a7424 */ /* 0x000fe200078e00ff */
[----:B------:R-:W-:Y:S01]  /*16820*/  LOP3.LUT P0, RZ, R3, 0x7fffffff, RZ, 0xc0, !PT ;  /* 0x7fffffff03ff7812 */ /* 0x000fe2000780c0ff */
[----:B------:R-:W-:-:S06]  /*16830*/  IMAD.MOV.U32 R11, RZ, RZ, 0x7ff00000 ;  /* 0x7ff00000ff0b7424 */ /* 0x000fcc00078e00ff */
[----:B------:R-:W0:Y:S02]  /*16840*/  DFMA R2, R2, R10, +INF ;  /* 0x7ff000000202742b */ /* 0x000e24000000000a */
[----:B0-----:R-:W-:Y:S02]  /*16850*/  FSEL R2, R2, RZ, P0 ;  /* 0x000000ff02027208 */ /* 0x001fe40000000000 */
[----:B------:R-:W-:-:S07]  /*16860*/  FSEL R3, R3, -QNAN , P0 ;  /* 0xfff0000003037808 */ /* 0x000fce0000000000 */
.L_x_435:
        /* <DEDUP_REMOVED lines=66> */
.L_x_436:
        /* <DEDUP_REMOVED lines=153> */
.L_x_437:
[----:B------:R-:W0:Y:S01]  /*17620*/  LDC R4, c[0x0][0x3b4] ;  /* 0x0000ed00ff047b82 */ /* 0x000e220000000800 */
[----:B------:R-:W-:Y:S01]  /*17630*/  UMOV UR4, 0x54442d18 ;  /* 0x54442d1800047882 */ /* 0x000fe20000000000 */
[----:B------:R-:W-:Y:S02]  /*17640*/  UMOV UR5, 0x400921fb ;  /* 0x400921fb00057882 */ /* 0x000fe40000000000 */
[----:B------:R-:W1:Y:S01]  /*17650*/  DADD R6, -R10, UR4 ;  /* 0x000000040a067e29 */ /* 0x000e620008000100 */
[----:B0-----:R-:W-:-:S04]  /*17660*/  ISETP.GE.AND P0, PT, R4, RZ, PT ;  /* 0x000000ff0400720c */ /* 0x001fc80003f06270 */
[----:B-1----:R-:W-:Y:S02]  /*17670*/  FSEL R6, R6, R10, !P0 ;  /* 0x0000000a06067208 */ /* 0x002fe40004000000 */
[----:B------:R-:W-:-:S07]  /*17680*/  FSEL R7, R7, R11, !P0 ;  /* 0x0000000b07077208 */ /* 0x000fce0004000000 */
.L_x_438:
        /* <DEDUP_REMOVED lines=20> */
.L_x_439:
[----:B------:R-:W-:Y:S01]  /*177d0*/  LOP3.LUT R7, R9, 0x80000000, R23, 0xb8, !PT ;  /* 0x8000000009077812 */ /* 0x000fe200078eb817 */
[----:B------:R-:W0:Y:S02]  /*177e0*/  DSETP.NAN.AND P0, PT, R12, R12, PT ;  /* 0x0000000c0c00722a */ /* 0x000e240003f08000 */
[----:B0-----:R-:W-:Y:S02]  /*177f0*/  FSEL R6, R12, R8, P0 ;  /* 0x000000080c067208 */ /* 0x001fe40000000000 */
[----:B------:R-:W-:Y:S01]  /*17800*/  FSEL R7, R13, R7, P0 ;  /* 0x000000070d077208 */ /* 0x000fe20000000000 */
[----:B------:R-:W-:Y:S06]  /*17810*/  BRA `(.L_x_440) ;  /* 0x000000ec00687947 */ /* 0x000fec0003800000 */
.L_x_433:
        /* <DEDUP_REMOVED lines=23> */
[----:B------:R-:W1:Y:S01]  /*17990*/  LDC R4, c[0x0][0x3b4] ;  /* 0x0000ed00ff047b82 */ /* 0x000e620000000800 */
[----:B------:R-:W-:Y:S02]  /*179a0*/  IMAD.MOV.U32 R8, RZ, RZ, -0x74eba897 ;  /* 0x8b145769ff087424 */ /* 0x000fe400078e00ff */
[----:B------:R-:W-:Y:S02]  /*179b0*/  IMAD.MOV.U32 R9, RZ, RZ, 0x4005bf0a ;  /* 0x4005bf0aff097424 */ /* 0x000fe400078e00ff */
[----:B------:R-:W-:-:S06]  /*179c0*/  IMAD.MOV.U32 R2, RZ, RZ, 0x1 ;  /* 0x00000001ff027424 */ /* 0x000fcc00078e00ff */
[----:B0-----:R-:W0:Y:S01]  /*179d0*/  DFMA R10, R2, -R8, 1 ;  /* 0x3ff00000020a742b */ /* 0x001e220000000808 */
[----:B-1----:R-:W-:-:S15]  /*179e0*/  FSETP.GEU.AND P1, PT, |R4|, 6.5827683646048100446e-37, PT ;  /* 0x036000000400780b */ /* 0x002fde0003f2e200 */
        /* <DEDUP_REMOVED lines=47> */
.L_x_442:
        /* <DEDUP_REMOVED lines=53> */
.L_x_443:
        /* <DEDUP_REMOVED lines=282> */
.L_x_445:
[----:B------:R-:W-:Y:S01]  /*191d0*/  IMAD.MOV.U32 R6, RZ, RZ, 0x0 ;  /* 0x00000000ff067424 */ /* 0x000fe200078e00ff */
[----:B------:R-:W-:Y:S01]  /*191e0*/  LOP3.LUT P0, RZ, R3, 0x7fffffff, RZ, 0xc0, !PT ;  /* 0x7fffffff03ff7812 */ /* 0x000fe2000780c0ff */
[----:B------:R-:W-:-:S06]  /*191f0*/  IMAD.MOV.U32 R7, RZ, RZ, 0x7ff00000 ;  /* 0x7ff00000ff077424 */ /* 0x000fcc00078e00ff */
[----:B------:R-:W0:Y:S02]  /*19200*/  DFMA R2, R2, R6, +INF ;  /* 0x7ff000000202742b */ /* 0x000e240000000006 */
[----:B0-----:R-:W-:Y:S02]  /*19210*/  FSEL R2, R2, RZ, P0 ;  /* 0x000000ff02027208 */ /* 0x001fe40000000000 */
[----:B------:R-:W-:-:S07]  /*19220*/  FSEL R3, R3, -QNAN , P0 ;  /* 0xfff0000003037808 */ /* 0x000fce0000000000 */
.L_x_446:
[----:B------:R-:W-:Y:S05]  /*19230*/  BSYNC.RECONVERGENT B1 ;  /* 0x0000000000017941 */ /* 0x000fea0003800200 */
.L_x_444:
        /* <DEDUP_REMOVED lines=54> */
.L_x_447:
        /* <DEDUP_REMOVED lines=153> */
.L_x_448:
[----:B------:R-:W0:Y:S01]  /*19f30*/  LDC R4, c[0x0][0x3b4] ;  /* 0x0000ed00ff047b82 */ /* 0x000e220000000800 */
[----:B------:R-:W-:Y:S01]  /*19f40*/  UMOV UR4, 0x54442d18 ;  /* 0x54442d1800047882 */ /* 0x000fe20000000000 */
[----:B------:R-:W-:Y:S02]  /*19f50*/  UMOV UR5, 0x400921fb ;  /* 0x400921fb00057882 */ /* 0x000fe40000000000 */
[----:B------:R-:W1:Y:S01]  /*19f60*/  DADD R6, -R10, UR4 ;  /* 0x000000040a067e29 */ /* 0x000e620008000100 */
[----:B0-----:R-:W-:-:S04]  /*19f70*/  ISETP.GE.AND P0, PT, R4, RZ, PT ;  /* 0x000000ff0400720c */ /* 0x001fc80003f06270 */
[----:B-1----:R-:W-:Y:S02]  /*19f80*/  FSEL R6, R6, R10, !P0 ;  /* 0x0000000a06067208 */ /* 0x002fe40004000000 */
[----:B------:R-:W-:-:S07]  /*19f90*/  FSEL R7, R7, R11, !P0 ;  /* 0x0000000b07077208 */ /* 0x000fce0004000000 */
.L_x_449:
        /* <DEDUP_REMOVED lines=24> */
.L_x_450:
[----:B------:R-:W-:Y:S01]  /*1a120*/  LOP3.LUT R7, R9, 0x80000000, R23, 0xb8, !PT ;  /* 0x8000000009077812 */ /* 0x000fe200078eb817 */
[----:B------:R-:W1:Y:S01]  /*1a130*/  DADD R2, R2, 1 ;  /* 0x3ff0000002027429 */ /* 0x000e620000000000 */
[----:B------:R-:W-:Y:S02]  /*1a140*/  FSEL R6, R12, R8, P2 ;  /* 0x000000080c067208 */ /* 0x000fe40001000000 */
[----:B------:R-:W-:Y:S01]  /*1a150*/  FSEL R7, R13, R7, P2 ;  /* 0x000000070d077208 */ /* 0x000fe20001000000 */
[----:B-1----:R-:W-:Y:S06]  /*1a160*/  BRA `(.L_x_440) ;  /* 0x000000c400147947 */ /* 0x002fec0003800000 */
.L_x_441:
        /* <DEDUP_REMOVED lines=159> */
.L_x_453:
[----:B------:R-:W0:Y:S01]  /*1ab60*/  LDC R2, c[0x0][0x3b4] ;  /* 0x0000ed00ff027b82 */ /* 0x000e220000000800 */
[----:B------:R-:W-:Y:S01]  /*1ab70*/  UMOV UR4, 0x54442d18 ;  /* 0x54442d1800047882 */ /* 0x000fe20000000000 */
[----:B------:R-:W-:Y:S01]  /*1ab80*/  UMOV UR5, 0x400921fb ;  /* 0x400921fb00057882 */ /* 0x000fe20000000000 */
[----:B0-----:R-:W-:Y:S01]  /*1ab90*/  ISETP.GE.AND P0, PT, R2, RZ, PT ;  /* 0x000000ff0200720c */ /* 0x001fe20003f06270 */
[----:B------:R-:W0:Y:S03]  /*1aba0*/  DADD R2, -R10, UR4 ;  /* 0x000000040a027e29 */ /* 0x000e260008000100 */
[----:B0-----:R-:W-:Y:S02]  /*1abb0*/  FSEL R2, R2, R10, !P0 ;  /* 0x0000000a02027208 */ /* 0x001fe40004000000 */
[----:B------:R-:W-:-:S07]  /*1abc0*/  FSEL R3, R3, R11, !P0 ;  /* 0x0000000b03037208 */ /* 0x000fce0004000000 */
.L_x_454:
        /* <DEDUP_REMOVED lines=30> */
.L_x_452:
        /* <DEDUP_REMOVED lines=56> */
.L_x_456:
        /* <DEDUP_REMOVED lines=78> */
.L_x_455:
        /* <DEDUP_REMOVED lines=187> */
.L_x_458:
[----:B------:R-:W-:Y:S01]  /*1c1c0*/  IMAD.MOV.U32 R8, RZ, RZ, 0x0 ;  /* 0x00000000ff087424 */ /* 0x000fe200078e00ff */
[----:B------:R-:W-:Y:S01]  /*1c1d0*/  LOP3.LUT P0, RZ, R7, 0x7fffffff, RZ, 0xc0, !PT ;  /* 0x7fffffff07ff7812 */ /* 0x000fe2000780c0ff */
[----:B------:R-:W-:-:S06]  /*1c1e0*/  IMAD.MOV.U32 R9, RZ, RZ, 0x7ff00000 ;  /* 0x7ff00000ff097424 */ /* 0x000fcc00078e00ff */
[----:B------:R-:W0:Y:S02]  /*1c1f0*/  DFMA R6, R6, R8, +INF ;  /* 0x7ff000000606742b */ /* 0x000e240000000008 */
[----:B0-----:R-:W-:Y:S02]  /*1c200*/  FSEL R8, R6, RZ, P0 ;  /* 0x000000ff06087208 */ /* 0x001fe40000000000 */
[----:B------:R-:W-:-:S07]  /*1c210*/  FSEL R9, R7, -QNAN , P0 ;  /* 0xfff0000007097808 */ /* 0x000fce0000000000 */
.L_x_457:
        /* <DEDUP_REMOVED lines=154> */
.L_x_459:
[----:B------:R-:W0:Y:S01]  /*1cbc0*/  LDC R2, c[0x0][0x3b4] ;  /* 0x0000ed00ff027b82 */ /* 0x000e220000000800 */
[----:B------:R-:W-:Y:S01]  /*1cbd0*/  UMOV UR4, 0x54442d18 ;  /* 0x54442d1800047882 */ /* 0x000fe20000000000 */
[----:B------:R-:W-:Y:S01]  /*1cbe0*/  UMOV UR5, 0x400921fb ;  /* 0x400921fb00057882 */ /* 0x000fe20000000000 */
[----:B0-----:R-:W-:Y:S01]  /*1cbf0*/  ISETP.GE.AND P0, PT, R2, RZ, PT ;  /* 0x000000ff0200720c */ /* 0x001fe20003f06270 */
[----:B------:R-:W0:Y:S03]  /*1cc00*/  DADD R2, -R12, UR4 ;  /* 0x000000040c027e29 */ /* 0x000e260008000100 */
[----:B0-----:R-:W-:Y:S02]  /*1cc10*/  FSEL R2, R2, R12, !P0 ;  /* 0x0000000c02027208 */ /* 0x001fe40004000000 */
[----:B------:R-:W-:-:S07]  /*1cc20*/  FSEL R3, R3, R13, !P0 ;  /* 0x0000000d03037208 */ /* 0x000fce0004000000 */
.L_x_460:
[----:B------:R-:W0:Y:S01]  /*1cc30*/  LDC R12, c[0x0][0x3bc] ;  /* 0x0000ef00ff0c7b82 */ /* 0x000e220000000800 */
[----:B------:R-:W1:Y:S01]  /*1cc40*/  DSETP.NEU.AND P1, PT, |R6|, |R10|, PT ;  /* 0x4000000a0600722a */ /* 0x000e620003f2d200 */
[----:B------:R-:W-:-:S15]  /*1cc50*/  IMAD.MOV.U32 R4, RZ, RZ, 0x7f3321d2 ;  /* 0x7f3321d2ff047424 */ /* 0x000fde00078e00ff */
[----:B------:R-:W-:-:S15]  /*1cc60*/  NOP ;  /* 0x0000000000007918 */ /* 0x000fde0000000000 */
[----:B------:R-:W-:-:S15]  /*1cc70*/  NOP ;  /* 0x0000000000007918 */ /* 0x000fde0000000000 */
[----:B------:R-:W-:-:S15]  /*1cc80*/  NOP ;  /* 0x0000000000007918 */ /* 0x000fde0000000000 */
[----:B------:R-:W-:-:S03]  /*1cc90*/  NOP ;  /* 0x0000000000007918 */ /* 0x000fc60000000000 */
[----:B------:R2:W3:Y:S02]  /*1cca0*/  DADD R6, |R6|, |R10| ;  /* 0x0000000006067229 */ /* 0x0004e4000000060a */
[----:B--2---:R-:W-:Y:S01]  /*1ccb0*/  IMAD.MOV.U32 R10, RZ, RZ, 0x4002d97c ;  /* 0x4002d97cff0a7424 */ /* 0x004fe200078e00ff */
[----:B------:R-:W-:-:S04]  /*1ccc0*/  FSEL R11, R4, 3.37028055040000000000e+12, !P0 ;  /* 0x54442d18040b7808 */ /* 0x000fc80004000000 */
[----:B------:R-:W-:Y:S02]  /*1ccd0*/  FSEL R13, R10, 1.8213495016098022461, !P0 ;  /* 0x3fe921fb0a0d7808 */ /* 0x000fe40004000000 */
[----:B-1----:R-:W-:Y:S02]  /*1cce0*/  FSEL R11, R11, R2, !P1 ;  /* 0x000000020b0b7208 */ /* 0x002fe40004800000 */
[----:B------:R-:W-:-:S04]  /*1ccf0*/  FSEL R3, R13, R3, !P1 ;  /* 0x000000030d037208 */ /* 0x000fc80004800000 */
        /* <DEDUP_REMOVED lines=12> */
.L_x_451:
        /* <DEDUP_REMOVED lines=34> */
[----:B------:R-:W-:Y:S01]  /*1cfe0*/  IMAD.MOV.U32 R8, RZ, RZ, RZ ;  /* 0x000000ffff087224 */ /* 0x000fe200078e00ff */
[----:B------:R-:W-:Y:S01]  /*1cff0*/  UMOV UR5, 0x7fefffff ;  /* 0x7fefffff00057882 */ /* 0x000fe20000000000 */
[----:B------:R-:W-:Y:S01]  /*1d000*/  UMOV UR4, 0xffffffff ;  /* 0xffffffff00047882 */ /* 0x000fe20000000000 */
[CC--:B------:R-:W-:Y:S01]  /*1d010*/  ISETP.LT.U32.AND.EX P0, PT, R11.reuse, R13.reuse, PT, P0 ;  /* 0x0000000d0b00720c */ /* 0x0c0fe20003f01100 */
[----:B------:R-:W-:Y:S01]  /*1d020*/  UMOV UR6, UR5 ;  /* 0x0000000500067c82 */ /* 0x000fe20008000000 */
[----:B------:R-:W-:Y:S02]  /*1d030*/  IMAD.MOV.U32 R24, RZ, RZ, 0x0 ;  /* 0x00000000ff187424 */ /* 0x000fe400078e00ff */
        /* <DEDUP_REMOVED lines=8> */
[----:B------:R-:W-:Y:S01]  /*1d0c0*/  IMAD.U32 R12, RZ, RZ, UR6 ;  /* 0x00000006ff0c7e24 */ /* 0x000fe2000f8e00ff */
        /* <DEDUP_REMOVED lines=258> */
.L_x_462:
[----:B------:R-:W-:Y:S01]  /*1e0f0*/  IMAD.MOV.U32 R2, RZ, RZ, 0x0 ;  /* 0x00000000ff027424 */ /* 0x000fe200078e00ff */
[----:B------:R-:W-:Y:S01]  /*1e100*/  LOP3.LUT P0, RZ, R7, 0x7fffffff, RZ, 0xc0, !PT ;  /* 0x7fffffff07ff7812 */ /* 0x000fe2000780c0ff */
[----:B------:R-:W-:-:S06]  /*1e110*/  IMAD.MOV.U32 R3, RZ, RZ, 0x7ff00000 ;  /* 0x7ff00000ff037424 */ /* 0x000fcc00078e00ff */
[----:B------:R-:W0:Y:S02]  /*1e120*/  DFMA R6, R6, R2, +INF ;  /* 0x7ff000000606742b */ /* 0x000e240000000002 */
[----:B0-----:R-:W-:Y:S02]  /*1e130*/  FSEL R2, R6, RZ, P0 ;  /* 0x000000ff06027208 */ /* 0x001fe40000000000 */
[----:B------:R-:W-:-:S07]  /*1e140*/  FSEL R3, R7, -QNAN , P0 ;  /* 0xfff0000007037808 */ /* 0x000fce0000000000 */
.L_x_463:
        /* <DEDUP_REMOVED lines=48> */
.L_x_464:
        /* <DEDUP_REMOVED lines=153> */
.L_x_465:
[----:B------:R-:W0:Y:S01]  /*1ede0*/  LDC R4, c[0x0][0x3b4] ;  /* 0x0000ed00ff047b82 */ /* 0x000e220000000800 */
[----:B------:R-:W-:Y:S01]  /*1edf0*/  UMOV UR4, 0x54442d18 ;  /* 0x54442d1800047882 */ /* 0x000fe20000000000 */
[----:B------:R-:W-:Y:S02]  /*1ee00*/  UMOV UR5, 0x400921fb ;  /* 0x400921fb00057882 */ /* 0x000fe40000000000 */
[----:B------:R-:W1:Y:S01]  /*1ee10*/  DADD R6, -R10, UR4 ;  /* 0x000000040a067e29 */ /* 0x000e620008000100 */
[----:B0-----:R-:W-:-:S04]  /*1ee20*/  ISETP.GE.AND P0, PT, R4, RZ, PT ;  /* 0x000000ff0400720c */ /* 0x001fc80003f06270 */
[----:B-1----:R-:W-:Y:S02]  /*1ee30*/  FSEL R6, R6, R10, !P0 ;  /* 0x0000000a06067208 */ /* 0x002fe40004000000 */
[----:B------:R-:W-:-:S07]  /*1ee40*/  FSEL R7, R7, R11, !P0 ;  /* 0x0000000b07077208 */ /* 0x000fce0004000000 */
.L_x_466:
        /* <DEDUP_REMOVED lines=20> */
.L_x_467:
[----:B------:R-:W-:Y:S01]  /*1ef90*/  LOP3.LUT R7, R9, 0x80000000, R23, 0xb8, !PT ;  /* 0x8000000009077812 */ /* 0x000fe200078eb817 */
[----:B------:R-:W0:Y:S02]  /*1efa0*/  DSETP.NAN.AND P0, PT, R12, R12, PT ;  /* 0x0000000c0c00722a */ /* 0x000e240003f08000 */
[----:B0-----:R-:W-:Y:S02]  /*1efb0*/  FSEL R6, R12, R8, P0 ;  /* 0x000000080c067208 */ /* 0x001fe40000000000 */
[----:B------:R-:W-:Y:S01]  /*1efc0*/  FSEL R7, R13, R7, P0 ;  /* 0x000000070d077208 */ /* 0x000fe20000000000 */
[----:B------:R-:W-:Y:S06]  /*1efd0*/  BRA `(.L_x_440) ;  /* 0x0000007400787947 */ /* 0x000fec0003800000 */
.L_x_461:
        /* <DEDUP_REMOVED lines=73> */
.L_x_470:
        /* <DEDUP_REMOVED lines=78> */
.L_x_469:
        /* <DEDUP_REMOVED lines=186> */
.L_x_472:
[----:B------:R-:W-:Y:S01]  /*204f0*/  IMAD.MOV.U32 R6, RZ, RZ, 0x0 ;  /* 0x00000000ff067424 */ /* 0x000fe200078e00ff */
[----:B------:R-:W-:Y:S01]  /*20500*/  LOP3.LUT P0, RZ, R3, 0x7fffffff, RZ, 0xc0, !PT ;  /* 0x7fffffff03ff7812 */ /* 0x000fe2000780c0ff */
[----:B------:R-:W-:-:S06]  /*20510*/  IMAD.MOV.U32 R7, RZ, RZ, 0x7ff00000 ;  /* 0x7ff00000ff077424 */ /* 0x000fcc00078e00ff */
[----:B------:R-:W0:Y:S02]  /*20520*/  DFMA R2, R2, R6, +INF ;  /* 0x7ff000000202742b */ /* 0x000e240000000006 */
[----:B0-----:R-:W-:Y:S02]  /*20530*/  FSEL R2, R2, RZ, P0 ;  /* 0x000000ff02027208 */ /* 0x001fe40000000000 */
[----:B------:R-:W-:-:S07]  /*20540*/  FSEL R3, R3, -QNAN , P0 ;  /* 0xfff0000003037808 */ /* 0x000fce0000000000 */
.L_x_471:
        /* <DEDUP_REMOVED lines=54> */
.L_x_473:
        /* <DEDUP_REMOVED lines=153> */
.L_x_474:
[----:B------:R-:W0:Y:S01]  /*21240*/  LDC R4, c[0x0][0x3b4] ;  /* 0x0000ed00ff047b82 */ /* 0x000e220000000800 */
[----:B------:R-:W-:Y:S01]  /*21250*/  UMOV UR4, 0x54442d18 ;  /* 0x54442d1800047882 */ /* 0x000fe20000000000 */
[----:B------:R-:W-:Y:S02]  /*21260*/  UMOV UR5, 0x400921fb ;  /* 0x400921fb00057882 */ /* 0x000fe40000000000 */
[----:B------:R-:W1:Y:S01]  /*21270*/  DADD R6, -R10, UR4 ;  /* 0x000000040a067e29 */ /* 0x000e620008000100 */
[----:B0-----:R-:W-:-:S04]  /*21280*/  ISETP.GE.AND P0, PT, R4, RZ, PT ;  /* 0x000000ff0400720c */ /* 0x001fc80003f06270 */
[----:B-1----:R-:W-:Y:S02]  /*21290*/  FSEL R6, R6, R10, !P0 ;  /* 0x0000000a06067208 */ /* 0x002fe40004000000 */
[----:B------:R-:W-:-:S07]  /*212a0*/  FSEL R7, R7, R11, !P0 ;  /* 0x0000000b07077208 */ /* 0x000fce0004000000 */
.L_x_475:
        /* <DEDUP_REMOVED lines=24> */
.L_x_476:
[----:B------:R-:W-:Y:S01]  /*21430*/  LOP3.LUT R7, R9, 0x80000000, R23, 0xb8, !PT ;  /* 0x8000000009077812 */ /* 0x000fe200078eb817 */
[----:B------:R-:W1:Y:S01]  /*21440*/  DMUL R2, R2, 0.5 ;  /* 0x3fe0000002027828 */ /* 0x000e620000000000 */
[----:B------:R-:W-:Y:S02]  /*21450*/  FSEL R6, R12, R8, P2 ;  /* 0x000000080c067208 */ /* 0x000fe40001000000 */
[----:B------:R-:W-:Y:S01]  /*21460*/  FSEL R7, R13, R7, P2 ;  /* 0x000000070d077208 */ /* 0x000fe20001000000 */
[----:B-1----:R-:W-:Y:S06]  /*21470*/  BRA `(.L_x_440) ;  /* 0x0000005000507947 */ /* 0x002fec0003800000 */
.L_x_468:
        /* <DEDUP_REMOVED lines=196> */
.L_x_478:
[----:B------:R-:W-:Y:S01]  /*220c0*/  IMAD.MOV.U32 R6, RZ, RZ, 0x0 ;  /* 0x00000000ff067424 */ /* 0x000fe200078e00ff */
[----:B------:R-:W-:Y:S01]  /*220d0*/  LOP3.LUT P0, RZ, R3, 0x7fffffff, RZ, 0xc0, !PT ;  /* 0x7fffffff03ff7812 */ /* 0x000fe2000780c0ff */
[----:B------:R-:W-:-:S06]  /*220e0*/  IMAD.MOV.U32 R7, RZ, RZ, 0x7ff00000 ;  /* 0x7ff00000ff077424 */ /* 0x000fcc00078e00ff */
[----:B------:R-:W0:Y:S02]  /*220f0*/  DFMA R2, R2, R6, +INF ;  /* 0x7ff000000202742b */ /* 0x000e240000000006 */
[----:B0-----:R-:W-:Y:S02]  /*22100*/  FSEL R2, R2, RZ, P0 ;  /* 0x000000ff02027208 */ /* 0x001fe40000000000 */
[----:B------:R-:W-:-:S07]  /*22110*/  FSEL R3, R3, -QNAN , P0 ;  /* 0xfff0000003037808 */ /* 0x000fce0000000000 */
.L_x_479:
        /* <DEDUP_REMOVED lines=48> */
.L_x_480:
        /* <DEDUP_REMOVED lines=153> */
.L_x_481:
[----:B------:R-:W0:Y:S01]  /*22db0*/  LDC R4, c[0x0][0x3b4] ;  /* 0x0000ed00ff047b82 */ /* 0x000e220000000800 */
[----:B------:R-:W-:Y:S01]  /*22dc0*/  UMOV UR4, 0x54442d18 ;  /* 0x54442d1800047882 */ /* 0x000fe20000000000 */
[----:B------:R-:W-:Y:S02]  /*22dd0*/  UMOV UR5, 0x400921fb ;  /* 0x400921fb00057882 */ /* 0x000fe40000000000 */
[----:B------:R-:W1:Y:S01]  /*22de0*/  DADD R6, -R10, UR4 ;  /* 0x000000040a067e29 */ /* 0x000e620008000100 */
[----:B0-----:R-:W-:-:S04]  /*22df0*/  ISETP.GE.AND P0, PT, R4, RZ, PT ;  /* 0x000000ff0400720c */ /* 0x001fc80003f06270 */
[----:B-1----:R-:W-:Y:S02]  /*22e00*/  FSEL R6, R6, R10, !P0 ;  /* 0x0000000a06067208 */ /* 0x002fe40004000000 */
[----:B------:R-:W-:-:S07]  /*22e10*/  FSEL R7, R7, R11, !P0 ;  /* 0x0000000b07077208 */ /* 0x000fce0004000000 */
.L_x_482:
        /* <DEDUP_REMOVED lines=24> */
.L_x_483:
[----:B------:R-:W-:Y:S01]  /*22fa0*/  LOP3.LUT R7, R9, 0x80000000, R23, 0xb8, !PT ;  /* 0x8000000009077812 */ /* 0x000fe200078eb817 */
[----:B------:R-:W1:Y:S01]  /*22fb0*/  DMUL R2, R2, 0.5 ;  /* 0x3fe0000002027828 */ /* 0x000e620000000000 */
[----:B------:R-:W-:Y:S02]  /*22fc0*/  FSEL R6, R12, R8, P2 ;  /* 0x000000080c067208 */ /* 0x000fe40001000000 */
[----:B------:R-:W-:Y:S01]  /*22fd0*/  FSEL R7, R13, R7, P2 ;  /* 0x000000070d077208 */ /* 0x000fe20001000000 */
[----:B-1----:R-:W-:Y:S06]  /*22fe0*/  BRA `(.L_x_440) ;  /* 0x0000003400747947 */ /* 0x002fec0003800000 */
.L_x_477:
        /* <DEDUP_REMOVED lines=104> */
.L_x_484:
        /* <DEDUP_REMOVED lines=11> */
[----:B------:R-:W-:-:S05]  /*23720*/  FSEL R4, R2, R6, P1 ;  /* 0x0000000602047208 */ /* 0x000fca0000800000 */
[----:B------:R-:W-:-:S15]  /*23730*/  IMAD.MOV.U32 R40, RZ, RZ, R4 ;  /* 0x000000ffff287224 */ /* 0x000fde00078e0004 */
[----:B------:R-:W-:-:S15]  /*23740*/  NOP ;  /* 0x0000000000007918 */ /* 0x000fde0000000000 */
[----:B------:R-:W-:-:S15]  /*23750*/  NOP ;  /* 0x0000000000007918 */ /* 0x000fde0000000000 */
[----:B------:R-:W-:-:S08]  /*23760*/  NOP ;  /* 0x0000000000007918 */ /* 0x000fd00000000000 */
        /* <DEDUP_REMOVED lines=8> */
[----:B------:R-:W-:Y:S02]  /*237f0*/  FSEL R6, R36, R26, P2 ;  /* 0x0000001a24067208 */ /* 0x000fe40001000000 */
[----:B------:R-:W-:Y:S01]  /*23800*/  FSEL R7, R37, R27, P2 ;  /* 0x0000001b25077208 */ /* 0x000fe20001000000 */
[----:B------:R-:W-:-:S15]  /*23810*/  IMAD.MOV.U32 R41, RZ, RZ, R3 ;  /* 0x000000ffff297224 */ /* 0x000fde00078e0003 */
[----:B------:R-:W-:-:S15]  /*23820*/  NOP ;  /* 0x0000000000007918 */ /* 0x000fde0000000000 */
[----:B------:R-:W-:-:S15]  /*23830*/  NOP ;  /* 0x0000000000007918 */ /* 0x000fde0000000000 */
[----:B------:R-:W-:-:S12]  /*23840*/  NOP ;  /* 0x0000000000007918 */ /* 0x000fd80000000000 */
        /* <DEDUP_REMOVED lines=215> */
.L_x_486:
        /* <DEDUP_REMOVED lines=78> */
.L_x_485:
        /* <DEDUP_REMOVED lines=186> */
.L_x_488:
[----:B------:R-:W-:Y:S01]  /*25640*/  IMAD.MOV.U32 R2, RZ, RZ, 0x0 ;  /* 0x00000000ff027424 */ /* 0x000fe200078e00ff */
[----:B------:R-:W-:Y:S01]  /*25650*/  LOP3.LUT P0, RZ, R7, 0x7fffffff, RZ, 0xc0, !PT ;  /* 0x7fffffff07ff7812 */ /* 0x000fe2000780c0ff */
[----:B------:R-:W-:-:S06]  /*25660*/  IMAD.MOV.U32 R3, RZ, RZ, 0x7ff00000 ;  /* 0x7ff00000ff037424 */ /* 0x000fcc00078e00ff */
[----:B------:R-:W0:Y:S02]  /*25670*/  DFMA R6, R6, R2, +INF ;  /* 0x7ff000000606742b */ /* 0x000e240000000002 */
[----:B0-----:R-:W-:Y:S02]  /*25680*/  FSEL R2, R6, RZ, P0 ;  /* 0x000000ff06027208 */ /* 0x001fe40000000000 */
[----:B------:R-:W-:-:S07]  /*25690*/  FSEL R3, R7, -QNAN , P0 ;  /* 0xfff0000007037808 */ /* 0x000fce0000000000 */
.L_x_487:
        /* <DEDUP_REMOVED lines=54> */
.L_x_489:
        /* <DEDUP_REMOVED lines=153> */
.L_x_490:
[----:B------:R-:W0:Y:S01]  /*26390*/  LDC R4, c[0x0][0x3b4] ;  /* 0x0000ed00ff047b82 */ /* 0x000e220000000800 */
[----:B------:R-:W-:Y:S01]  /*263a0*/  UMOV UR4, 0x54442d18 ;  /* 0x54442d1800047882 */ /* 0x000fe20000000000 */
[----:B------:R-:W-:Y:S02]  /*263b0*/  UMOV UR5, 0x400921fb ;  /* 0x400921fb00057882 */ /* 0x000fe40000000000 */
[----:B------:R-:W1:Y:S01]  /*263c0*/  DADD R6, -R10, UR4 ;  /* 0x000000040a067e29 */ /* 0x000e620008000100 */
[----:B0-----:R-:W-:-:S04]  /*263d0*/  ISETP.GE.AND P0, PT, R4, RZ, PT ;  /* 0x000000ff0400720c */ /* 0x001fc80003f06270 */
[----:B-1----:R-:W-:Y:S02]  /*263e0*/  FSEL R6, R6, R10, !P0 ;  /* 0x0000000a06067208 */ /* 0x002fe40004000000 */
[----:B------:R-:W-:-:S07]  /*263f0*/  FSEL R7, R7, R11, !P0 ;  /* 0x0000000b07077208 */ /* 0x000fce0004000000 */
.L_x_491:
        /* <DEDUP_REMOVED lines=24> */
.L_x_492:
[----:B------:R-:W-:Y:S01]  /*26580*/  LOP3.LUT R7, R9, 0x80000000, R23, 0xb8, !PT ;  /* 0x8000000009077812 */ /* 0x000fe200078eb817 */
[----:B------:R-:W1:Y:S01]  /*26590*/  DMUL R2, R2, 0.5 ;  /* 0x3fe0000002027828 */ /* 0x000e620000000000 */
[----:B------:R-:W-:Y:S02]  /*265a0*/  FSEL R6, R12, R8, P2 ;  /* 0x000000080c067208 */ /* 0x000fe40001000000 */
[----:B-1----:R-:W-:-:S07]  /*265b0*/  FSEL R7, R13, R7, P2 ;  /* 0x000000070d077208 */ /* 0x002fce0001000000 */
.L_x_440:
        /* <DEDUP_REMOVED lines=28> */
[----:B-1----:R-:W0:-:S15]  /*26780*/  DADD R8, R6, -6.75539944105574400000e+15 ;  /* 0xc338000006087429 */ /* 0x002e1e0000000000 */
        /* <DEDUP_REMOVED lines=108> */
.L_x_493:
        /* <DEDUP_REMOVED lines=58> */
.L_x_498:
[----:B------:R-:W-:Y:S05]  /*271f0*/  BSYNC.RECONVERGENT B4 ;  /* 0x0000000000047941 */ /* 0x000fea0003800200 */
.L_x_497:
[----:B------:R-:W-:-:S07]  /*27200*/  VIADD R2, R2, 0x1 ;  /* 0x0000000102027836 */ /* 0x000fce0000000000 */
.L_x_496:
[----:B------:R-:W-:Y:S05]  /*27210*/  BSYNC.RECONVERGENT B3 ;  /* 0x0000000000037941 */ /* 0x000fea0003800200 */
.L_x_495:
        /* <DEDUP_REMOVED lines=120> */
.L_x_500:
[----:B------:R-:W-:Y:S05]  /*279a0*/  BSYNC.RECONVERGENT B3 ;  /* 0x0000000000037941 */ /* 0x000fea0003800200 */
.L_x_499:
        /* <DEDUP_REMOVED lines=64> */
.L_x_494:
        /* <DEDUP_REMOVED lines=15> */
.L_x_501:
[----:B------:R-:W-:-:S05]  /*27ea0*/  VIADD R4, R3, 0xbf79d1be ;  /* 0xbf79d1be03047836 */ /* 0x000fca0000000000 */
[----:B------:R-:W-:-:S13]  /*27eb0*/  ISETP.GT.U32.AND P0, PT, R4, 0x108aa2, PT ;  /* 0x00108aa20400780c */ /* 0x000fda0003f04070 */
[----:B------:R-:W-:Y:S05]  /*27ec0*/  @P0 BRA `(.L_x_502) ;  /* 0x0000001800700947 */ /* 0x000fea0003800000 */
[----:B------:R-:W-:Y:S01]  /*27ed0*/  UMOV UR4, 0x19ba0da4 ;  /* 0x19ba0da400047882 */ /* 0x000fe20000000000 */
[----:B------:R-:W-:Y:S01]  /*27ee0*/  UMOV UR5, 0x40937be3 ;  /* 0x40937be300057882 */ /* 0x000fe20000000000 */
[----:B------:R-:W-:Y:S01]  /*27ef0*/  BSSY.RECONVERGENT B1, `(.L_x_503) ;  /* 0x0000080000017945 */ /* 0x000fe20003800200 */
[----:B------:R1:W2:Y:S01]  /*27f00*/  DADD R6, R2, -UR4 ;  /* 0x8000000402067e29 */ /* 0x0002a20008000000 */
[----:B------:R-:W-:Y:S01]  /*27f10*/  UMOV UR4, 0xfefa39ef ;  /* 0xfefa39ef00047882 */ /* 0x000fe20000000000 */
[----:B-1----:R-:W-:Y:S01]  /*27f20*/  IMAD.MOV.U32 R2, RZ, RZ, 0x652b82fe ;  /* 0x652b82feff027424 */ /* 0x002fe200078e00ff */
[----:B------:R-:W-:Y:S01]  /*27f30*/  UMOV UR5, 0x3fe62e42 ;  /* 0x3fe62e4200057882 */ /* 0x000fe20000000000 */
[----:B------:R-:W-:Y:S01]  /*27f40*/  IMAD.MOV.U32 R3, RZ, RZ, 0x3ff71547 ;  /* 0x3ff71547ff037424 */ /* 0x000fe200078e00ff */
[----:B--2---:R-:W-:-:S15]  /*27f50*/  FSETP.GEU.FTZ.AND P0, PT, |R7|, 4.1917929649353027344, PT ;  /* 0x4086232b0700780b */ /* 0x004fde0003f1e200 */
[----:B------:R-:W-:-:S15]  /*27f60*/  NOP ;  /* 0x0000000000007918 */ /* 0x000fde0000000000 */
[----:B------:R-:W-:-:S15]  /*27f70*/  NOP ;  /* 0x0000000000007918 */ /* 0x000fde0000000000 */
[----:B------:R-:W-:-:S14]  /*27f80*/  NOP ;  /* 0x0000000000007918 */ /* 0x000fdc0000000000 */
        /* <DEDUP_REMOVED lines=118> */
.L_x_504:
[----:B------:R-:W-:Y:S05]  /*286f0*/  BSYNC.RECONVERGENT B1 ;  /* 0x0000000000017941 */ /* 0x000fea0003800200 */
.L_x_503:
        /* <DEDUP_REMOVED lines=62> */
.L_x_508:
[----:B------:R-:W-:Y:S05]  /*28ae0*/  BSYNC.RECONVERGENT B4 ;  /* 0x0000000000047941 */ /* 0x000fea0003800200 */
.L_x_507:
[----:B------:R-:W-:-:S07]  /*28af0*/  VIADD R4, R2, 0x1 ;  /* 0x0000000102047836 */ /* 0x000fce0000000000 */
.L_x_506:
[----:B------:R-:W-:Y:S05]  /*28b00*/  BSYNC.RECONVERGENT B3 ;  /* 0x0000000000037941 */ /* 0x000fea0003800200 */
.L_x_505:
        /* <DEDUP_REMOVED lines=131> */
.L_x_510:
[----:B------:R-:W-:Y:S05]  /*29340*/  BSYNC.RECONVERGENT B3 ;  /* 0x0000000000037941 */ /* 0x000fea0003800200 */
.L_x_509:
        /* <DEDUP_REMOVED lines=84> */
.L_x_502:
        /* <DEDUP_REMOVED lines=126> */
.L_x_512:
[----:B------:R-:W-:Y:S05]  /*2a070*/  BSYNC.RECONVERGENT B1 ;  /* 0x0000000000017941 */ /* 0x000fea0003800200 */
.L_x_511:
        /* <DEDUP_REMOVED lines=48> */
[----:B-1----:R-:W-:Y:S05]  /*2a380*/  CALL.REL.NOINC `($_ZN50_GLOBAL__N__f31458b2_17_RangeFactories_cu_38772b0829elementwise_kernel_with_indexIiZZZN2at6native17logspace_cuda_outERKN3c106ScalarES6_ldRNS1_6TensorEENKUlvE0_clEvENKUlvE1_clEvEUllE_EEvT_T0_PN15function_traitsISD_E11result_typeE$__internal_trig_reduction_slowpathd) ;  /* 0x0000001400547944 */ /* 0x002fea0003c00000 */
[----:B------:R-:W-:-:S07]  /*2a390*/  IMAD.MOV.U32 R2, RZ, RZ, R4 ;  /* 0x000000ffff027224 */ /* 0x000fce00078e0004 */
.L_x_516:
[----:B------:R-:W-:Y:S05]  /*2a3a0*/  BSYNC.RECONVERGENT B4 ;  /* 0x0000000000047941 */ /* 0x000fea0003800200 */
.L_x_515:
[----:B------:R-:W-:-:S07]  /*2a3b0*/  VIADD R2, R2, 0x1 ;  /* 0x0000000102027836 */ /* 0x000fce0000000000 */
.L_x_514:
[----:B------:R-:W-:Y:S05]  /*2a3c0*/  BSYNC.RECONVERGENT B3 ;  /* 0x0000000000037941 */ /* 0x000fea0003800200 */
.L_x_513:
        /* <DEDUP_REMOVED lines=120> */
.L_x_518:
[----:B------:R-:W-:Y:S05]  /*2ab50*/  BSYNC.RECONVERGENT B3 ;  /* 0x0000000000037941 */ /* 0x000fea0003800200 */
.L_x_517:
        /* <DEDUP_REMOVED lines=72> */
.L_x_407:
[----:B------:R-:W-:Y:S05]  /*2afe0*/  BSYNC.RECONVERGENT B0 ;  /* 0x0000000000007941 */ /* 0x000fea0003800200 */
.L_x_344:
[----:B------:R-:W3:Y:S02]  /*2aff0*/  LDCU.64 UR4, c[0x0][0x3f0] ;  /* 0x00007e00ff0477ac */ /* 0x000ee40008000a00 */
[----:B---3--:R-:W-:-:S04]  /*2b000*/  LEA R2, P0, R5, UR4, 0x4 ;  /* 0x0000000405027c11 */ /* 0x008fc8000f8020ff */
[----:B------:R-:W-:-:S05]  /*2b010*/  LEA.HI.X R3, R5, UR5, R0, 0x4, P0 ;  /* 0x0000000505037c11 */ /* 0x000fca00080f2400 */
[----:B--2---:R-:W-:Y:S01]  /*2b020*/  STG.E.128 desc[UR8][R2.64], R8 ;  /* 0x0000000802007986 */ /* 0x004fe2000c101d08 */
[----:B------:R-:W-:Y:S05]  /*2b030*/  EXIT ;  /* 0x000000000000794d */ /* 0x000fea0003800000 */
        .weak           $__internal_3_$__cuda_sm20_div_rn_f64_full
        .type           $__internal_3_$__cuda_sm20_div_rn_f64_full,@function
        .size           $__internal_3_$__cuda_sm20_div_rn_f64_full,($_ZN50_GLOBAL__N__f31458b2_17_RangeFactories_cu_38772b0829elementwise_kernel_with_indexIiZZZN2at6native17logspace_cuda_outERKN3c106ScalarES6_ldRNS1_6TensorEENKUlvE0_clEvENKUlvE1_clEvEUllE_EEvT_T0_PN15function_traitsISD_E11result_typeE$__internal_trig_reduction_slowpathd - $__internal_3_$__cuda_sm20_div_rn_f64_full)
$__internal_3_$__cuda_sm20_div_rn_f64_full:
        /* <DEDUP_REMOVED lines=8> */
[----:B------:R-:W-:Y:S01]  /*2b0c0*/  IMAD.MOV.U32 R28, RZ, RZ, 0x1 ;  /* 0x00000001ff1c7424 */ /* 0x000fe200078e00ff */
[----:B------:R-:W-:Y:S01]  /*2b0d0*/  LOP3.LUT R13, R12, 0x3ff00000, RZ, 0xfc, !PT ;  /* 0x3ff000000c0d7812 */ /* 0x000fe200078efcff */
[----:B------:R-:W-:Y:S01]  /*2b0e0*/  IMAD.MOV.U32 R12, RZ, RZ, R14 ;  /* 0x000000ffff0c7224 */ /* 0x000fe200078e000e */
[C---:B------:R-:W-:Y:S01]  /*2b0f0*/  LOP3.LUT R8, R15.reuse, 0x7ff00000, RZ, 0xc0, !PT ;  /* 0x7ff000000f087812 */ /* 0x040fe200078ec0ff */
[----:B------:R-:W-:Y:S03]  /*2b100*/  BSSY.RECONVERGENT B1, `(.L_x_519) ;  /* 0x0000078000017945 */ /* 0x000fe60003800200 */
[C---:B------:R-:W-:Y:S01]  /*2b110*/  ISETP.GE.U32.AND P3, PT, R6.reuse, R8, PT ;  /* 0x000000080600720c */ /* 0x040fe20003f66070 */
[----:B------:R-:W0:Y:S02]  /*2b120*/  @!P0 DMUL R12, R14, 8.98846567431157953865e+307 ;  /* 0x7fe000000e0c8828 */ /* 0x000e240000000000 */
[----:B------:R-:W-:Y:S01]  /*2b130*/  @!P1 LOP3.LUT R7, R15, 0x7ff00000, RZ, 0xc0, !PT ;  /* 0x7ff000000f079812 */ /* 0x000fe200078ec0ff */
[----:B0-----:R-:W0:Y:S01]  /*2b140*/  MUFU.RCP64H R29, R13 ;  /* 0x0000000d001d7308 */ /* 0x001e220000001800 */
[----:B------:R-:W-:Y:S01]  /*2b150*/  SEL R9, R9, 0x63400000, !P3 ;  /* 0x6340000009097807 */ /* 0x000fe20005800000 */
[----:B------:R-:W-:Y:S01]  /*2b160*/  @!P1 IMAD.MOV.U32 R30, RZ, RZ, RZ ;  /* 0x000000ffff1e9224 */ /* 0x000fe200078e00ff */
[----:B------:R-:W-:Y:S01]  /*2b170*/  @!P1 ISETP.GE.U32.AND P2, PT, R6, R7, PT ;  /* 0x000000070600920c */ /* 0x000fe20003f46070 */
[----:B------:R-:W-:Y:S01]  /*2b180*/  IMAD.MOV.U32 R7, RZ, RZ, 0x1ca00000 ;  /* 0x1ca00000ff077424 */ /* 0x000fe200078e00ff */
[----:B------:R-:W-:-:S02]  /*2b190*/  LOP3.LUT R27, R9, 0x800fffff, R25, 0xf8, !PT ;  /* 0x800fffff091b7812 */ /* 0x000fc400078ef819 */
[----:B------:R-:W-:Y:S02]  /*2b1a0*/  @!P0 LOP3.LUT R8, R13, 0x7ff00000, RZ, 0xc0, !PT ;  /* 0x7ff000000d088812 */ /* 0x000fe400078ec0ff */
[----:B------:R-:W-:-:S04]  /*2b1b0*/  @!P1 SEL R7, R7, 0x63400000, !P2 ;  /* 0x6340000007079807 */ /* 0x000fc80005000000 */
[----:B------:R-:W-:-:S04]  /*2b1c0*/  @!P1 LOP3.LUT R7, R7, 0x80000000, R25, 0xf8, !PT ;  /* 0x8000000007079812 */ /* 0x000fc800078ef819 */
[----:B------:R-:W-:Y:S01]  /*2b1d0*/  @!P1 LOP3.LUT R31, R7, 0x100000, RZ, 0xfc, !PT ;  /* 0x00100000071f9812 */ /* 0x000fe200078efcff */
[----:B------:R-:W-:-:S15]  /*2b1e0*/  IMAD.MOV.U32 R7, RZ, RZ, R6 ;  /* 0x000000ffff077224 */ /* 0x000fde00078e0006 */
        /* <DEDUP_REMOVED lines=47> */
[----:B------:R-:W-:Y:S01]  /*2b4e0*/  LOP3.LUT R7, R15, 0x7ff00000, RZ, 0xc0, !PT ;  /* 0x7ff000000f077812 */ /* 0x000fe200078ec0ff */
[----:B------:R-:W-:-:S03]  /*2b4f0*/  IMAD.MOV.U32 R8, RZ, RZ, 0x1ca00000 ;  /* 0x1ca00000ff087424 */ /* 0x000fc600078e00ff */
        /* <DEDUP_REMOVED lines=32> */
.L_x_520:
        /* <DEDUP_REMOVED lines=17> */
.L_x_523:
[----:B------:R-:W-:Y:S01]  /*2b810*/  LOP3.LUT R7, R15, 0x80000, RZ, 0xfc, !PT ;  /* 0x000800000f077812 */ /* 0x000fe200078efcff */
[----:B------:R-:W-:-:S04]  /*2b820*/  IMAD.MOV.U32 R28, RZ, RZ, R14 ;  /* 0x000000ffff1c7224 */ /* 0x000fc800078e000e */
[----:B------:R-:W-:Y:S01]  /*2b830*/  IMAD.MOV.U32 R29, RZ, RZ, R7 ;  /* 0x000000ffff1d7224 */ /* 0x000fe200078e0007 */
[----:B------:R-:W-:Y:S06]  /*2b840*/  BRA `(.L_x_521) ;  /* 0x00000000000c7947 */ /* 0x000fec0003800000 */
.L_x_522:
[----:B------:R-:W-:Y:S01]  /*2b850*/  LOP3.LUT R7, R25, 0x80000, RZ, 0xfc, !PT ;  /* 0x0008000019077812 */ /* 0x000fe200078efcff */
[----:B------:R-:W-:-:S04]  /*2b860*/  IMAD.MOV.U32 R28, RZ, RZ, R24 ;  /* 0x000000ffff1c7224 */ /* 0x000fc800078e0018 */
[----:B------:R-:W-:-:S07]  /*2b870*/  IMAD.MOV.U32 R29, RZ, RZ, R7 ;  /* 0x000000ffff1d7224 */ /* 0x000fce00078e0007 */
.L_x_521:
[----:B------:R-:W-:Y:S05]  /*2b880*/  BSYNC.RECONVERGENT B1 ;  /* 0x0000000000017941 */ /* 0x000fea0003800200 */
.L_x_519:
[----:B------:R-:W-:Y:S02]  /*2b890*/  IMAD.MOV.U32 R8, RZ, RZ, R4 ;  /* 0x000000ffff087224 */ /* 0x000fe400078e0004 */
[----:B------:R-:W-:Y:S02]  /*2b8a0*/  IMAD.MOV.U32 R9, RZ, RZ, 0x0 ;  /* 0x00000000ff097424 */ /* 0x000fe400078e00ff */
[----:B------:R-:W-:Y:S02]  /*2b8b0*/  IMAD.MOV.U32 R6, RZ, RZ, R28 ;  /* 0x000000ffff067224 */ /* 0x000fe400078e001c */
[----:B------:R-:W-:Y:S01]  /*2b8c0*/  IMAD.MOV.U32 R7, RZ, RZ, R29 ;  /* 0x000000ffff077224 */ /* 0x000fe200078e001d */
[----:B------:R-:W-:Y:S06]  /*2b8d0*/  RET.REL.NODEC R8 `(_ZN50_GLOBAL__N__f31458b2_17_RangeFactories_cu_38772b0829elementwise_kernel_with_indexIiZZZN2at6native17logspace_cuda_outERKN3c106ScalarES6_ldRNS1_6TensorEENKUlvE0_clEvENKUlvE1_clEvEUllE_EEvT_T0_PN15function_traitsISD_E11result_typeE) ;  /* 0xfffffd4408c87950 */ /* 0x000fec0003c3ffff */
        .type           $_ZN50_GLOBAL__N__f31458b2_17_RangeFactories_cu_38772b0829elementwise_kernel_with_indexIiZZZN2at6native17logspace_cuda_outERKN3c106ScalarES6_ldRNS1_6TensorEENKUlvE0_clEvENKUlvE1_clEvEUllE_EEvT_T0_PN15function_traitsISD_E11result_typeE$__internal_trig_reduction_slowpathd,@function
        .size           $_ZN50_GLOBAL__N__f31458b2_17_RangeFactories_cu_38772b0829elementwise_kernel_with_indexIiZZZN2at6native17logspace_cuda_outERKN3c106ScalarES6_ldRNS1_6TensorEENKUlvE0_clEvENKUlvE1_clEvEUllE_EEvT_T0_PN15function_traitsISD_E11result_typeE$__internal_trig_reduction_slowpathd,(.L_x_717 - $_ZN50_GLOBAL__N__f31458b2_17_RangeFactories_cu_38772b0829elementwise_kernel_with_indexIiZZZN2at6native17logspace_cuda_outERKN3c106ScalarES6_ldRNS1_6TensorEENKUlvE0_clEvENKUlvE1_clEvEUllE_EEvT_T0_PN15function_traitsISD_E11result_typeE$__internal_trig_reduction_slowpathd)
$_ZN50_GLOBAL__N__f31458b2_17_RangeFactories_cu_38772b0829elementwise_kernel_with_indexIiZZZN2at6native17logspace_cuda_outERKN3c106ScalarES6_ldRNS1_6TensorEENKUlvE0_clEvENKUlvE1_clEvEUllE_EEvT_T0_PN15function_traitsISD_E11result_typeE$__internal_trig_reduction_slowpathd:
        /* <DEDUP_REMOVED lines=23> */
.L_x_528:
[----:B------:R-:W1:Y:S01]  /*2ba50*/  LDC.64 R20, c[0x4][0xe0] ;  /* 0x01003800ff147b82 */ /* 0x000e620000000a00 */
[----:B0-----:R-:W-:Y:S02]  /*2ba60*/  R2UR UR4, R18 ;  /* 0x00000000120472ca */ /* 0x001fe400000e0000 */
[----:B------:R-:W-:Y:S01]  /*2ba70*/  R2UR UR5, R19 ;  /* 0x00000000130572ca */ /* 0x000fe200000e0000 */
[----:B-1----:R-:W-:-:S12]  /*2ba80*/  IMAD.WIDE R32, R16, 0x8, R20 ;  /* 0x0000000810207825 */ /* 0x002fd800078e0214 */
[----:B------:R-:W2:Y:S01]  /*2ba90*/  LDG.E.64.CONSTANT R20, desc[UR4][R32.64] ;  /* 0x0000000420147981 */ /* 0x000ea2000c1e9b00 */
[----:B------:R-:W-:Y:S02]  /*2baa0*/  VIADD R15, R15, 0x1 ;  /* 0x000000010f0f7836 */ /* 0x000fe40000000000 */
[----:B------:R-:W-:Y:S02]  /*2bab0*/  VIADD R16, R16, 0x1 ;  /* 0x0000000110107836 */ /* 0x000fe40000000000 */
[----:B--2---:R-:W-:-:S04]  /*2bac0*/  IMAD.WIDE.U32 R22, P2, R20, R13, R22 ;  /* 0x0000000d14167225 */ /* 0x004fc80007840016 */
[----:B------:R-:W-:Y:S02]  /*2bad0*/  IMAD R31, R20, R12, RZ ;  /* 0x0000000c141f7224 */ /* 0x000fe400078e02ff */
[----:B------:R-:W-:-:S03]  /*2bae0*/  IMAD R17, R21, R13, RZ ;  /* 0x0000000d15117224 */ /* 0x000fc600078e02ff */
[----:B------:R-:W-:Y:S01]  /*2baf0*/  IADD3 R30, P0, PT, R31, R23, RZ ;  /* 0x000000171f1e7210 */ /* 0x000fe20007f1e0ff */
[C---:B------:R-:W-:Y:S02]  /*2bb00*/  IMAD R31, R14.reuse, 0x8, R1 ;  /* 0x000000080e1f7824 */ /* 0x040fe400078e0201 */
[----:B------:R-:W-:Y:S01]  /*2bb10*/  VIADD R14, R14, 0x1 ;  /* 0x000000010e0e7836 */ /* 0x000fe20000000000 */
[----:B------:R-:W-:Y:S01]  /*2bb20*/  IADD3 R23, P1, PT, R17, R30, RZ ;  /* 0x0000001e11177210 */ /* 0x000fe20007f3e0ff */
[----:B------:R-:W-:-:S04]  /*2bb30*/  IMAD.HI.U32 R17, R20, R12, RZ ;  /* 0x0000000c14117227 */ /* 0x000fc800078e00ff */
[C---:B------:R-:W-:Y:S01]  /*2bb40*/  IMAD.HI.U32 R20, R21.reuse, R13, RZ ;  /* 0x0000000d15147227 */ /* 0x040fe200078e00ff */
[----:B------:R0:W-:Y:S03]  /*2bb50*/  STL.64 [R31], R22 ;  /* 0x000000161f007387 */ /* 0x0001e60000100a00 */
[----:B------:R-:W-:Y:S02]  /*2bb60*/  IMAD.X R17, RZ, RZ, R17, P2 ;  /* 0x000000ffff117224 */ /* 0x000fe400010e0611 */
[----:B------:R-:W-:-:S03]  /*2bb70*/  IMAD.HI.U32 R30, R21, R12, RZ ;  /* 0x0000000c151e7227 */ /* 0x000fc600078e00ff */
[----:B------:R-:W-:Y:S01]  /*2bb80*/  IADD3.X R20, P0, PT, R20, R17, RZ, P0, !PT ;  /* 0x0000001114147210 */ /* 0x000fe2000071e4ff */
[----:B------:R-:W-:-:S04]  /*2bb90*/  IMAD R21, R21, R12, RZ ;  /* 0x0000000c15157224 */ /* 0x000fc800078e02ff */
[----:B------:R-:W-:Y:S01]  /*2bba0*/  IMAD.X R30, RZ, RZ, R30, P0 ;  /* 0x000000ffff1e7224 */ /* 0x000fe200000e061e */
[----:B------:R-:W-:Y:S02]  /*2bbb0*/  ISETP.NE.AND P0, PT, R15, -0xf, PT ;  /* 0xfffffff10f00780c */ /* 0x000fe40003f05270 */
[----:B------:R-:W-:-:S05]  /*2bbc0*/  IADD3.X R20, P1, PT, R21, R20, RZ, P1, !PT ;  /* 0x0000001415147210 */ /* 0x000fca0000f3e4ff */
[----:B------:R-:W-:Y:S02]  /*2bbd0*/  IMAD.X R21, RZ, RZ, R30, P1 ;  /* 0x000000ffff157224 */ /* 0x000fe400008e061e */
[----:B0-----:R-:W-:Y:S02]  /*2bbe0*/  IMAD.MOV.U32 R22, RZ, RZ, R20 ;  /* 0x000000ffff167224 */ /* 0x001fe400078e0014 */
[----:B------:R-:W-:Y:S02]  /*2bbf0*/  IMAD.MOV.U32 R23, RZ, RZ, R21 ;  /* 0x000000ffff177224 */ /* 0x000fe400078e0015 */
[----:B------:R-:W-:Y:S05]  /*2bc00*/  @P0 BRA `(.L_x_528) ;  /* 0xfffffffc00900947 */ /* 0x000fea000383ffff */
[----:B------:R-:W-:Y:S05]  /*2bc10*/  BSYNC.RECONVERGENT B2 ;  /* 0x0000000000027941 */ /* 0x000fea0003800200 */
.L_x_527:
[----:B------:R-:W-:-:S07]  /*2bc20*/  IMAD.MOV.U32 R16, RZ, RZ, R7 ;  /* 0x000000ffff107224 */ /* 0x000fce00078e0007 */
.L_x_526:
[----:B------:R-:W-:Y:S05]  /*2bc30*/  BSYNC.RECONVERGENT B1 ;  /* 0x0000000000017941 */ /* 0x000fea0003800200 */
.L_x_525:
        /* <DEDUP_REMOVED lines=11> */
[----:B---3--:R-:W-:Y:S02]  /*2bcf0*/  @P0 SHF.L.U32 R17, R12, R19, RZ ;  /* 0x000000130c110219 */ /* 0x008fe400000006ff */
[----:B------:R-:W-:Y:S02]  /*2bd00*/  @P0 SHF.R.U64 R18, R18, R15, R20 ;  /* 0x0000000f12120219 */ /* 0x000fe40000001214 */
[--C-:B------:R-:W-:Y:S02]  /*2bd10*/  @P0 SHF.R.U32.HI R4, RZ, 0x1, R13.reuse ;  /* 0x00000001ff040819 */ /* 0x100fe4000001160d */
[----:B------:R-:W-:-:S02]  /*2bd20*/  @P0 SHF.R.U64 R14, R12, 0x1, R13 ;  /* 0x000000010c0e0819 */ /* 0x000fc4000000120d */
[----:B------:R-:W-:Y:S02]  /*2bd30*/  @P0 SHF.L.U64.HI R16, R12, R19, R13 ;  /* 0x000000130c100219 */ /* 0x000fe4000001020d */
[----:B0-----:R-:W-:Y:S02]  /*2bd40*/  @P0 SHF.R.U32.HI R21, RZ, R15, R20 ;  /* 0x0000000fff150219 */ /* 0x001fe40000011614 */
[----:B------:R-:W-:Y:S02]  /*2bd50*/  @P0 LOP3.LUT R12, R17, R18, RZ, 0xfc, !PT ;  /* 0x00000012110c0212 */ /* 0x000fe400078efcff */
[----:B----4-:R-:W-:Y:S02]  /*2bd60*/  @P0 SHF.L.U32 R20, R6, R19, RZ ;  /* 0x0000001306140219 */ /* 0x010fe400000006ff */
[----:B------:R-:W-:Y:S01]  /*2bd70*/  @P0 SHF.R.U64 R23, R14, R15, R4 ;  /* 0x0000000f0e170219 */ /* 0x000fe20000001204 */
[----:B------:R-:W-:Y:S01]  /*2bd80*/  IMAD.SHL.U32 R14, R12, 0x4, RZ ;  /* 0x000000040c0e7824 */ /* 0x000fe200078e00ff */
[----:B------:R-:W-:-:S02]  /*2bd90*/  @P0 LOP3.LUT R13, R16, R21, RZ, 0xfc, !PT ;  /* 0x00000015100d0212 */ /* 0x000fc400078efcff */
[----:B------:R-:W-:Y:S02]  /*2bda0*/  @P0 SHF.L.U64.HI R19, R6, R19, R7 ;  /* 0x0000001306130219 */ /* 0x000fe40000010207 */
[----:B------:R-:W-:Y:S02]  /*2bdb0*/  @P0 LOP3.LUT R6, R20, R23, RZ, 0xfc, !PT ;  /* 0x0000001714060212 */ /* 0x000fe400078efcff */
[----:B------:R-:W-:Y:S02]  /*2bdc0*/  @P0 SHF.R.U32.HI R4, RZ, R15, R4 ;  /* 0x0000000fff040219 */ /* 0x000fe40000011604 */
[----:B------:R-:W-:Y:S02]  /*2bdd0*/  SHF.L.U64.HI R12, R12, 0x2, R13 ;  /* 0x000000020c0c7819 */ /* 0x000fe4000001020d */
[----:B------:R-:W-:Y:S02]  /*2bde0*/  SHF.L.W.U32.HI R16, R13, 0x2, R6 ;  /* 0x000000020d107819 */ /* 0x000fe40000010e06 */
[----:B------:R-:W-:-:S02]  /*2bdf0*/  @P0 LOP3.LUT R7, R19, R4, RZ, 0xfc, !PT ;  /* 0x0000000413070212 */ /* 0x000fc400078efcff */
        /* <DEDUP_REMOVED lines=12> */
[----:B------:R-:W-:Y:S02]  /*2bec0*/  ISETP.NE.U32.AND P1, PT, R17, RZ, PT ;  /* 0x000000ff1100720c */ /* 0x000fe40003f25070 */
[----:B------:R-:W-:Y:S02]  /*2bed0*/  SEL R19, R12, R13, P0 ;  /* 0x0000000d0c137207 */ /* 0x000fe40000000000 */
[----:B------:R-:W-:Y:S01]  /*2bee0*/  SEL R15, R16, R17, !P1 ;  /* 0x00000011100f7207 */ /* 0x000fe20004800000 */
[----:B------:R-:W-:-:S05]  /*2bef0*/  @!P0 IMAD.MOV R14, RZ, RZ, -R14 ;  /* 0x000000ffff0e8224 */ /* 0x000fca00078e0a0e */
[----:B------:R-:W0:Y:S02]  /*2bf00*/  FLO.U32 R15, R15 ;  /* 0x0000000f000f7300 */ /* 0x000e2400000e0000 */
[C---:B0-----:R-:W-:Y:S02]  /*2bf10*/  IADD3 R18, PT, PT, -R15.reuse, 0x1f, RZ ;  /* 0x0000001f0f127810 */ /* 0x041fe40007ffe1ff */
[----:B------:R-:W-:-:S03]  /*2bf20*/  IADD3 R4, PT, PT, -R15, 0x3f, RZ ;  /* 0x0000003f0f047810 */ /* 0x000fc60007ffe1ff */
[----:B------:R-:W-:-:S05]  /*2bf30*/  @P1 IMAD.MOV R4, RZ, RZ, R18 ;  /* 0x000000ffff041224 */ /* 0x000fca00078e0212 */
[----:B------:R-:W-:-:S13]  /*2bf40*/  ISETP.NE.AND P1, PT, R4, RZ, PT ;  /* 0x000000ff0400720c */ /* 0x000fda0003f25270 */
[----:B------:R-:W-:Y:S05]  /*2bf50*/  @!P1 BRA `(.L_x_530) ;  /* 0x0000000000289947 */ /* 0x000fea0003800000 */
        /* <DEDUP_REMOVED lines=10> */
.L_x_530:
[----:B------:R-:W-:Y:S05]  /*2c000*/  BSYNC.RECONVERGENT B1 ;  /* 0x0000000000017941 */ /* 0x000fea0003800200 */
.L_x_529:
[----:B------:R-:W-:-:S04]  /*2c010*/  IMAD.WIDE.U32 R14, R16, 0x2168c235, RZ ;  /* 0x2168c235100e7825 */ /* 0x000fc800078e00ff */
[----:B------:R-:W-:Y:S01]  /*2c020*/  IMAD.MOV.U32 R12, RZ, RZ, R15 ;  /* 0x000000ffff0c7224 */ /* 0x000fe200078e000f */
[----:B------:R-:W-:Y:S01]  /*2c030*/  IADD3 RZ, P1, PT, R14, R14, RZ ;  /* 0x0000000e0eff7210 */ /* 0x000fe20007f3e0ff */
[----:B------:R-:W-:Y:S02]  /*2c040*/  IMAD.MOV.U32 R13, RZ, RZ, RZ ;  /* 0x000000ffff0d7224 */ /* 0x000fe400078e00ff */
[----:B------:R-:W-:-:S04]  /*2c050*/  IMAD.HI.U32 R15, R17, -0x36f0255e, RZ ;  /* 0xc90fdaa2110f7827 */ /* 0x000fc800078e00ff */
[----:B------:R-:W-:-:S04]  /*2c060*/  IMAD.WIDE.U32 R12, R16, -0x36f0255e, R12 ;  /* 0xc90fdaa2100c7825 */ /* 0x000fc800078e000c */
[----:B------:R-:W-:-:S04]  /*2c070*/  IMAD.WIDE.U32 R12, P2, R17, 0x2168c235, R12 ;  /* 0x2168c235110c7825 */ /* 0x000fc8000784000c */
[----:B------:R-:W-:Y:S01]  /*2c080*/  IMAD R17, R17, -0x36f0255e, RZ ;  /* 0xc90fdaa211117824 */ /* 0x000fe200078e02ff */
[----:B------:R-:W-:Y:S01]  /*2c090*/  IADD3.X RZ, P1, PT, R12, R12, RZ, P1, !PT ;  /* 0x0000000c0cff7210 */ /* 0x000fe20000f3e4ff */
[----:B------:R-:W-:-:S03]  /*2c0a0*/  IMAD.X R14, RZ, RZ, R15, P2 ;  /* 0x000000ffff0e7224 */ /* 0x000fc600010e060f */
[----:B------:R-:W-:-:S04]  /*2c0b0*/  IADD3 R13, P2, PT, R17, R13, RZ ;  /* 0x0000000d110d7210 */ /* 0x000fc80007f5e0ff */
        /* <DEDUP_REMOVED lines=12> */
[----:B------:R-:W-:-:S02]  /*2c180*/  SHF.R.U32.HI R15, RZ, 0x1e, R7 ;  /* 0x0000001eff0f7819 */ /* 0x000fc40000011607 */
[----:B------:R-:W-:Y:S01]  /*2c190*/  SHF.R.U64 R13, R13, 0xa, R12 ;  /* 0x0000000a0d0d7819 */ /* 0x000fe2000000120c */
[----:B------:R-:W-:Y:S01]  /*2c1a0*/  IMAD.SHL.U32 R4, R4, 0x100000, RZ ;  /* 0x0010000004047824 */ /* 0x000fe200078e00ff */
[----:B------:R-:W-:Y:S02]  /*2c1b0*/  LEA.HI R6, R6, R15, RZ, 0x1 ;  /* 0x0000000f06067211 */ /* 0x000fe400078f08ff */
[----:B------:R-:W-:Y:S02]  /*2c1c0*/  IADD3 R13, P2, PT, R13, 0x1, RZ ;  /* 0x000000010d0d7810 */ /* 0x000fe40007f5e0ff */
[----:B------:R-:W-:Y:S01]  /*2c1d0*/  @!P0 LOP3.LUT R3, R3, 0x80000000, RZ, 0x3c, !PT ;  /* 0x8000000003038812 */ /* 0x000fe200078e3cff */
[----:B------:R-:W-:Y:S01]  /*2c1e0*/  @P1 IMAD.MOV R6, RZ, RZ, -R6 ;  /* 0x000000ffff061224 */ /* 0x000fe200078e0a06 */
[----:B------:R-:W-:-:S04]  /*2c1f0*/  LEA.HI.X R12, R12, RZ, RZ, 0x16, P2 ;  /* 0x000000ff0c0c7211 */ /* 0x000fc800010fb4ff */
[--C-:B------:R-:W-:Y:S02]  /*2c200*/  SHF.R.U64 R13, R13, 0x1, R12.reuse ;  /* 0x000000010d0d7819 */ /* 0x100fe4000000120c */
[----:B------:R-:W-:Y:S02]  /*2c210*/  SHF.R.U32.HI R7, RZ, 0x1, R12 ;  /* 0x00000001ff077819 */ /* 0x000fe4000001160c */
[----:B------:R-:W-:-:S04]  /*2c220*/  IADD3 R13, P2, P3, RZ, RZ, R13 ;  /* 0x000000ffff0d7210 */ /* 0x000fc80007b5e00d */
[----:B------:R-:W-:-:S04]  /*2c230*/  IADD3.X R4, PT, PT, R4, 0x3fe00000, R7, P2, P3 ;  /* 0x3fe0000004047810 */ /* 0x000fc800017e6407 */
[----:B------:R-:W-:-:S07]  /*2c240*/  LOP3.LUT R3, R4, R3, RZ, 0xfc, !PT ;  /* 0x0000000304037212 */ /* 0x000fce00078efcff */
.L_x_524:
[----:B------:R-:W-:Y:S02]  /*2c250*/  IMAD.MOV.U32 R7, RZ, RZ, R3 ;  /* 0x000000ffff077224 */ /* 0x000fe400078e0003 */
[----:B------:R-:W-:Y:S02]  /*2c260*/  IMAD.MOV.U32 R3, RZ, RZ, 0x0 ;  /* 0x00000000ff037424 */ /* 0x000fe400078e00ff */
[----:B------:R-:W-:Y:S02]  /*2c270*/  IMAD.MOV.U32 R4, RZ, RZ, R6 ;  /* 0x000000ffff047224 */ /* 0x000fe400078e0006 */
[----:B------:R-:W-:Y:S01]  /*2c280*/  IMAD.MOV.U32 R6, RZ, RZ, R13 ;  /* 0x000000ffff067224 */ /* 0x000fe200078e000d */
[----:B------:R-:W-:Y:S06]  /*2c290*/  RET.REL.NODEC R2 `(_ZN50_GLOBAL__N__f31458b2_17_RangeFactories_cu_38772b0829elementwise_kernel_with_indexIiZZZN2at6native17logspace_cuda_outERKN3c106ScalarES6_ldRNS1_6TensorEENKUlvE0_clEvENKUlvE1_clEvEUllE_EEvT_T0_PN15function_traitsISD_E11result_typeE) ;  /* 0xfffffd3c02587950 */ /* 0x000fec0003c3ffff */
.L_x_531:
        /* <DEDUP_REMOVED lines=14> */
.L_x_717:


//--------------------- .text._ZN50_GLOBAL__N__f31458b2_17_RangeFactories_cu_38772b0829elementwise_kernel_with_indexIlZZZN2at6native17logspace_cuda_outERKN3c106ScalarES6_ldRNS1_6TensorEENKUlvE0_clEvENKUlvE0_clEvEUllE_EEvT_T0_PN15function_traitsISD_E11result_typeE --------------------------
	.section	.text._ZN50_GLOBAL__N__f31458b2_17_RangeFactories_cu_38772b0829elementwise_kernel_with_indexIlZZZN2at6native17logspace_cuda_outERKN3c106ScalarES6_ldRNS1_6TensorEENKUlvE0_clEvENKUlvE0_clEvEUllE_EEvT_T0_PN15function_traitsISD_E11result_typeE,"ax",@progbits
	.align	128
.text._ZN50_GLOBAL__N__f31458b2_17_RangeFactories_cu_38772b0829elementwise_kernel_with_indexIlZZZN2at6native17logspace_cuda_outERKN3c106ScalarES6_ldRNS1_6TensorEENKUlvE0_clEvENKUlvE0_clEvEUllE_EEvT_T0_PN15function_traitsISD_E11result_typeE:
        .type           _ZN50_GLOBAL__N__f31458b2_17_RangeFactories_cu_38772b0829elementwise_kernel_with_indexIlZZZN2at6native17logspace_cuda_outERKN3c106ScalarES6_ldRNS1_6TensorEENKUlvE0_clEvENKUlvE0_clEvEUllE_EEvT_T0_PN15function_traitsISD_E11result_typeE,@function
        .size           _ZN50_GLOBAL__N__f31458b2_17_RangeFactories_cu_38772b0829elementwise_kernel_with_indexIlZZZN2at6native17logspace_cuda_outERKN3c106ScalarES6_ldRNS1_6TensorEENKUlvE0_clEvENKUlvE0_clEvEUllE_EEvT_T0_PN15function_traitsISD_E11result_typeE,(.L_x_720 - _ZN50_GLOBAL__N__f31458b2_17_RangeFactories_cu_38772b0829elementwise_kernel_with_indexIlZZZN2at6native17logspace_cuda_outERKN3c106ScalarES6_ldRNS1_6TensorEENKUlvE0_clEvENKUlvE0_clEvEUllE_EEvT_T0_PN15function_traitsISD_E11result_typeE)
        .other          _ZN50_GLOBAL__N__f31458b2_17_RangeFactories_cu_38772b0829elementwise_kernel_with_indexIlZZZN2at6native17logspace_cuda_outERKN3c106ScalarES6_ldRNS1_6TensorEENKUlvE0_clEvENKUlvE0_clEvEUllE_EEvT_T0_PN15function_traitsISD_E11result_typeE,@"STO_CUDA_ENTRY STV_DEFAULT"
_ZN50_GLOBAL__N__f31458b2_17_RangeFactories_cu_38772b0829elementwise_kernel_with_indexIlZZZN2at6native17logspace_cuda_outERKN3c106ScalarES6_ldRNS1_6TensorEENKUlvE0_clEvENKUlvE0_clEvEUllE_EEvT_T0_PN15function_traitsISD_E11result_typeE:
        /* <DEDUP_REMOVED lines=11> */
[----:B0-----:R-:W-:-:S04]  /*00b0*/  ISETP.GE.U32.AND P0, PT, R0, UR4, PT ;  /* 0x0000000400007c0c */ /* 0x001fc8000bf06070 */
[----:B------:R-:W-:-:S13]  /*00c0*/  ISETP.GE.AND.EX P0, PT, RZ, UR5, PT, P0 ;  /* 0x00000005ff007c0c */ /* 0x000fda000bf06300 */
[----:B------:R-:W0:Y:S01]  /*00d0*/  @!P0 LDC R3, c[0x0][0x3a0] ;  /* 0x0000e800ff038b82 */ /* 0x000e220000000800 */
[----:B------:R-:W-:-:S07]  /*00e0*/  @!P0 I2FP.F32.U32 R2, R0 ;  /* 0x0000000000028245 */ /* 0x000fce0000201000 */
[----:B------:R-:W0:Y:S02]  /*00f0*/  @!P0 LDC R5, c[0x0][0x388] ;  /* 0x0000e200ff058b82 */ /* 0x000e240000000800 */
[----:B0-----:R-:W-:Y:S01]  /*0100*/  @!P0 FFMA.FTZ R4, R2, R3, R5 ;  /* 0x0000000302048223 */ /* 0x001fe20000010005 */
[----:B------:R-:W-:Y:S06]  /*0110*/  @!P0 BRA `(.L_x_533) ;  /* 0x0000000000208947 */ /* 0x000fec0003800000 */
[----:B------:R-:W0:Y:S01]  /*0120*/  LDC.64 R4, c[0x0][0x398] ;  /* 0x0000e600ff047b82 */ /* 0x000e220000000a00 */
[----:B------:R-:W1:Y:S01]  /*0130*/  LDCU UR4, c[0x0][0x3a0] ;  /* 0x00007400ff0477ac */ /* 0x000e620008000800 */
[----:B------:R-:W-:-:S06]  /*0140*/  LOP3.LUT R3, RZ, R0, RZ, 0x33, !PT ;  /* 0x00000000ff037212 */ /* 0x000fcc00078e33ff */
[----:B------:R-:W1:Y:S01]  /*0150*/  LDC R7, c[0x0][0x38c] ;  /* 0x0000e300ff077b82 */ /* 0x000e620000000800 */
[----:B0-----:R-:W-:-:S04]  /*0160*/  IADD3 R2, P0, PT, R3, R4, RZ ;  /* 0x0000000403027210 */ /* 0x001fc80007f1e0ff */
[----:B------:R-:W-:-:S04]  /*0170*/  IADD3.X R3, PT, PT, R5, -0x1, RZ, P0, !PT ;  /* 0xffffffff05037810 */ /* 0x000fc800007fe4ff */
[----:B------:R-:W1:Y:S02]  /*0180*/  I2F.S64 R2, R2 ;  /* 0x0000000200027312 */ /* 0x000e640000301400 */
[----:B-1----:R-:W-:-:S07]  /*0190*/  FFMA.FTZ R4, -R2, UR4, R7 ;  /* 0x0000000402047c23 */ /* 0x002fce0008010107 */
.L_x_533:
[----:B------:R-:W-:Y:S05]  /*01a0*/  BSYNC.RECONVERGENT B0 ;  /* 0x0000000000007941 */ /* 0x000fea0003800200 */
.L_x_532:
[----:B------:R-:W0:Y:S01]  /*01b0*/  LDCU UR4, c[0x0][0x390] ;  /* 0x00007200ff0477ac */ /* 0x000e220008000800 */
[----:B------:R-:W1:Y:S01]  /*01c0*/  LDCU.64 UR6, c[0x0][0x3b8] ;  /* 0x00007700ff0677ac */ /* 0x000e620008000a00 */
[----:B0-----:R-:W0:Y:S01]  /*01d0*/  MUFU.LG2 R3, UR4 ;  /* 0x0000000400037d08 */ /* 0x001e220008000c00 */
[----:B------:R-:W2:Y:S01]  /*01e0*/  LDCU.64 UR4, c[0x0][0x358] ;  /* 0x00006b00ff0477ac */ /* 0x000ea20008000a00 */
[----:B-1----:R-:W-:Y:S01]  /*01f0*/  LEA R2, P0, R0, UR6, 0x2 ;  /* 0x0000000600027c11 */ /* 0x002fe2000f8010ff */
[----:B0-----:R-:W-:-:S03]  /*0200*/  FMUL.FTZ R4, R3, R4 ;  /* 0x0000000403047220 */ /* 0x001fc60000410000 */
[----:B------:R-:W-:Y:S02]  /*0210*/  LEA.HI.X R3, R0, UR7, RZ, 0x2, P0 ;  /* 0x0000000700037c11 */ /* 0x000fe400080f14ff */
[----:B------:R-:W2:Y:S03]  /*0220*/  MUFU.EX2 R5, R4 ;  /* 0x0000000400057308 */ /* 0x000ea60000000800 */
[----:B--2---:R-:W-:Y:S01]  /*0230*/  STG.E desc[UR4][R2.64], R5 ;  /* 0x0000000502007986 */ /* 0x004fe2000c101904 */
[----:B------:R-:W-:Y:S05]  /*0240*/  EXIT ;  /* 0x000000000000794d */ /* 0x000fea0003800000 */
.L_x_534:
        /* <DEDUP_REMOVED lines=11> */
.L_x_720:


//--------------------- .text._ZN50_GLOBAL__N__f31458b2_17_RangeFactories_cu_38772b0829elementwise_kernel_with_indexIiZZZN2at6native17logspace_cuda_outERKN3c106ScalarES6_ldRNS1_6TensorEENKUlvE0_clEvENKUlvE0_clEvEUllE_EEvT_T0_PN15function_traitsISD_E11result_typeE --------------------------
	.section	.text._ZN50_GLOBAL__N__f31458b2_17_RangeFactories_cu_38772b0829elementwise_kernel_with_indexIiZZZN2at6native17logspace_cuda_outERKN3c106ScalarES6_ldRNS1_6TensorEENKUlvE0_clEvENKUlvE0_clEvEUllE_EEvT_T0_PN15function_traitsISD_E11result_typeE,"ax",@progbits
	.align	128
.text._ZN50_GLOBAL__N__f31458b2_17_RangeFactories_cu_38772b0829elementwise_kernel_with_indexIiZZZN2at6native17logspace_cuda_outERKN3c106ScalarES6_ldRNS1_6TensorEENKUlvE0_clEvENKUlvE0_clEvEUllE_EEvT_T0_PN15function_traitsISD_E11result_typeE:
        .type           _ZN50_GLOBAL__N__f31458b2_17_RangeFactories_cu_38772b0829elementwise_kernel_with_indexIiZZZN2at6native17logspace_cuda_outERKN3c106ScalarES6_ldRNS1_6TensorEENKUlvE0_clEvENKUlvE0_clEvEUllE_EEvT_T0_PN15function_traitsISD_E11result_typeE,@function
        .size           _ZN50_GLOBAL__N__f31458b2_17_RangeFactories_cu_38772b0829elementwise_kernel_with_indexIiZZZN2at6native17logspace_cuda_outERKN3c106ScalarES6_ldRNS1_6TensorEENKUlvE0_clEvENKUlvE0_clEvEUllE_EEvT_T0_PN15function_traitsISD_E11result_typeE,(.L_x_721 - _ZN50_GLOBAL__N__f31458b2_17_RangeFactories_cu_38772b0829elementwise_kernel_with_indexIiZZZN2at6native17logspace_cuda_outERKN3c106ScalarES6_ldRNS1_6TensorEENKUlvE0_clEvENKUlvE0_clEvEUllE_EEvT_T0_PN15function_traitsISD_E11result_typeE)
        .other          _ZN50_GLOBAL__N__f31458b2_17_RangeFactories_cu_38772b0829elementwise_kernel_with_indexIiZZZN2at6native17logspace_cuda_outERKN3c106ScalarES6_ldRNS1_6TensorEENKUlvE0_clEvENKUlvE0_clEvEUllE_EEvT_T0_PN15function_traitsISD_E11result_typeE,@"STO_CUDA_ENTRY STV_DEFAULT"
_ZN50_GLOBAL__N__f31458b2_17_RangeFactories_cu_38772b0829elementwise_kernel_with_indexIiZZZN2at6native17logspace_cuda_outERKN3c106ScalarES6_ldRNS1_6TensorEENKUlvE0_clEvENKUlvE0_clEvEUllE_EEvT_T0_PN15function_traitsISD_E11result_typeE:
        /* <DEDUP_REMOVED lines=11> */
[----:B0-----:R-:W-:-:S04]  /*00b0*/  ISETP.GE.U32.AND P0, PT, R0, UR4, PT ;  /* 0x0000000400007c0c */ /* 0x001fc8000bf06070 */
[----:B------:R-:W-:-:S13]  /*00c0*/  ISETP.GE.AND.EX P0, PT, R7, UR5, PT, P0 ;  /* 0x0000000507007c0c */ /* 0x000fda000bf06300 */
[----:B------:R-:W0:Y:S01]  /*00d0*/  @!P0 LDC R3, c[0x0][0x3a0] ;  /* 0x0000e800ff038b82 */ /* 0x000e220000000800 */
[----:B------:R-:W-:-:S07]  /*00e0*/  @!P0 I2FP.F32.S32 R2, R0 ;  /* 0x0000000000028245 */ /* 0x000fce0000201400 */
[----:B------:R-:W0:Y:S02]  /*00f0*/  @!P0 LDC R5, c[0x0][0x388] ;  /* 0x0000e200ff058b82 */ /* 0x000e240000000800 */
[----:B0-----:R-:W-:Y:S01]  /*0100*/  @!P0 FFMA.FTZ R4, R2, R3, R5 ;  /* 0x0000000302048223 */ /* 0x001fe20000010005 */
[----:B------:R-:W-:Y:S06]  /*0110*/  @!P0 BRA `(.L_x_536) ;  /* 0x0000000000248947 */ /* 0x000fec0003800000 */
[----:B------:R-:W0:Y:S01]  /*0120*/  LDCU.64 UR4, c[0x0][0x398] ;  /* 0x00007300ff0477ac */ /* 0x000e220008000a00 */
[----:B------:R-:W1:Y:S01]  /*0130*/  LDC R5, c[0x0][0x38c] ;  /* 0x0000e300ff057b82 */ /* 0x000e620000000800 */
[----:B------:R-:W-:Y:S01]  /*0140*/  LOP3.LUT R2, RZ, R0, RZ, 0x33, !PT ;  /* 0x00000000ff027212 */ /* 0x000fe200078e33ff */
[----:B------:R-:W1:Y:S01]  /*0150*/  LDCU UR6, c[0x0][0x3a0] ;  /* 0x00007400ff0677ac */ /* 0x000e620008000800 */
[----:B------:R-:W-:Y:S02]  /*0160*/  LOP3.LUT R3, RZ, R7, RZ, 0x33, !PT ;  /* 0x00000007ff037212 */ /* 0x000fe400078e33ff */
[----:B0-----:R-:W-:-:S04]  /*0170*/  IADD3 R2, P0, PT, R2, UR4, RZ ;  /* 0x0000000402027c10 */ /* 0x001fc8000ff1e0ff */
[----:B------:R-:W-:-:S04]  /*0180*/  IADD3.X R3, PT, PT, R3, UR5, RZ, P0, !PT ;  /* 0x0000000503037c10 */ /* 0x000fc800087fe4ff */
[----:B------:R-:W1:Y:S02]  /*0190*/  I2F.S64 R2, R2 ;  /* 0x0000000200027312 */ /* 0x000e640000301400 */
[----:B-1----:R-:W-:-:S07]  /*01a0*/  FFMA.FTZ R4, -R2, UR6, R5 ;  /* 0x0000000602047c23 */ /* 0x002fce0008010105 */
.L_x_536:
[----:B------:R-:W-:Y:S05]  /*01b0*/  BSYNC.RECONVERGENT B0 ;  /* 0x0000000000007941 */ /* 0x000fea0003800200 */
.L_x_535:
[----:B------:R-:W0:Y:S01]  /*01c0*/  LDCU UR4, c[0x0][0x390] ;  /* 0x00007200ff0477ac */ /* 0x000e220008000800 */
[----:B------:R-:W1:Y:S01]  /*01d0*/  LDCU.64 UR6, c[0x0][0x3b8] ;  /* 0x00007700ff0677ac */ /* 0x000e620008000a00 */
[----:B0-----:R-:W0:Y:S01]  /*01e0*/  MUFU.LG2 R3, UR4 ;  /* 0x0000000400037d08 */ /* 0x001e220008000c00 */
[----:B------:R-:W2:Y:S01]  /*01f0*/  LDCU.64 UR4, c[0x0][0x358] ;  /* 0x00006b00ff0477ac */ /* 0x000ea20008000a00 */
[----:B-1----:R-:W-:Y:S01]  /*0200*/  LEA R2, P0, R0, UR6, 0x2 ;  /* 0x0000000600027c11 */ /* 0x002fe2000f8010ff */
[----:B0-----:R-:W-:-:S03]  /*0210*/  FMUL.FTZ R4, R3, R4 ;  /* 0x0000000403047220 */ /* 0x001fc60000410000 */
[----:B------:R-:W-:Y:S02]  /*0220*/  LEA.HI.X R3, R0, UR7, R7, 0x2, P0 ;  /* 0x0000000700037c11 */ /* 0x000fe400080f1407 */
[----:B------:R-:W2:Y:S03]  /*0230*/  MUFU.EX2 R5, R4 ;  /* 0x0000000400057308 */ /* 0x000ea60000000800 */
[----:B--2---:R-:W-:Y:S01]  /*0240*/  STG.E desc[UR4][R2.64], R5 ;  /* 0x0000000502007986 */ /* 0x004fe2000c101904 */
[----:B------:R-:W-:Y:S05]  /*0250*/  EXIT ;  /* 0x000000000000794d */ /* 0x000fea0003800000 */
.L_x_537:
        /* <DEDUP_REMOVED lines=10> */
.L_x_721:


//--------------------- .text._ZN50_GLOBAL__N__f31458b2_17_RangeFactories_cu_38772b0829elementwise_kernel_with_indexIlZZZN2at6native17logspace_cuda_outERKN3c106ScalarES6_ldRNS1_6TensorEENKUlvE0_clEvENKUlvE_clEvEUllE_EEvT_T0_PN15function_traitsISD_E11result_typeE --------------------------
	.section	.text._ZN50_GLOBAL__N__f31458b2_17_RangeFactories_cu_38772b0829elementwise_kernel_with_indexIlZZZN2at6native17logspace_cuda_outERKN3c106ScalarES6_ldRNS1_6TensorEENKUlvE0_clEvENKUlvE_clEvEUllE_EEvT_T0_PN15function_traitsISD_E11result_typeE,"ax",@progbits
	.align	128
.text._ZN50_GLOBAL__N__f31458b2_17_RangeFactories_cu_38772b0829elementwise_kernel_with_indexIlZZZN2at6native17logspace_cuda_outERKN3c106ScalarES6_ldRNS1_6TensorEENKUlvE0_clEvENKUlvE_clEvEUllE_EEvT_T0_PN15function_traitsISD_E11result_typeE:
        .type           _ZN50_GLOBAL__N__f31458b2_17_RangeFactories_cu_38772b0829elementwise_kernel_with_indexIlZZZN2at6native17logspace_cuda_outERKN3c106ScalarES6_ldRNS1_6TensorEENKUlvE0_clEvENKUlvE_clEvEUllE_EEvT_T0_PN15function_traitsISD_E11result_typeE,@function
        .size           _ZN50_GLOBAL__N__f31458b2_17_RangeFactories_cu_38772b0829elementwise_kernel_with_indexIlZZZN2at6native17logspace_cuda_outERKN3c106ScalarES6_ldRNS1_6TensorEENKUlvE0_clEvENKUlvE_clEvEUllE_EEvT_T0_PN15function_traitsISD_E11result_typeE,(.L_x_722 - _ZN50_GLOBAL__N__f31458b2_17_RangeFactories_cu_38772b0829elementwise_kernel_with_indexIlZZZN2at6native17logspace_cuda_outERKN3c106ScalarES6_ldRNS1_6TensorEENKUlvE0_clEvENKUlvE_clEvEUllE_EEvT_T0_PN15function_traitsISD_E11result_typeE)
        .other          _ZN50_GLOBAL__N__f31458b2_17_RangeFactories_cu_38772b0829elementwise_kernel_with_indexIlZZZN2at6native17logspace_cuda_outERKN3c106ScalarES6_ldRNS1_6TensorEENKUlvE0_clEvENKUlvE_clEvEUllE_EEvT_T0_PN15function_traitsISD_E11result_typeE,@"STO_CUDA_ENTRY STV_DEFAULT"
_ZN50_GLOBAL__N__f31458b2_17_RangeFactories_cu_38772b0829elementwise_kernel_with_indexIlZZZN2at6native17logspace_cuda_outERKN3c106ScalarES6_ldRNS1_6TensorEENKUlvE0_clEvENKUlvE_clEvEUllE_EEvT_T0_PN15function_traitsISD_E11result_typeE:
        /* <DEDUP_REMOVED lines=16> */
[----:B------:R-:W0:Y:S01]  /*0100*/  LDCU.64 UR6, c[0x0][0x3a8] ;  /* 0x00007500ff0677ac */ /* 0x000e220008000a00 */
[----:B------:R-:W0:-:S15]  /*0110*/  I2F.F64.U32 R14, R22 ;  /* 0x00000016000e7312 */ /* 0x000e1e0000201800 */
[----:B------:R-:W-:-:S15]  /*0120*/  NOP ;  /* 0x0000000000007918 */ /* 0x000fde0000000000 */
[----:B------:R-:W-:-:S15]  /*0130*/  NOP ;  /* 0x0000000000007918 */ /* 0x000fde0000000000 */
[----:B------:R-:W-:-:S15]  /*0140*/  NOP ;  /* 0x0000000000007918 */ /* 0x000fde0000000000 */
[----:B------:R-:W-:-:S04]  /*0150*/  NOP ;  /* 0x0000000000007918 */ /* 0x000fc80000000000 */
[----:B0-----:R-:W0:Y:S01]  /*0160*/  DFMA R14, R14, UR6, R2 ;  /* 0x000000060e0e7c2b */ /* 0x001e220008000002 */
[----:B------:R-:W1:Y:S01]  /*0170*/  LDCU.64 UR6, c[0x0][0x398] ;  /* 0x00007300ff0677ac */ /* 0x000e620008000a00 */
[----:B0-----:R-:W-:-:S04]  /*0180*/  SHF.R.U32.HI R0, RZ, 0x14, R15 ;  /* 0x00000014ff007819 */ /* 0x001fc8000001160f */
[----:B------:R-:W-:-:S05]  /*0190*/  LOP3.LUT R0, R0, 0x7ff, RZ, 0xc0, !PT ;  /* 0x000007ff00007812 */ /* 0x000fca00078ec0ff */
[----:B------:R-:W-:-:S05]  /*01a0*/  VIADD R3, R0, 0xfffffc0c ;  /* 0xfffffc0c00037836 */ /* 0x000fca0000000000 */
[CC--:B------:R-:W-:Y:S02]  /*01b0*/  SHF.L.U32 R0, R14.reuse, R3.reuse, RZ ;  /* 0x000000030e007219 */ /* 0x0c0fe400000006ff */
[----:B------:R-:W-:Y:S02]  /*01c0*/  SHF.L.U64.HI R3, R14, R3, R15 ;  /* 0x000000030e037219 */ /* 0x000fe4000001020f */
[----:B------:R-:W-:-:S04]  /*01d0*/  ISETP.NE.U32.AND P1, PT, R0, RZ, PT ;  /* 0x000000ff0000720c */ /* 0x000fc80003f25070 */
[----:B------:R-:W-:-:S04]  /*01e0*/  ISETP.NE.AND.EX P1, PT, R3, -0x80000000, PT, P1 ;  /* 0x800000000300780c */ /* 0x000fc80003f25310 */
[----:B------:R-:W-:-:S15]  /*01f0*/  PLOP3.LUT P0, PT, P1, PT, PT, 0x8, 0x80 ;  /* 0x000000000080781c */ /* 0x000fde0000f0e170 */
[----:B------:R-:W-:-:S15]  /*0200*/  NOP ;  /* 0x0000000000007918 */ /* 0x000fde0000000000 */
[----:B------:R-:W-:-:S06]  /*0210*/  NOP ;  /* 0x0000000000007918 */ /* 0x000fcc0000000000 */
[----:B-1----:R-:W0:Y:S02]  /*0220*/  DSETP.NEU.AND P2, PT, RZ, UR6, PT ;  /* 0x00000006ff007e2a */ /* 0x002e24000bf4d000 */
[----:B0-----:R-:W-:Y:S05]  /*0230*/  @P2 BRA `(.L_x_540) ;  /* 0x0000000000202947 */ /* 0x001fea0003800000 */
[----:B------:R-:W0:Y:S01]  /*0240*/  LDCU UR6, c[0x0][0x39c] ;  /* 0x00007380ff0677ac */ /* 0x000e220008000800 */
[----:B------:R-:W-:Y:S01]  /*0250*/  ISETP.GE.AND P2, PT, R15, RZ, PT ;  /* 0x000000ff0f00720c */ /* 0x000fe20003f46270 */
[----:B------:R-:W1:Y:S01]  /*0260*/  DSETP.NEU.AND P0, PT, |R14|, 0.5, !P1 ;  /* 0x3fe000000e00742a */ /* 0x000e620004f0d200 */
[----:B------:R-:W-:Y:S02]  /*0270*/  IMAD.MOV.U32 R2, RZ, RZ, RZ ;  /* 0x000000ffff027224 */ /* 0x000fe400078e00ff */
[----:B0-----:R-:W-:-:S05]  /*0280*/  IMAD.U32 R8, RZ, RZ, UR6 ;  /* 0x00000006ff087e24 */ /* 0x001fca000f8e00ff */
[----:B-1----:R-:W-:-:S04]  /*0290*/  SEL R3, R8, RZ, P0 ;  /* 0x000000ff08037207 */ /* 0x002fc80000000000 */
[----:B------:R-:W-:Y:S01]  /*02a0*/  @!P2 LOP3.LUT R3, R3, 0x7ff00000, RZ, 0xfc, !PT ;  /* 0x7ff000000303a812 */ /* 0x000fe200078efcff */
[----:B------:R-:W-:Y:S06]  /*02b0*/  BRA `(.L_x_541) ;  /* 0x00000000006c7947 */ /* 0x000fec0003800000 */
.L_x_540:
[----:B------:R-:W0:Y:S01]  /*02c0*/  DADD R2, -RZ, |UR6| ;  /* 0x40000006ff027e29 */ /* 0x000e220008000100 */
[----:B------:R-:W-:Y:S01]  /*02d0*/  BSSY.RECONVERGENT B1, `(.L_x_542) ;  /* 0x0000007000017945 */ /* 0x000fe20003800200 */
[----:B------:R-:W-:Y:S01]  /*02e0*/  IMAD.MOV.U32 R24, RZ, RZ, R14 ;  /* 0x000000ffff187224 */ /* 0x000fe200078e000e */
[----:B------:R-:W-:Y:S01]  /*02f0*/  MOV R0, 0x340 ;  /* 0x0000034000007802 */ /* 0x000fe20000000f00 */
[----:B0-----:R-:W-:Y:S02]  /*0300*/  IMAD.MOV.U32 R16, RZ, RZ, R2 ;  /* 0x000000ffff107224 */ /* 0x001fe400078e0002 */
[----:B------:R-:W-:Y:S02]  /*0310*/  IMAD.MOV.U32 R7, RZ, RZ, R3 ;  /* 0x000000ffff077224 */ /* 0x000fe400078e0003 */
[----:B------:R-:W-:-:S07]  /*0320*/  IMAD.MOV.U32 R23, RZ, RZ, R15 ;  /* 0x000000ffff177224 */ /* 0x000fce00078e000f */
[----:B------:R-:W-:Y:S05]  /*0330*/  CALL.REL.NOINC `($_ZN50_GLOBAL__N__f31458b2_17_RangeFactories_cu_38772b0829elementwise_kernel_with_indexIlZZZN2at6native17logspace_cuda_outERKN3c106ScalarES6_ldRNS1_6TensorEENKUlvE0_clEvENKUlvE_clEvEUllE_EEvT_T0_PN15function_traitsISD_E11result_typeE$__internal_accurate_pow) ;  /* 0x0000000800d07944 */ /* 0x000fea0003c00000 */
[----:B------:R-:W-:Y:S05]  /*0340*/  BSYNC.RECONVERGENT B1 ;  /* 0x0000000000017941 */ /* 0x000fea0003800200 */
.L_x_542:
[----:B------:R-:W0:Y:S01]  /*0350*/  LDCU UR6, c[0x0][0x39c] ;  /* 0x00007380ff0677ac */ /* 0x000e220008000800 */
[----:B------:R-:W1:Y:S02]  /*0360*/  DADD R4, -RZ, -R2 ;  /* 0x00000000ff047229 */ /* 0x000e640000000902 */
[----:B-1----:R-:W-:Y:S02]  /*0370*/  FSEL R7, R4, R2, P0 ;  /* 0x0000000204077208 */ /* 0x002fe40000000000 */
[----:B------:R-:W-:-:S15]  /*0380*/  FSEL R0, R5, R3, P0 ;  /* 0x0000000305007208 */ /* 0x000fde0000000000 */
[----:B------:R-:W-:-:S15]  /*0390*/  NOP ;  /* 0x0000000000007918 */ /* 0x000fde0000000000 */
[----:B------:R-:W-:-:S15]  /*03a0*/  NOP ;  /* 0x0000000000007918 */ /* 0x000fde0000000000 */
[----:B------:R-:W-:-:S15]  /*03b0*/  NOP ;  /* 0x0000000000007918 */ /* 0x000fde0000000000 */
[----:B------:R-:W1:Y:S01]  /*03c0*/  FRND.F64.TRUNC R4, R14 ;  /* 0x0000000e00047313 */ /* 0x000e62000030d800 */
[----:B0-----:R-:W-:-:S05]  /*03d0*/  IMAD.U32 R8, RZ, RZ, UR6 ;  /* 0x00000006ff087e24 */ /* 0x001fca000f8e00ff */
[----:B------:R-:W-:-:S04]  /*03e0*/  ISETP.GE.AND P2, PT, R8, RZ, PT ;  /* 0x000000ff0800720c */ /* 0x000fc80003f46270 */
[----:B------:R-:W-:Y:S02]  /*03f0*/  FSEL R2, R7, R2, !P2 ;  /* 0x0000000207027208 */ /* 0x000fe40005000000 */
[----:B------:R-:W-:-:S15]  /*0400*/  FSEL R3, R0, R3, !P2 ;  /* 0x0000000300037208 */ /* 0x000fde0005000000 */
[----:B------:R-:W-:-:S15]  /*0410*/  NOP ;  /* 0x0000000000007918 */ /* 0x000fde0000000000 */
[----:B------:R-:W-:-:S15]  /*0420*/  NOP ;  /* 0x0000000000007918 */ /* 0x000fde0000000000 */
[----:B------:R-:W-:-:S07]  /*0430*/  NOP ;  /* 0x0000000000007918 */ /* 0x000fce0000000000 */
[----:B-1----:R-:W0:Y:S02]  /*0440*/  DSETP.NEU.AND P1, PT, R14, R4, PT ;  /* 0x000000040e00722a */ /* 0x002e240003f2d000 */
[----:B0-----:R-:W-:Y:S02]  /*0450*/  @!P2 FSEL R2, R2, RZ, !P1 ;  /* 0x000000ff0202a208 */ /* 0x001fe40004800000 */
[----:B------:R-:W-:-:S07]  /*0460*/  @!P2 FSEL R3, R3, -QNAN , !P1 ;  /* 0xfff800000303a808 */ /* 0x000fce0004800000 */
.L_x_541:
[----:B------:R-:W0:Y:S01]  /*0470*/  LDC.64 R6, c[0x0][0x398] ;  /* 0x0000e600ff067b82 */ /* 0x000e220000000a00 */
[----:B------:R-:W-:Y:S01]  /*0480*/  BSSY.RECONVERGENT B1, `(.L_x_543) ;  /* 0x0000024000017945 */ /* 0x000fe20003800200 */
[----:B0-----:R-:W0:Y:S02]  /*0490*/  DADD R4, R14, R6 ;  /* 0x000000000e047229 */ /* 0x001e240000000006 */
[----:B0-----:R-:W-:-:S04]  /*04a0*/  LOP3.LUT R4, R5, 0x7ff00000, RZ, 0xc0, !PT ;  /* 0x7ff0000005047812 */ /* 0x001fc800078ec0ff */
[----:B------:R-:W-:-:S13]  /*04b0*/  ISETP.NE.AND P1, PT, R4, 0x7ff00000, PT ;  /* 0x7ff000000400780c */ /* 0x000fda0003f25270 */
[----:B------:R-:W-:Y:S05]  /*04c0*/  @P1 BRA `(.L_x_544) ;  /* 0x00000000007c1947 */ /* 0x000fea0003800000 */
[----:B------:R-:W0:-:S15]  /*04d0*/  DSETP.NAN.AND P1, PT, R14, R6, PT ;  /* 0x000000060e00722a */ /* 0x000e1e0003f28000 */
[----:B------:R-:W-:-:S15]  /*04e0*/  NOP ;  /* 0x0000000000007918 */ /* 0x000fde0000000000 */
[----:B------:R-:W-:-:S15]  /*04f0*/  NOP ;  /* 0x0000000000007918 */ /* 0x000fde0000000000 */
[----:B------:R-:W-:-:S15]  /*0500*/  NOP ;  /* 0x0000000000007918 */ /* 0x000fde0000000000 */
[----:B------:R-:W-:-:S04]  /*0510*/  NOP ;  /* 0x0000000000007918 */ /* 0x000fc80000000000 */
[----:B0-----:R0:W1:Y:S02]  /*0520*/  @P1 DADD R2, R14, R6 ;  /* 0x000000000e021229 */ /* 0x0010640000000006 */
[----:B01----:R-:W-:Y:S05]  /*0530*/  @P1 BRA `(.L_x_544) ;  /* 0x0000000000601947 */ /* 0x003fea0003800000 */
[----:B------:R-:W0:Y:S02]  /*0540*/  DSETP.NEU.AND P1, PT, |R14|, +INF , PT ;  /* 0x7ff000000e00742a */ /* 0x000e240003f2d200 */
[----:B0-----:R-:W-:Y:S05]  /*0550*/  @P1 BRA `(.L_x_545) ;  /* 0x00000000002c1947 */ /* 0x001fea0003800000 */
[----:B------:R-:W-:Y:S01]  /*0560*/  ISETP.GE.AND P1, PT, R15, RZ, PT ;  /* 0x000000ff0f00720c */ /* 0x000fe20003f26270 */
[----:B------:R-:W0:Y:S02]  /*0570*/  DSETP.GT.AND P0, PT, |R6|, 1, PT ;  /* 0x3ff000000600742a */ /* 0x000e240003f04200 */
[----:B0-----:R-:W-:-:S10]  /*0580*/  SEL R2, RZ, 0x7ff00000, !P0 ;  /* 0x7ff00000ff027807 */ /* 0x001fd40004000000 */
[----:B------:R-:W-:-:S15]  /*0590*/  @!P1 LOP3.LUT R2, R2, 0x7ff00000, RZ, 0x3c, !PT ;  /* 0x7ff0000002029812 */ /* 0x000fde00078e3cff */
[----:B------:R-:W-:-:S15]  /*05a0*/  NOP ;  /* 0x0000000000007918 */ /* 0x000fde0000000000 */
[----:B------:R-:W-:-:S15]  /*05b0*/  NOP ;  /* 0x0000000000007918 */ /* 0x000fde0000000000 */
[----:B------:R-:W-:-:S07]  /*05c0*/  NOP ;  /* 0x0000000000007918 */ /* 0x000fce0000000000 */
[----:B------:R-:W0:Y:S02]  /*05d0*/  DSETP.NEU.AND P0, PT, R6, -1, PT ;  /* 0xbff000000600742a */ /* 0x000e240003f0d000 */
[----:B0-----:R-:W-:Y:S01]  /*05e0*/  SEL R3, R2, 0x3ff00000, P0 ;  /* 0x3ff0000002037807 */ /* 0x001fe20000000000 */
[----:B------:R-:W-:Y:S01]  /*05f0*/  IMAD.MOV.U32 R2, RZ, RZ, RZ ;  /* 0x000000ffff027224 */ /* 0x000fe200078e00ff */
[----:B------:R-:W-:Y:S06]  /*0600*/  BRA `(.L_x_544) ;  /* 0x00000000002c7947 */ /* 0x000fec0003800000 */
.L_x_545:
[----:B------:R-:W0:Y:S02]  /*0610*/  DSETP.NEU.AND P1, PT, |R6|, +INF , PT ;  /* 0x7ff000000600742a */ /* 0x000e240003f2d200 */
[----:B0-----:R-:W-:Y:S05]  /*0620*/  @P1 BRA `(.L_x_544) ;  /* 0x0000000000241947 */ /* 0x001fea0003800000 */
[C---:B------:R-:W-:Y:S01]  /*0630*/  ISETP.GE.AND P1, PT, R15.reuse, RZ, PT ;  /* 0x000000ff0f00720c */ /* 0x040fe20003f26270 */
[----:B------:R-:W-:Y:S01]  /*0640*/  IMAD.MOV.U32 R2, RZ, RZ, RZ ;  /* 0x000000ffff027224 */ /* 0x000fe200078e00ff */
[----:B------:R-:W-:Y:S02]  /*0650*/  LOP3.LUT R0, R15, 0x7fffffff, RZ, 0xc0, !PT ;  /* 0x7fffffff0f007812 */ /* 0x000fe400078ec0ff */
[----:B------:R-:W-:Y:S02]  /*0660*/  SEL R3, RZ, 0x7ff00000, !P1 ;  /* 0x7ff00000ff037807 */ /* 0x000fe40004800000 */
[----:B------:R-:W-:Y:S02]  /*0670*/  ISETP.GE.AND P2, PT, R8, RZ, PT ;  /* 0x000000ff0800720c */ /* 0x000fe40003f46270 */
[----:B------:R-:W-:Y:S01]  /*0680*/  ISETP.NE.AND P1, PT, R0, 0x3fe00000, PT ;  /* 0x3fe000000000780c */ /* 0x000fe20003f25270 */
[----:B------:R-:W-:-:S05]  /*0690*/  VIADD R0, R3, 0x80000000 ;  /* 0x8000000003007836 */ /* 0x000fca0000000000 */
[----:B------:R-:W-:-:S05]  /*06a0*/  SEL R0, R0, R3, P1 ;  /* 0x0000000300007207 */ /* 0x000fca0000800000 */
[----:B------:R-:W-:-:S07]  /*06b0*/  @!P2 SEL R3, R0, R3, P0 ;  /* 0x000000030003a207 */ /* 0x000fce0000000000 */
.L_x_544:
[----:B------:R-:W-:Y:S05]  /*06c0*/  BSYNC.RECONVERGENT B1 ;  /* 0x0000000000017941 */ /* 0x000fea0003800200 */
.L_x_543:
[----:B------:R-:W0:Y:S02]  /*06d0*/  DSETP.NEU.AND P0, PT, R14, RZ, PT ;  /* 0x000000ff0e00722a */ /* 0x000e240003f0d000 */
[----:B0-----:R-:W-:Y:S02]  /*06e0*/  FSEL R2, R2, RZ, P0 ;  /* 0x000000ff02027208 */ /* 0x001fe40000000000 */
[----:B------:R-:W-:-:S15]  /*06f0*/  FSEL R3, R3, 1.875, P0 ;  /* 0x3ff0000003037808 */ /* 0x000fde0000000000 */
[----:B------:R-:W-:-:S15]  /*0700*/  NOP ;  /* 0x0000000000007918 */ /* 0x000fde0000000000 */
[----:B------:R-:W-:-:S15]  /*0710*/  NOP ;  /* 0x0000000000007918 */ /* 0x000fde0000000000 */
[----:B------:R-:W-:-:S15]  /*0720*/  NOP ;  /* 0x0000000000007918 */ /* 0x000fde0000000000 */
[----:B------:R-:W0:Y:S02]  /*0730*/  DSETP.NEU.AND P0, PT, R6, 1, PT ;  /* 0x3ff000000600742a */ /* 0x000e240003f0d000 */
[----:B0-----:R-:W-:Y:S02]  /*0740*/  FSEL R2, R2, RZ, P0 ;  /* 0x000000ff02027208 */ /* 0x001fe40000000000 */
[----:B------:R-:W-:Y:S01]  /*0750*/  FSEL R3, R3, 1.875, P0 ;  /* 0x3ff0000003037808 */ /* 0x000fe20000000000 */
[----:B------:R-:W-:Y:S06]  /*0760*/  BRA `(.L_x_546) ;  /* 0x0000000400ac7947 */ /* 0x000fec0003800000 */
.L_x_539:
[----:B------:R-:W0:Y:S01]  /*0770*/  LDC.64 R6, c[0x0][0x3a0] ;  /* 0x0000e800ff067b82 */ /* 0x000e220000000a00 */
[----:B------:R-:W1:Y:S01]  /*0780*/  LDCU.64 UR6, c[0x0][0x3a8] ;  /* 0x00007500ff0677ac */ /* 0x000e620008000a00 */
[----:B------:R-:W-:-:S06]  /*0790*/  LOP3.LUT R3, RZ, R22, RZ, 0x33, !PT ;  /* 0x00000016ff037212 */ /* 0x000fcc00078e33ff */
[----:B------:R-:W1:Y:S01]  /*07a0*/  LDC.64 R4, c[0x0][0x390] ;  /* 0x0000e400ff047b82 */ /* 0x000e620000000a00 */
[----:B0-----:R-:W-:-:S04]  /*07b0*/  IADD3 R2, P0, PT, R3, R6, RZ ;  /* 0x0000000603027210 */ /* 0x001fc80007f1e0ff */
[----:B------:R-:W-:-:S04]  /*07c0*/  IADD3.X R3, PT, PT, R7, -0x1, RZ, P0, !PT ;  /* 0xffffffff07037810 */ /* 0x000fc800007fe4ff */
[----:B------:R-:W1:-:S15]  /*07d0*/  I2F.F64.S64 R14, R2 ;  /* 0x00000002000e7312 */ /* 0x000e5e0000301c00 */
[----:B------:R-:W-:-:S15]  /*07e0*/  NOP ;  /* 0x0000000000007918 */ /* 0x000fde0000000000 */
[----:B------:R-:W-:-:S15]  /*07f0*/  NOP ;  /* 0x0000000000007918 */ /* 0x000fde0000000000 */
[----:B------:R-:W-:-:S15]  /*0800*/  NOP ;  /* 0x0000000000007918 */ /* 0x000fde0000000000 */
[----:B------:R-:W-:-:S04]  /*0810*/  NOP ;  /* 0x0000000000007918 */ /* 0x000fc80000000000 */
[----:B-1----:R0:W1:Y:S02]  /*0820*/  DFMA R14, -R14, UR6, R4 ;  /* 0x000000060e0e7c2b */ /* 0x0020640008000104 */
[----:B0-----:R-:W0:Y:S01]  /*0830*/  LDC.64 R4, c[0x0][0x398] ;  /* 0x0000e600ff047b82 */ /* 0x001e220000000a00 */
[----:B-1----:R-:W-:-:S04]  /*0840*/  SHF.R.U32.HI R0, RZ, 0x14, R15 ;  /* 0x00000014ff007819 */ /* 0x002fc8000001160f */
        /* <DEDUP_REMOVED lines=8> */
[----:B------:R-:W-:-:S05]  /*08d0*/  NOP ;  /* 0x0000000000007918 */ /* 0x000fca0000000000 */
[----:B0-----:R-:W0:Y:S02]  /*08e0*/  DSETP.NEU.AND P2, PT, R4, RZ, PT ;  /* 0x000000ff0400722a */ /* 0x001e240003f4d000 */
        /* <DEDUP_REMOVED lines=9> */
.L_x_547:
[----:B------:R-:W0:Y:S01]  /*0980*/  DADD R4, -RZ, |R4| ;  /* 0x00000000ff047229 */ /* 0x000e220000000504 */
        /* <DEDUP_REMOVED lines=8> */
.L_x_549:
        /* <DEDUP_REMOVED lines=18> */
.L_x_548:
        /* <DEDUP_REMOVED lines=26> */
.L_x_552:
        /* <DEDUP_REMOVED lines=11> */
.L_x_551:
[----:B------:R-:W-:Y:S05]  /*0d80*/  BSYNC.RECONVERGENT B1 ;  /* 0x0000000000017941 */ /* 0x000fea0003800200 */
.L_x_550:
        /* <DEDUP_REMOVED lines=8> */
[----:B------:R-:W-:-:S07]  /*0e10*/  FSEL R3, R3, 1.875, P0 ;  /* 0x3ff0000003037808 */ /* 0x000fce0000000000 */
.L_x_546:
[----:B------:R-:W-:Y:S05]  /*0e20*/  BSYNC.RECONVERGENT B0 ;  /* 0x0000000000007941 */ /* 0x000fea0003800200 */
.L_x_538:
[----:B------:R-:W0:Y:S02]  /*0e30*/  LDCU.64 UR6, c[0x0][0x3c0] ;  /* 0x00007800ff0677ac */ /* 0x000e240008000a00 */
[----:B0-----:R-:W-:-:S04]  /*0e40*/  LEA R4, P0, R22, UR6, 0x3 ;  /* 0x0000000616047c11 */ /* 0x001fc8000f8018ff */
[----:B------:R-:W-:-:S05]  /*0e50*/  LEA.HI.X R5, R22, UR7, RZ, 0x3, P0 ;  /* 0x0000000716057c11 */ /* 0x000fca00080f1cff */
[----:B------:R-:W-:Y:S01]  /*0e60*/  STG.E.64 desc[UR4][R4.64], R2 ;  /* 0x0000000204007986 */ /* 0x000fe2000c101b04 */
[----:B------:R-:W-:Y:S05]  /*0e70*/  EXIT ;  /* 0x000000000000794d */ /* 0x000fea0003800000 */
        .type           $_ZN50_GLOBAL__N__f31458b2_17_RangeFactories_cu_38772b0829elementwise_kernel_with_indexIlZZZN2at6native17logspace_cuda_outERKN3c106ScalarES6_ldRNS1_6TensorEENKUlvE0_clEvENKUlvE_clEvEUllE_EEvT_T0_PN15function_traitsISD_E11result_typeE$__internal_accurate_pow,@function
        .size           $_ZN50_GLOBAL__N__f31458b2_17_RangeFactories_cu_38772b0829elementwise_kernel_with_indexIlZZZN2at6native17logspace_cuda_outERKN3c106ScalarES6_ldRNS1_6TensorEENKUlvE0_clEvENKUlvE_clEvEUllE_EEvT_T0_PN15function_traitsISD_E11result_typeE$__internal_accurate_pow,(.L_x_722 - $_ZN50_GLOBAL__N__f31458b2_17_RangeFactories_cu_38772b0829elementwise_kernel_with_indexIlZZZN2at6native17logspace_cuda_outERKN3c106ScalarES6_ldRNS1_6TensorEENKUlvE0_clEvENKUlvE_clEvEUllE_EEvT_T0_PN15function_traitsISD_E11result_typeE$__internal_accurate_pow)
$_ZN50_GLOBAL__N__f31458b2_17_RangeFactories_cu_38772b0829elementwise_kernel_with_indexIlZZZN2at6native17logspace_cuda_outERKN3c106ScalarES6_ldRNS1_6TensorEENKUlvE0_clEvENKUlvE_clEvEUllE_EEvT_T0_PN15function_traitsISD_E11result_typeE$__internal_accurate_pow:
[----:B------:R-:W-:Y:S01]  /*0e80*/  ISETP.GT.U32.AND P1, PT, R7, 0xfffff, PT ;  /* 0x000fffff0700780c */ /* 0x000fe20003f24070 */
[----:B------:R-:W-:Y:S01]  /*0e90*/  IMAD.MOV.U32 R2, RZ, RZ, R16 ;  /* 0x000000ffff027224 */ /* 0x000fe200078e0010 */
[----:B------:R-:W-:Y:S01]  /*0ea0*/  UMOV UR6, 0x80000000 ;  /* 0x8000000000067882 */ /* 0x000fe20000000000 */
[----:B------:R-:W-:Y:S01]  /*0eb0*/  IMAD.MOV.U32 R3, RZ, RZ, R7 ;  /* 0x000000ffff037224 */ /* 0x000fe200078e0007 */
[----:B------:R-:W-:Y:S01]  /*0ec0*/  UMOV UR7, 0x43300000 ;  /* 0x4330000000077882 */ /* 0x000fe20000000000 */
[----:B------:R-:W-:Y:S01]  /*0ed0*/  IMAD.MOV.U32 R10, RZ, RZ, RZ ;  /* 0x000000ffff0a7224 */ /* 0x000fe200078e00ff */
[----:B------:R-:W-:Y:S01]  /*0ee0*/  UMOV UR8, 0x3b39803f ;  /* 0x3b39803f00087882 */ /* 0x000fe20000000000 */
[----:B------:R-:W-:Y:S01]  /*0ef0*/  IMAD.MOV.U32 R25, RZ, RZ, R23 ;  /* 0x000000ffff197224 */ /* 0x000fe200078e0017 */
[----:B------:R-:W-:-:S05]  /*0f00*/  UMOV UR9, 0x3c7abc9e ;  /* 0x3c7abc9e00097882 */ /* 0x000fca0000000000 */
[----:B------:R0:W1:Y:S02]  /*0f10*/  @!P1 DMUL R4, R2, 1.80143985094819840000e+16 ;  /* 0x4350000002049828 */ /* 0x0000640000000000 */
[----:B0-----:R-:W-:Y:S02]  /*0f20*/  IMAD.MOV.U32 R2, RZ, RZ, R7 ;  /* 0x000000ffff027224 */ /* 0x001fe400078e0007 */
[----:B-1----:R-:W-:Y:S02]  /*0f30*/  @!P1 IMAD.MOV.U32 R2, RZ, RZ, R5 ;  /* 0x000000ffff029224 */ /* 0x002fe400078e0005 */
[----:B------:R-:W-:-:S03]  /*0f40*/  @!P1 IMAD.MOV.U32 R16, RZ, RZ, R4 ;  /* 0x000000ffff109224 */ /* 0x000fc600078e0004 */
[----:B------:R-:W-:-:S04]  /*0f50*/  LOP3.LUT R2, R2, 0x800fffff, RZ, 0xc0, !PT ;  /* 0x800fffff02027812 */ /* 0x000fc800078ec0ff */
[----:B------:R-:W-:Y:S02]  /*0f60*/  LOP3.LUT R17, R2, 0x3ff00000, RZ, 0xfc, !PT ;  /* 0x3ff0000002117812 */ /* 0x000fe400078efcff */
[----:B------:R-:W-:Y:S02]  /*0f70*/  SHF.R.U32.HI R2, RZ, 0x14, R7 ;  /* 0x00000014ff027819 */ /* 0x000fe40000011607 */
[----:B------:R-:W-:Y:S02]  /*0f80*/  ISETP.GE.U32.AND P2, PT, R17, 0x3ff6a09f, PT ;  /* 0x3ff6a09f1100780c */ /* 0x000fe40003f46070 */
[----:B------:R-:W-:Y:S01]  /*0f90*/  @!P1 LEA.HI R2, R5, 0xffffffca, RZ, 0xc ;  /* 0xffffffca05029811 */ /* 0x000fe200078f60ff */
[----:B------:R-:W-:-:S04]  /*0fa0*/  IMAD.MOV.U32 R5, RZ, RZ, 0x43300000 ;  /* 0x43300000ff057424 */ /* 0x000fc800078e00ff */
[----:B------:R-:W-:-:S06]  /*0fb0*/  VIADD R4, R2, 0xfffffc01 ;  /* 0xfffffc0102047836 */ /* 0x000fcc0000000000 */
[----:B------:R-:W-:Y:S02]  /*0fc0*/  @P2 VIADD R3, R17, 0xfff00000 ;  /* 0xfff0000011032836 */ /* 0x000fe40000000000 */
[----:B------:R-:W-:Y:S02]  /*0fd0*/  @P2 VIADD R4, R2, 0xfffffc02 ;  /* 0xfffffc0202042836 */ /* 0x000fe40000000000 */
[----:B------:R-:W-:-:S03]  /*0fe0*/  @P2 IMAD.MOV.U32 R17, RZ, RZ, R3 ;  /* 0x000000ffff112224 */ /* 0x000fc600078e0003 */
[----:B------:R-:W-:-:S15]  /*0ff0*/  LOP3.LUT R4, R4, 0x80000000, RZ, 0x3c, !PT ;  /* 0x8000000004047812 */ /* 0x000fde00078e3cff */
[----:B------:R-:W-:-:S12]  /*1000*/  NOP ;  /* 0x0000000000007918 */ /* 0x000fd80000000000 */
[----:B------:R-:W-:-:S15]  /*1010*/  DADD R8, R16, -1 ;  /* 0xbff0000010087429 */ /* 0x000fde0000000000 */
[----:B------:R-:W-:-:S15]  /*1020*/  NOP ;  /* 0x0000000000007918 */ /* 0x000fde0000000000 */
[----:B------:R-:W-:-:S15]  /*1030*/  NOP ;  /* 0x0000000000007918 */ /* 0x000fde0000000000 */
[----:B------:R-:W-:-:S15]  /*1040*/  NOP ;  /* 0x0000000000007918 */ /* 0x000fde0000000000 */
[----:B------:R-:W-:-:S04]  /*1050*/  NOP ;  /* 0x0000000000007918 */ /* 0x000fc80000000000 */
[----:B------:R-:W0:Y:S02]  /*1060*/  DADD R16, R16, 1 ;  /* 0x3ff0000010107429 */ /* 0x000e240000000000 */
[----:B0-----:R-:W0:-:S15]  /*1070*/  MUFU.RCP64H R11, R17 ;  /* 0x00000011000b7308 */ /* 0x001e1e0000001800 */
[----:B------:R-:W-:-:S15]  /*1080*/  NOP ;  /* 0x0000000000007918 */ /* 0x000fde0000000000 */
[----:B------:R-:W-:-:S15]  /*1090*/  NOP ;  /* 0x0000000000007918 */ /* 0x000fde0000000000 */
[----:B------:R-:W-:-:S15]  /*10a0*/  NOP ;  /* 0x0000000000007918 */ /* 0x000fde0000000000 */
[----:B------:R-:W-:-:S02]  /*10b0*/  NOP ;  /* 0x0000000000007918 */ /* 0x000fc40000000000 */
        /* <DEDUP_REMOVED lines=55> */
[----:B------:R-:W-:-:S15]  /*1430*/  DFMA R2, R6, R6, -R12 ;  /* 0x000000060602722b */ /* 0x000fde000000080c */
[----:B------:R-:W-:-:S15]  /*1440*/  NOP ;  /* 0x0000000000007918 */ /* 0x000fde0000000000 */
[----:B------:R-:W-:-:S15]  /*1450*/  NOP ;  /* 0x0000000000007918 */ /* 0x000fde0000000000 */
[----:B------:R-:W-:-:S15]  /*1460*/  NOP ;  /* 0x0000000000007918 */ /* 0x000fde0000000000 */
[----:B------:R-:W-:-:S04]  /*1470*/  NOP ;  /* 0x0000000000007918 */ /* 0x000fc80000000000 */
[----:B0-----:R-:W0:-:S15]  /*1480*/  DFMA R16, R6, R12, -R10 ;  /* 0x0000000c0610722b */ /* 0x001e1e000000080a */
[----:B------:R-:W-:-:S15]  /*1490*/  NOP ;  /* 0x0000000000007918 */ /* 0x000fde0000000000 */
[----:B------:R-:W-:-:S15]  /*14a0*/  NOP ;  /* 0x0000000000007918 */ /* 0x000fde0000000000 */
[----:B------:R-:W-:-:S15]  /*14b0*/  NOP ;  /* 0x0000000000007918 */ /* 0x000fde0000000000 */
[----:B------:R-:W-:-:S04]  /*14c0*/  NOP ;  /* 0x0000000000007918 */ /* 0x000fc80000000000 */
[----:B0-----:R0:W-:Y:S02]  /*14d0*/  DFMA R12, R8, R12, R16 ;  /* 0x0000000c080c722b */ /* 0x0011e40000000010 */
[----:B0-----:R-:W-:Y:S02]  /*14e0*/  VIADD R17, R9, 0x100000 ;  /* 0x0010000009117836 */ /* 0x001fe40000000000 */
[----:B------:R-:W-:-:S15]  /*14f0*/  IMAD.MOV.U32 R16, RZ, RZ, R8 ;  /* 0x000000ffff107224 */ /* 0x000fde00078e0008 */
[----:B------:R-:W-:-:S15]  /*1500*/  NOP ;  /* 0x0000000000007918 */ /* 0x000fde0000000000 */
[----:B------:R-:W-:-:S15]  /*1510*/  NOP ;  /* 0x0000000000007918 */ /* 0x000fde0000000000 */
[----:B------:R-:W-:-:S15]  /*1520*/  NOP ;  /* 0x0000000000007918 */ /* 0x000fde0000000000 */
[----:B------:R0:W-:Y:S02]  /*1530*/  DFMA R16, R6, R16, R2 ;  /* 0x000000100610722b */ /* 0x0001e40000000002 */
[----:B0-----:R-:W-:Y:S02]  /*1540*/  IMAD.MOV.U32 R2, RZ, RZ, 0x41ad3b5a ;  /* 0x41ad3b5aff027424 */ /* 0x001fe400078e00ff */
[----:B------:R-:W-:-:S15]  /*1550*/  IMAD.MOV.U32 R3, RZ, RZ, 0x3ed0f5d2 ;  /* 0x3ed0f5d2ff037424 */ /* 0x000fde00078e00ff */
[----:B------:R-:W-:-:S15]  /*1560*/  NOP ;  /* 0x0000000000007918 */ /* 0x000fde0000000000 */
[----:B------:R-:W-:-:S15]  /*1570*/  NOP ;  /* 0x0000000000007918 */ /* 0x000fde0000000000 */
[----:B------:R-:W-:-:S15]  /*1580*/  NOP ;  /* 0x0000000000007918 */ /* 0x000fde0000000000 */
[----:B------:R-:W-:Y:S01]  /*1590*/  DADD R4, R4, -UR6 ;  /* 0x8000000604047e29 */ /* 0x000fe20008000000 */
        /* <DEDUP_REMOVED lines=53> */
[----:B------:R-:W-:-:S15]  /*18f0*/  DFMA R12, R6, R16, R12 ;  /* 0x00000010060c722b */ /* 0x000fde000000000c */
[----:B------:R-:W-:-:S15]  /*1900*/  NOP ;  /* 0x0000000000007918 */ /* 0x000fde0000000000 */
[----:B------:R-:W-:-:S15]  /*1910*/  NOP ;  /* 0x0000000000007918 */ /* 0x000fde0000000000 */
[----:B------:R-:W-:-:S15]  /*1920*/  NOP ;  /* 0x0000000000007918 */ /* 0x000fde0000000000 */
[----:B------:R-:W-:-:S04]  /*1930*/  NOP ;  /* 0x0000000000007918 */ /* 0x000fc80000000000 */
[----:B0-----:R-:W0:-:S15]  /*1940*/  DFMA R16, R20, R2, UR6 ;  /* 0x0000000614107e2b */ /* 0x001e1e0008000002 */
[----:B------:R-:W-:-:S15]  /*1950*/  NOP ;  /* 0x0000000000007918 */ /* 0x000fde0000000000 */
[----:B------:R-:W-:-:S15]  /*1960*/  NOP ;  /* 0x0000000000007918 */ /* 0x000fde0000000000 */
[----:B------:R-:W-:-:S15]  /*1970*/  NOP ;  /* 0x0000000000007918 */ /* 0x000fde0000000000 */
[----:B------:R-:W-:-:S04]  /*1980*/  NOP ;  /* 0x0000000000007918 */ /* 0x000fc80000000000 */
[----:B0-----:R-:W0:Y:S01]  /*1990*/  DADD R18, -R16, UR6 ;  /* 0x0000000610127e29 */ /* 0x001e220008000100 */
        /* <DEDUP_REMOVED lines=11> */
[----:B0-----:R-:W0:Y:S01]  /*1a50*/  DADD R18, R18, -UR6 ;  /* 0x8000000612127e29 */ /* 0x001e220008000000 */
[----:B------:R-:W-:Y:S01]  /*1a60*/  UMOV UR6, 0xfefa39ef ;  /* 0xfefa39ef00067882 */ /* 0x000fe20000000000 */
[----:B------:R-:W-:-:S15]  /*1a70*/  UMOV UR7, 0x3fe62e42 ;  /* 0x3fe62e4200077882 */ /* 0x000fde0000000000 */
[----:B------:R-:W-:-:S15]  /*1a80*/  NOP ;  /* 0x0000000000007918 */ /* 0x000fde0000000000 */
[----:B------:R-:W-:-:S15]  /*1a90*/  NOP ;  /* 0x0000000000007918 */ /* 0x000fde0000000000 */
[----:B------:R-:W-:-:S15]  /*1aa0*/  NOP ;  /* 0x0000000000007918 */ /* 0x000fde0000000000 */
[----:B------:R-:W-:-:S02]  /*1ab0*/  NOP ;  /* 0x0000000000007918 */ /* 0x000fc40000000000 */
[----:B0-----:R-:W0:-:S15]  /*1ac0*/  DADD R2, R16, R18 ;  /* 0x0000000010027229 */ /* 0x001e1e0000000012 */
        /* <DEDUP_REMOVED lines=9> */
[----:B0-----:R-:W-:-:S15]  /*1b60*/  DADD R16, R18, R16 ;  /* 0x0000000012107229 */ /* 0x001fde0000000010 */
        /* <DEDUP_REMOVED lines=34> */
[----:B------:R-:W1:-:S15]  /*1d90*/  DADD R18, R18, -R2 ;  /* 0x0000000012127229 */ /* 0x000e5e0000000802 */
        /* <DEDUP_REMOVED lines=9> */
[----:B-1----:R-:W-:-:S15]  /*1e30*/  DADD R18, R12, R18 ;  /* 0x000000000c127229 */ /* 0x002fde0000000012 */
        /* <DEDUP_REMOVED lines=29> */
[----:B------:R-:W1:-:S15]  /*2010*/  DFMA R2, R4, UR6, R8 ;  /* 0x0000000604027c2b */ /* 0x000e5e0008000008 */
        /* <DEDUP_REMOVED lines=9> */
[----:B-1----:R-:W0:-:S15]  /*20b0*/  DFMA R6, R4, -UR6, R2 ;  /* 0x8000000604067c2b */ /* 0x002e1e0008000002 */
[----:B------:R-:W-:-:S15]  /*20c0*/  NOP ;  /* 0x0000000000007918 */ /* 0x000fde0000000000 */
[----:B------:R-:W-:-:S15]  /*20d0*/  NOP ;  /* 0x0000000000007918 */ /* 0x000fde0000000000 */
[----:B------:R-:W-:-:S15]  /*20e0*/  NOP ;  /* 0x0000000000007918 */ /* 0x000fde0000000000 */
[----:B------:R-:W-:-:S04]  /*20f0*/  NOP ;  /* 0x0000000000007918 */ /* 0x000fc80000000000 */
[----:B0-----:R0:W1:Y:S02]  /*2100*/  DADD R6, -R8, R6 ;  /* 0x0000000008067229 */ /* 0x0010640000000106 */
[C---:B0-----:R-:W-:Y:S01]  /*2110*/  IMAD.SHL.U32 R8, R25.reuse, 0x2, RZ ;  /* 0x0000000219087824 */ /* 0x041fe200078e00ff */
[----:B------:R-:W-:-:S04]  /*2120*/  LOP3.LUT R9, R25, 0xff0fffff, RZ, 0xc0, !PT ;  /* 0xff0fffff19097812 */ /* 0x000fc800078ec0ff */
[----:B------:R-:W-:Y:S01]  /*2130*/  ISETP.GT.U32.AND P1, PT, R8, -0x2000001, PT ;  /* 0xfdffffff0800780c */ /* 0x000fe20003f24070 */
[----:B------:R-:W-:-:S03]  /*2140*/  IMAD.MOV.U32 R8, RZ, RZ, R24 ;  /* 0x000000ffff087224 */ /* 0x000fc600078e0018 */
[----:B------:R-:W-:-:S15]  /*2150*/  SEL R9, R9, R25, P1 ;  /* 0x0000001909097207 */ /* 0x000fde0000800000 */
[----:B------:R-:W-:-:S15]  /*2160*/  NOP ;  /* 0x0000000000007918 */ /* 0x000fde0000000000 */
[----:B------:R-:W-:-:S15]  /*2170*/  NOP ;  /* 0x0000000000007918 */ /* 0x000fde0000000000 */
[----:B------:R-:W-:-:S08]  /*2180*/  NOP ;  /* 0x0000000000007918 */ /* 0x000fd00000000000 */
[----:B-1----:R-:W0:-:S15]  /*2190*/  DADD R6, R10, -R6 ;  /* 0x000000000a067229 */ /* 0x002e1e0000000806 */
        /* <DEDUP_REMOVED lines=29> */
[----:B-1----:R-:W0:-:S15]  /*2370*/  DFMA R4, R4, R8, -R10 ;  /* 0x000000080404722b */ /* 0x002e1e000000080a */
[----:B------:R-:W-:-:S15]  /*2380*/  NOP ;  /* 0x0000000000007918 */ /* 0x000fde0000000000 */
[----:B------:R-:W-:-:S15]  /*2390*/  NOP ;  /* 0x0000000000007918 */ /* 0x000fde0000000000 */
[----:B------:R-:W-:-:S15]  /*23a0*/  NOP ;  /* 0x0000000000007918 */ /* 0x000fde0000000000 */
[----:B------:R-:W-:-:S04]  /*23b0*/  NOP ;  /* 0x0000000000007918 */ /* 0x000fc80000000000 */
[----:B0-----:R0:W1:Y:S02]  /*23c0*/  DFMA R6, R2, R8, R4 ;  /* 0x000000080206722b */ /* 0x0010640000000004 */
[----:B0-----:R-:W-:Y:S02]  /*23d0*/  IMAD.MOV.U32 R4, RZ, RZ, 0x652b82fe ;  /* 0x652b82feff047424 */ /* 0x001fe400078e00ff */
[----:B------:R-:W-:-:S15]  /*23e0*/  IMAD.MOV.U32 R5, RZ, RZ, 0x3ff71547 ;  /* 0x3ff71547ff057424 */ /* 0x000fde00078e00ff */
[----:B------:R-:W-:-:S15]  /*23f0*/  NOP ;  /* 0x0000000000007918 */ /* 0x000fde0000000000 */
[----:B------:R-:W-:-:S15]  /*2400*/  NOP ;  /* 0x0000000000007918 */ /* 0x000fde0000000000 */
[----:B------:R-:W-:-:S15]  /*2410*/  NOP ;  /* 0x0000000000007918 */ /* 0x000fde0000000000 */
[----:B-1----:R-:W0:Y:S02]  /*2420*/  DADD R2, R10, R6 ;  /* 0x000000000a027229 */ /* 0x002e240000000006 */
[----:B0-----:R-:W-:-:S15]  /*2430*/  FSETP.GEU.FTZ.AND P1, PT, |R3|, 4.1917929649353027344, PT ;  /* 0x4086232b0300780b */ /* 0x001fde0003f3e200 */
        /* <DEDUP_REMOVED lines=129> */
.L_x_553:
[----:B0-----:R-:W-:Y:S01]  /*2c50*/  IMAD.MOV.U32 R4, RZ, RZ, R0 ;  /* 0x000000ffff047224 */ /* 0x001fe200078e0000 */
[----:B-1----:R-:W-:Y:S01]  /*2c60*/  DSETP.NEU.AND P1, PT, |R8|, +INF , PT ;  /* 0x7ff000000800742a */ /* 0x002fe20003f2d200 */
[----:B------:R-:W-:-:S15]  /*2c70*/  IMAD.MOV.U32 R5, RZ, RZ, 0x0 ;  /* 0x00000000ff057424 */ /* 0x000fde00078e00ff */
[----:B------:R-:W-:-:S15]  /*2c80*/  NOP ;  /* 0x0000000000007918 */ /* 0x000fde0000000000 */
[----:B------:R-:W-:-:S15]  /*2c90*/  NOP ;  /* 0x0000000000007918 */ /* 0x000fde0000000000 */
[----:B------:R-:W-:-:S15]  /*2ca0*/  NOP ;  /* 0x0000000000007918 */ /* 0x000fde0000000000 */
[----:B------:R-:W-:-:S03]  /*2cb0*/  NOP ;  /* 0x0000000000007918 */ /* 0x000fc60000000000 */
[----:B------:R-:W0:Y:S02]  /*2cc0*/  DFMA R6, R6, R8, R8 ;  /* 0x000000080606722b */ /* 0x000e240000000008 */
[----:B0-----:R-:W-:Y:S02]  /*2cd0*/  FSEL R2, R8, R6, !P1 ;  /* 0x0000000608027208 */ /* 0x001fe40004800000 */
[----:B------:R-:W-:Y:S01]  /*2ce0*/  FSEL R3, R9, R7, !P1 ;  /* 0x0000000709037208 */ /* 0x000fe20004800000 */
[----:B------:R-:W-:Y:S06]  /*2cf0*/  RET.REL.NODEC R4 `(_ZN50_GLOBAL__N__f31458b2_17_RangeFactories_cu_38772b0829elementwise_kernel_with_indexIlZZZN2at6native17logspace_cuda_outERKN3c106ScalarES6_ldRNS1_6TensorEENKUlvE0_clEvENKUlvE_clEvEUllE_EEvT_T0_PN15function_traitsISD_E11result_typeE) ;  /* 0xffffffd004c07950 */ /* 0x000fec0003c3ffff */
.L_x_554:
        /* <DEDUP_REMOVED lines=16> */
.L_x_722:


//--------------------- .text._ZN50_GLOBAL__N__f31458b2_17_RangeFactories_cu_38772b0829elementwise_kernel_with_indexIiZZZN2at6native17logspace_cuda_outERKN3c106ScalarES6_ldRNS1_6TensorEENKUlvE0_clEvENKUlvE_clEvEUllE_EEvT_T0_PN15function_traitsISD_E11result_typeE --------------------------
	.section	.text._ZN50_GLOBAL__N__f31458b2_17_RangeFactories_cu_38772b0829elementwise_kernel_with_indexIiZZZN2at6native17logspace_cuda_outERKN3c106ScalarES6_ldRNS1_6TensorEENKUlvE0_clEvENKUlvE_clEvEUllE_EEvT_T0_PN15function_traitsISD_E11result_typeE,"ax",@progbits
	.align	128
.text._ZN50_GLOBAL__N__f31458b2_17_RangeFactories_cu_38772b0829elementwise_kernel_with_indexIiZZZN2at6native17logspace_cuda_outERKN3c106ScalarES6_ldRNS1_6TensorEENKUlvE0_clEvENKUlvE_clEvEUllE_EEvT_T0_PN15function_traitsISD_E11result_typeE:
        .type           _ZN50_GLOBAL__N__f31458b2_17_RangeFactories_cu_38772b0829elementwise_kernel_with_indexIiZZZN2at6native17logspace_cuda_outERKN3c106ScalarES6_ldRNS1_6TensorEENKUlvE0_clEvENKUlvE_clEvEUllE_EEvT_T0_PN15function_traitsISD_E11result_typeE,@function
        .size           _ZN50_GLOBAL__N__f31458b2_17_RangeFactories_cu_38772b0829elementwise_kernel_with_indexIiZZZN2at6native17logspace_cuda_outERKN3c106ScalarES6_ldRNS1_6TensorEENKUlvE0_clEvENKUlvE_clEvEUllE_EEvT_T0_PN15function_traitsISD_E11result_typeE,(.L_x_724 - _ZN50_GLOBAL__N__f31458b2_17_RangeFactories_cu_38772b0829elementwise_kernel_with_indexIiZZZN2at6native17logspace_cuda_outERKN3c106ScalarES6_ldRNS1_6TensorEENKUlvE0_clEvENKUlvE_clEvEUllE_EEvT_T0_PN15function_traitsISD_E11result_typeE)
        .other          _ZN50_GLOBAL__N__f31458b2_17_RangeFactories_cu_38772b0829elementwise_kernel_with_indexIiZZZN2at6native17logspace_cuda_outERKN3c106ScalarES6_ldRNS1_6TensorEENKUlvE0_clEvENKUlvE_clEvEUllE_EEvT_T0_PN15function_traitsISD_E11result_typeE,@"STO_CUDA_ENTRY STV_DEFAULT"
_ZN50_GLOBAL__N__f31458b2_17_RangeFactories_cu_38772b0829elementwise_kernel_with_indexIiZZZN2at6native17logspace_cuda_outERKN3c106ScalarES6_ldRNS1_6TensorEENKUlvE0_clEvENKUlvE_clEvEUllE_EEvT_T0_PN15function_traitsISD_E11result_typeE:
        /* <DEDUP_REMOVED lines=16> */
[----:B------:R-:W0:Y:S01]  /*0100*/  LDCU.64 UR6, c[0x0][0x3a8] ;  /* 0x00007500ff0677ac */ /* 0x000e220008000a00 */
[----:B------:R-:W0:-:S15]  /*0110*/  I2F.F64 R24, R2 ;  /* 0x0000000200187312 */ /* 0x000e1e0000201c00 */
        /* <DEDUP_REMOVED lines=26> */
.L_x_557:
[----:B------:R-:W0:Y:S01]  /*02c0*/  DADD R26, -RZ, |UR6| ;  /* 0x40000006ff1a7e29 */ /* 0x000e220008000100 */
[----:B------:R-:W-:Y:S01]  /*02d0*/  BSSY.RECONVERGENT B1, `(.L_x_559) ;  /* 0x0000005000017945 */ /* 0x000fe20003800200 */
[----:B------:R-:W-:Y:S01]  /*02e0*/  IMAD.MOV.U32 R4, RZ, RZ, R24 ;  /* 0x000000ffff047224 */ /* 0x000fe200078e0018 */
[----:B------:R-:W-:Y:S01]  /*02f0*/  MOV R0, 0x320 ;  /* 0x0000032000007802 */ /* 0x000fe20000000f00 */
[----:B0-----:R-:W-:-:S07]  /*0300*/  IMAD.MOV.U32 R5, RZ, RZ, R25 ;  /* 0x000000ffff057224 */ /* 0x001fce00078e0019 */
[----:B------:R-:W-:Y:S05]  /*0310*/  CALL.REL.NOINC `($_ZN50_GLOBAL__N__f31458b2_17_RangeFactories_cu_38772b0829elementwise_kernel_with_indexIiZZZN2at6native17logspace_cuda_outERKN3c106ScalarES6_ldRNS1_6TensorEENKUlvE0_clEvENKUlvE_clEvEUllE_EEvT_T0_PN15function_traitsISD_E11result_typeE$__internal_accurate_pow) ;  /* 0x0000000800dc7944 */ /* 0x000fea0003c00000 */
[----:B------:R-:W-:Y:S05]  /*0320*/  BSYNC.RECONVERGENT B1 ;  /* 0x0000000000017941 */ /* 0x000fea0003800200 */
.L_x_559:
        /* <DEDUP_REMOVED lines=17> */
[----:B------:R-:W-:-:S03]  /*0440*/  @!P2 FSEL R5, R5, -QNAN , !P1 ;  /* 0xfff800000505a808 */ /* 0x000fc60004800000 */
[----:B------:R-:W-:Y:S02]  /*0450*/  IMAD.MOV.U32 R6, RZ, RZ, R4 ;  /* 0x000000ffff067224 */ /* 0x000fe400078e0004 */
[----:B------:R-:W-:-:S07]  /*0460*/  IMAD.MOV.U32 R7, RZ, RZ, R5 ;  /* 0x000000ffff077224 */ /* 0x000fce00078e0005 */
.L_x_558:
        /* <DEDUP_REMOVED lines=26> */
.L_x_562:
        /* <DEDUP_REMOVED lines=11> */
.L_x_561:
[----:B------:R-:W-:Y:S05]  /*06c0*/  BSYNC.RECONVERGENT B1 ;  /* 0x0000000000017941 */ /* 0x000fea0003800200 */
.L_x_560:
        /* <DEDUP_REMOVED lines=10> */
.L_x_556:
[----:B------:R-:W0:Y:S01]  /*0770*/  LDCU.64 UR6, c[0x0][0x3a0] ;  /* 0x00007400ff0677ac */ /* 0x000e220008000a00 */
[----:B------:R-:W1:Y:S01]  /*0780*/  LDC.64 R6, c[0x0][0x390] ;  /* 0x0000e400ff067b82 */ /* 0x000e620000000a00 */
[----:B------:R-:W-:Y:S01]  /*0790*/  LOP3.LUT R4, RZ, R2, RZ, 0x33, !PT ;  /* 0x00000002ff047212 */ /* 0x000fe200078e33ff */
[----:B------:R-:W1:Y:S01]  /*07a0*/  LDCU.64 UR8, c[0x0][0x3a8] ;  /* 0x00007500ff0877ac */ /* 0x000e620008000a00 */
[----:B------:R-:W-:Y:S02]  /*07b0*/  LOP3.LUT R0, RZ, R3, RZ, 0x33, !PT ;  /* 0x00000003ff007212 */ /* 0x000fe400078e33ff */
[----:B0-----:R-:W-:-:S04]  /*07c0*/  IADD3 R4, P0, PT, R4, UR6, RZ ;  /* 0x0000000604047c10 */ /* 0x001fc8000ff1e0ff */
[----:B------:R-:W-:-:S04]  /*07d0*/  IADD3.X R5, PT, PT, R0, UR7, RZ, P0, !PT ;  /* 0x0000000700057c10 */ /* 0x000fc800087fe4ff */
        /* <DEDUP_REMOVED lines=27> */
.L_x_564:
[----:B------:R0:W1:Y:S01]  /*0990*/  DADD R26, -RZ, |R6| ;  /* 0x00000000ff1a7229 */ /* 0x0000620000000506 */
[----:B------:R-:W-:Y:S01]  /*09a0*/  BSSY.RECONVERGENT B1, `(.L_x_566) ;  /* 0x0000005000017945 */ /* 0x000fe20003800200 */
[----:B------:R-:W-:Y:S01]  /*09b0*/  IMAD.MOV.U32 R4, RZ, RZ, R24 ;  /* 0x000000ffff047224 */ /* 0x000fe200078e0018 */
[----:B------:R-:W-:Y:S01]  /*09c0*/  MOV R0, 0x9f0 ;  /* 0x000009f000007802 */ /* 0x000fe20000000f00 */
[----:B01----:R-:W-:-:S07]  /*09d0*/  IMAD.MOV.U32 R5, RZ, RZ, R25 ;  /* 0x000000ffff057224 */ /* 0x003fce00078e0019 */
[----:B------:R-:W-:Y:S05]  /*09e0*/  CALL.REL.NOINC `($_ZN50_GLOBAL__N__f31458b2_17_RangeFactories_cu_38772b0829elementwise_kernel_with_indexIiZZZN2at6native17logspace_cuda_outERKN3c106ScalarES6_ldRNS1_6TensorEENKUlvE0_clEvENKUlvE_clEvEUllE_EEvT_T0_PN15function_traitsISD_E11result_typeE$__internal_accurate_pow) ;  /* 0x0000000400287944 */ /* 0x000fea0003c00000 */
[----:B------:R-:W-:Y:S05]  /*09f0*/  BSYNC.RECONVERGENT B1 ;  /* 0x0000000000017941 */ /* 0x000fea0003800200 */
.L_x_566:
        /* <DEDUP_REMOVED lines=20> */
.L_x_565:
        /* <DEDUP_REMOVED lines=26> */
.L_x_569:
        /* <DEDUP_REMOVED lines=11> */
.L_x_568:
[----:B------:R-:W-:Y:S05]  /*0d90*/  BSYNC.RECONVERGENT B1 ;  /* 0x0000000000017941 */ /* 0x000fea0003800200 */
.L_x_567:
        /* <DEDUP_REMOVED lines=9> */
.L_x_563:
[----:B------:R-:W-:Y:S05]  /*0e30*/  BSYNC.RECONVERGENT B0 ;  /* 0x0000000000007941 */ /* 0x000fea0003800200 */
.L_x_555:
[----:B------:R-:W0:Y:S02]  /*0e40*/  LDCU.64 UR6, c[0x0][0x3c0] ;  /* 0x00007800ff0677ac */ /* 0x000e240008000a00 */
[----:B0-----:R-:W-:-:S04]  /*0e50*/  LEA R6, P0, R2, UR6, 0x3 ;  /* 0x0000000602067c11 */ /* 0x001fc8000f8018ff */
[----:B------:R-:W-:-:S05]  /*0e60*/  LEA.HI.X R7, R2, UR7, R3, 0x3, P0 ;  /* 0x0000000702077c11 */ /* 0x000fca00080f1c03 */
[----:B------:R-:W-:Y:S01]  /*0e70*/  STG.E.64 desc[UR4][R6.64], R4 ;  /* 0x0000000406007986 */ /* 0x000fe2000c101b04 */
[----:B------:R-:W-:Y:S05]  /*0e80*/  EXIT ;  /* 0x000000000000794d */ /* 0x000fea0003800000 */
        .type           $_ZN50_GLOBAL__N__f31458b2_17_RangeFactories_cu_38772b0829elementwise_kernel_with_indexIiZZZN2at6native17logspace_cuda_outERKN3c106ScalarES6_ldRNS1_6TensorEENKUlvE0_clEvENKUlvE_clEvEUllE_EEvT_T0_PN15function_traitsISD_E11result_typeE$__internal_accurate_pow,@function
        .size           $_ZN50_GLOBAL__N__f31458b2_17_RangeFactories_cu_38772b0829elementwise_kernel_with_indexIiZZZN2at6native17logspace_cuda_outERKN3c106ScalarES6_ldRNS1_6TensorEENKUlvE0_clEvENKUlvE_clEvEUllE_EEvT_T0_PN15function_traitsISD_E11result_typeE$__internal_accurate_pow,(.L_x_724 - $_ZN50_GLOBAL__N__f31458b2_17_RangeFactories_cu_38772b0829elementwise_kernel_with_indexIiZZZN2at6native17logspace_cuda_outERKN3c106ScalarES6_ldRNS1_6TensorEENKUlvE0_clEvENKUlvE_clEvEUllE_EEvT_T0_PN15function_traitsISD_E11result_typeE$__internal_accurate_pow)
$_ZN50_GLOBAL__N__f31458b2_17_RangeFactories_cu_38772b0829elementwise_kernel_with_indexIiZZZN2at6native17logspace_cuda_outERKN3c106ScalarES6_ldRNS1_6TensorEENKUlvE0_clEvENKUlvE_clEvEUllE_EEvT_T0_PN15function_traitsISD_E11result_typeE$__internal_accurate_pow:
[----:B------:R-:W-:Y:S01]  /*0e90*/  ISETP.GT.U32.AND P1, PT, R27, 0xfffff, PT ;  /* 0x000fffff1b00780c */ /* 0x000fe20003f24070 */
[----:B------:R-:W-:Y:S01]  /*0ea0*/  IMAD.MOV.U32 R8, RZ, RZ, R27 ;  /* 0x000000ffff087224 */ /* 0x000fe200078e001b */
[----:B------:R-:W-:Y:S01]  /*0eb0*/  UMOV UR6, 0x7d2cafe2 ;  /* 0x7d2cafe200067882 */ /* 0x000fe20000000000 */
[----:B------:R-:W-:Y:S01]  /*0ec0*/  IMAD.MOV.U32 R18, RZ, RZ, RZ ;  /* 0x000000ffff127224 */ /* 0x000fe200078e00ff */
[----:B------:R-:W-:Y:S01]  /*0ed0*/  UMOV UR7, 0x3eb0f5ff ;  /* 0x3eb0f5ff00077882 */ /* 0x000fe20000000000 */
[----:B------:R-:W-:Y:S01]  /*0ee0*/  IMAD.MOV.U32 R12, RZ, RZ, 0x41ad3b5a ;  /* 0x41ad3b5aff0c7424 */ /* 0x000fe200078e00ff */
[----:B------:R-:W-:Y:S01]  /*0ef0*/  UMOV UR8, 0x3b39803f ;  /* 0x3b39803f00087882 */ /* 0x000fe20000000000 */
[----:B------:R-:W-:Y:S01]  /*0f00*/  IMAD.MOV.U32 R13, RZ, RZ, 0x3ed0f5d2 ;  /* 0x3ed0f5d2ff0d7424 */ /* 0x000fe200078e00ff */
[----:B------:R-:W-:-:S05]  /*0f10*/  UMOV UR9, 0x3c7abc9e ;  /* 0x3c7abc9e00097882 */ /* 0x000fca0000000000 */
[----:B------:R-:W0:Y:S02]  /*0f20*/  @!P1 DMUL R6, R26, 1.80143985094819840000e+16 ;  /* 0x435000001a069828 */ /* 0x000e240000000000 */
[----:B0-----:R-:W-:Y:S01]  /*0f30*/  @!P1 IMAD.MOV.U32 R8, RZ, RZ, R7 ;  /* 0x000000ffff089224 */ /* 0x001fe200078e0007 */
[----:B------:R-:W-:Y:S02]  /*0f40*/  SHF.R.U32.HI R27, RZ, 0x14, R27 ;  /* 0x00000014ff1b7819 */ /* 0x000fe4000001161b */
[----:B------:R-:W-:Y:S01]  /*0f50*/  @!P1 LEA.HI R27, R7, 0xffffffca, RZ, 0xc ;  /* 0xffffffca071b9811 */ /* 0x000fe200078f60ff */
[----:B------:R-:W-:Y:S01]  /*0f60*/  IMAD.MOV.U32 R7, RZ, RZ, 0x43300000 ;  /* 0x43300000ff077424 */ /* 0x000fe200078e00ff */
[----:B------:R-:W-:-:S04]  /*0f70*/  LOP3.LUT R8, R8, 0x800fffff, RZ, 0xc0, !PT ;  /* 0x800fffff08087812 */ /* 0x000fc800078ec0ff */
[----:B------:R-:W-:Y:S01]  /*0f80*/  LOP3.LUT R9, R8, 0x3ff00000, RZ, 0xfc, !PT ;  /* 0x3ff0000008097812 */ /* 0x000fe200078efcff */
[----:B------:R-:W-:Y:S02]  /*0f90*/  IMAD.MOV.U32 R8, RZ, RZ, R26 ;  /* 0x000000ffff087224 */ /* 0x000fe400078e001a */
[----:B------:R-:W-:Y:S01]  /*0fa0*/  @!P1 IMAD.MOV.U32 R8, RZ, RZ, R6 ;  /* 0x000000ffff089224 */ /* 0x000fe200078e0006 */
[----:B------:R-:W-:Y:S01]  /*0fb0*/  ISETP.GE.U32.AND P2, PT, R9, 0x3ff6a09f, PT ;  /* 0x3ff6a09f0900780c */ /* 0x000fe20003f46070 */
[----:B------:R-:W-:-:S12]  /*0fc0*/  VIADD R6, R27, 0xfffffc01 ;  /* 0xfffffc011b067836 */ /* 0x000fd80000000000 */
[----:B------:R-:W-:Y:S02]  /*0fd0*/  @P2 VIADD R11, R9, 0xfff00000 ;  /* 0xfff00000090b2836 */ /* 0x000fe40000000000 */
[----:B------:R-:W-:Y:S02]  /*0fe0*/  @P2 VIADD R6, R27, 0xfffffc02 ;  /* 0xfffffc021b062836 */ /* 0x000fe40000000000 */
[----:B------:R-:W-:-:S03]  /*0ff0*/  @P2 IMAD.MOV.U32 R9, RZ, RZ, R11 ;  /* 0x000000ffff092224 */ /* 0x000fc600078e000b */
[----:B------:R-:W-:-:S15]  /*1000*/  LOP3.LUT R6, R6, 0x80000000, RZ, 0x3c, !PT ;  /* 0x8000000006067812 */ /* 0x000fde00078e3cff */
[----:B------:R-:W-:-:S14]  /*1010*/  NOP ;  /* 0x0000000000007918 */ /* 0x000fdc0000000000 */
        /* <DEDUP_REMOVED lines=95> */
[----:B0-----:R-:W-:-:S15]  /*1610*/  DFMA R12, R16, R14, R12 ;  /* 0x0000000e100c722b */ /* 0x001fde000000000c */
[----:B------:R-:W-:-:S15]  /*1620*/  NOP ;  /* 0x0000000000007918 */ /* 0x000fde0000000000 */
[----:B------:R-:W-:-:S15]  /*1630*/  NOP ;  /* 0x0000000000007918 */ /* 0x000fde0000000000 */
[----:B------:R-:W-:-:S15]  /*1640*/  NOP ;  /* 0x0000000000007918 */ /* 0x000fde0000000000 */
[----:B------:R-:W-:-:S04]  /*1650*/  NOP ;  /* 0x0000000000007918 */ /* 0x000fc80000000000 */
        /* <DEDUP_REMOVED lines=15> */
[----:B0-----:R-:W0:Y:S02]  /*1750*/  DMUL R16, R18, R16 ;  /* 0x0000001012107228 */ /* 0x001e240000000000 */
[----:B0-----:R-:W-:Y:S02]  /*1760*/  VIADD R19, R17, 0x100000 ;  /* 0x0010000011137836 */ /* 0x001fe40000000000 */
[----:B------:R-:W-:-:S15]  /*1770*/  IMAD.MOV.U32 R18, RZ, RZ, R16 ;  /* 0x000000ffff127224 */ /* 0x000fde00078e0010 */
        /* <DEDUP_REMOVED lines=45> */
[----:B------:R-:W0:Y:S01]  /*1a50*/  DADD R22, R12, -UR6 ;  /* 0x800000060c167e29 */ /* 0x000e220008000000 */
        /* <DEDUP_REMOVED lines=96> */
[----:B0-----:R-:W0:-:S15]  /*2060*/  DFMA R14, R6, -UR6, R8 ;  /* 0x80000006060e7c2b */ /* 0x001e1e0008000008 */
        /* <DEDUP_REMOVED lines=9> */
[----:B0-----:R-:W0:-:S15]  /*2100*/  DADD R14, -R10, R14 ;  /* 0x000000000a0e7229 */ /* 0x001e1e000000010e */
[----:B------:R-:W-:-:S15]  /*2110*/  NOP ;  /* 0x0000000000007918 */ /* 0x000fde0000000000 */
[----:B------:R-:W-:-:S15]  /*2120*/  NOP ;  /* 0x0000000000007918 */ /* 0x000fde0000000000 */
[----:B------:R-:W-:-:S15]  /*2130*/  NOP ;  /* 0x0000000000007918 */ /* 0x000fde0000000000 */
[----:B------:R-:W-:-:S04]  /*2140*/  NOP ;  /* 0x0000000000007918 */ /* 0x000fc80000000000 */
[----:B0-----:R0:W1:Y:S02]  /*2150*/  DADD R10, R12, -R14 ;  /* 0x000000000c0a7229 */ /* 0x001064000000080e */
[C---:B0-----:R-:W-:Y:S01]  /*2160*/  IMAD.SHL.U32 R12, R5.reuse, 0x2, RZ ;  /* 0x00000002050c7824 */ /* 0x041fe200078e00ff */
[----:B------:R-:W-:-:S04]  /*2170*/  LOP3.LUT R13, R5, 0xff0fffff, RZ, 0xc0, !PT ;  /* 0xff0fffff050d7812 */ /* 0x000fc800078ec0ff */
[----:B------:R-:W-:-:S04]  /*2180*/  ISETP.GT.U32.AND P1, PT, R12, -0x2000001, PT ;  /* 0xfdffffff0c00780c */ /* 0x000fc80003f24070 */
[----:B------:R-:W-:-:S15]  /*2190*/  SEL R5, R13, R5, P1 ;  /* 0x000000050d057207 */ /* 0x000fde0000800000 */
[----:B------:R-:W-:-:S15]  /*21a0*/  NOP ;  /* 0x0000000000007918 */ /* 0x000fde0000000000 */
[----:B------:R-:W-:-:S15]  /*21b0*/  NOP ;  /* 0x0000000000007918 */ /* 0x000fde0000000000 */
[----:B------:R-:W-:-:S08]  /*21c0*/  NOP ;  /* 0x0000000000007918 */ /* 0x000fd00000000000 */
[----:B-1----:R-:W0:-:S15]  /*21d0*/  DFMA R10, R6, UR8, R10 ;  /* 0x00000008060a7c2b */ /* 0x002e1e000800000a */
        /* <DEDUP_REMOVED lines=166> */
.L_x_570:
        /* <DEDUP_REMOVED lines=10> */
[----:B------:R-:W-:Y:S06]  /*2ce0*/  RET.REL.NODEC R6 `(_ZN50_GLOBAL__N__f31458b2_17_RangeFactories_cu_38772b0829elementwise_kernel_with_indexIiZZZN2at6native17logspace_cuda_outERKN3c106ScalarES6_ldRNS1_6TensorEENKUlvE0_clEvENKUlvE_clEvEUllE_EEvT_T0_PN15function_traitsISD_E11result_typeE) ;  /* 0xffffffd006c47950 */ /* 0x000fec0003c3ffff */
.L_x_571:
        /* <DEDUP_REMOVED lines=9> */
.L_x_724:


//--------------------- .text._ZN50_GLOBAL__N__f31458b2_17_RangeFactories_cu_38772b0829elementwise_kernel_with_indexIlZZZN2at6native17logspace_cuda_outERKN3c106ScalarES6_ldRNS1_6TensorEENKUlvE_clEvENKUlvE3_clEvEUllE_EEvT_T0_PN15function_traitsISD_E11result_typeE --------------------------
	.section	.text._ZN50_GLOBAL__N__f31458b2_17_RangeFactories_cu_38772b0829elementwise_kernel_with_indexIlZZZN2at6native17logspace_cuda_outERKN3c106ScalarES6_ldRNS1_6TensorEENKUlvE_clEvENKUlvE3_clEvEUllE_EEvT_T0_PN15function_traitsISD_E11result_typeE,"ax",@progbits
	.align	128
.text._ZN50_GLOBAL__N__f31458b2_17_RangeFactories_cu_38772b0829elementwise_kernel_with_indexIlZZZN2at6native17logspace_cuda_outERKN3c106ScalarES6_ldRNS1_6TensorEENKUlvE_clEvENKUlvE3_clEvEUllE_EEvT_T0_PN15function_traitsISD_E11result_typeE:
        .type           _ZN50_GLOBAL__N__f31458b2_17_RangeFactories_cu_38772b0829elementwise_kernel_with_indexIlZZZN2at6native17logspace_cuda_outERKN3c106ScalarES6_ldRNS1_6TensorEENKUlvE_clEvENKUlvE3_clEvEUllE_EEvT_T0_PN15function_traitsISD_E11result_typeE,@function
        .size           _ZN50_GLOBAL__N__f31458b2_17_RangeFactories_cu_38772b0829elementwise_kernel_with_indexIlZZZN2at6native17logspace_cuda_outERKN3c106ScalarES6_ldRNS1_6TensorEENKUlvE_clEvENKUlvE3_clEvEUllE_EEvT_T0_PN15function_traitsISD_E11result_typeE,(.L_x_726 - _ZN50_GLOBAL__N__f31458b2_17_RangeFactories_cu_38772b0829elementwise_kernel_with_indexIlZZZN2at6native17logspace_cuda_outERKN3c106ScalarES6_ldRNS1_6TensorEENKUlvE_clEvENKUlvE3_clEvEUllE_EEvT_T0_PN15function_traitsISD_E11result_typeE)
        .other          _ZN50_GLOBAL__N__f31458b2_17_RangeFactories_cu_38772b0829elementwise_kernel_with_indexIlZZZN2at6native17logspace_cuda_outERKN3c106ScalarES6_ldRNS1_6TensorEENKUlvE_clEvENKUlvE3_clEvEUllE_EEvT_T0_PN15function_traitsISD_E11result_typeE,@"STO_CUDA_ENTRY STV_DEFAULT"
_ZN50_GLOBAL__N__f31458b2_17_RangeFactories_cu_38772b0829elementwise_kernel_with_indexIlZZZN2at6native17logspace_cuda_outERKN3c106ScalarES6_ldRNS1_6TensorEENKUlvE_clEvENKUlvE3_clEvEUllE_EEvT_T0_PN15function_traitsISD_E11result_typeE:
        /* <DEDUP_REMOVED lines=13> */
[----:B------:R-:W0:Y:S01]  /*00d0*/  @!P0 LDC.U16 R2, c[0x0][0x388] ;  /* 0x0000e200ff028b82 */ /* 0x000e220000000400 */
[----:B------:R-:W-:-:S07]  /*00e0*/  @!P0 I2FP.F32.U32 R3, R0 ;  /* 0x0000000000038245 */ /* 0x000fce0000201000 */
[----:B------:R-:W1:Y:S01]  /*00f0*/  @!P0 LDC R4, c[0x0][0x398] ;  /* 0x0000e600ff048b82 */ /* 0x000e620000000800 */
[----:B0-----:R-:W1:Y:S02]  /*0100*/  @!P0 I2F.S16 R2, R2 ;  /* 0x0000000200028306 */ /* 0x001e640000101400 */
[----:B-1----:R-:W-:Y:S01]  /*0110*/  @!P0 FFMA.FTZ R4, R3, R4, R2 ;  /* 0x0000000403048223 */ /* 0x002fe20000010002 */
[----:B------:R-:W-:Y:S06]  /*0120*/  @!P0 BRA `(.L_x_573) ;  /* 0x0000000000248947 */ /* 0x000fec0003800000 */
[----:B------:R-:W0:Y:S01]  /*0130*/  LDCU.U16 UR4, c[0x0][0x38a] ;  /* 0x00007140ff0477ac */ /* 0x000e220008000400 */
[----:B------:R-:W1:Y:S01]  /*0140*/  LDC.64 R6, c[0x0][0x390] ;  /* 0x0000e400ff067b82 */ /* 0x000e620000000a00 */
[----:B------:R-:W-:Y:S01]  /*0150*/  LOP3.LUT R3, RZ, R0, RZ, 0x33, !PT ;  /* 0x00000000ff037212 */ /* 0x000fe200078e33ff */
[----:B0-----:R-:W0:Y:S01]  /*0160*/  I2F.S16 R4, UR4 ;  /* 0x0000000400047d06 */ /* 0x001e220008101400 */
[----:B------:R-:W0:Y:S02]  /*0170*/  LDCU UR4, c[0x0][0x398] ;  /* 0x00007300ff0477ac */ /* 0x000e240008000800 */
[----:B-1----:R-:W-:-:S04]  /*0180*/  IADD3 R2, P0, PT, R3, R6, RZ ;  /* 0x0000000603027210 */ /* 0x002fc80007f1e0ff */
[----:B------:R-:W-:-:S06]  /*0190*/  IADD3.X R3, PT, PT, R7, -0x1, RZ, P0, !PT ;  /* 0xffffffff07037810 */ /* 0x000fcc00007fe4ff */
[----:B------:R-:W0:Y:S02]  /*01a0*/  I2F.S64 R3, R2 ;  /* 0x0000000200037312 */ /* 0x000e240000301400 */
[----:B0-----:R-:W-:-:S07]  /*01b0*/  FFMA.FTZ R4, -R3, UR4, R4 ;  /* 0x0000000403047c23 */ /* 0x001fce0008010104 */
.L_x_573:
[----:B------:R-:W-:Y:S05]  /*01c0*/  BSYNC.RECONVERGENT B0 ;  /* 0x0000000000007941 */ /* 0x000fea0003800200 */
.L_x_572:
[----:B------:R-:W0:Y:S01]  /*01d0*/  LDCU UR4, c[0x0][0x38c] ;  /* 0x00007180ff0477ac */ /* 0x000e220008000800 */
[----:B------:R-:W1:Y:S01]  /*01e0*/  LDCU.64 UR6, c[0x0][0x3b0] ;  /* 0x00007600ff0677ac */ /* 0x000e620008000a00 */
[----:B0-----:R-:W0:Y:S01]  /*01f0*/  MUFU.LG2 R3, UR4 ;  /* 0x0000000400037d08 */ /* 0x001e220008000c00 */
[----:B------:R-:W2:Y:S01]  /*0200*/  LDCU.64 UR4, c[0x0][0x358] ;  /* 0x00006b00ff0477ac */ /* 0x000ea20008000a00 */
[----:B-1----:R-:W-:Y:S01]  /*0210*/  LEA R2, P0, R0, UR6, 0x1 ;  /* 0x0000000600027c11 */ /* 0x002fe2000f8008ff */
[----:B0-----:R-:W-:-:S03]  /*0220*/  FMUL.FTZ R4, R3, R4 ;  /* 0x0000000403047220 */ /* 0x001fc60000410000 */
[----:B------:R-:W-:-:S03]  /*0230*/  LEA.HI.X R3, R0, UR7, RZ, 0x1, P0 ;  /* 0x0000000700037c11 */ /* 0x000fc600080f0cff */
[----:B------:R-:W0:Y:S04]  /*0240*/  MUFU.EX2 R4, R4 ;  /* 0x0000000400047308 */ /* 0x000e280000000800 */
[----:B0-----:R-:W2:Y:S02]  /*0250*/  F2I.FTZ.TRUNC.NTZ R5, R4 ;  /* 0x0000000400057305 */ /* 0x001ea4000021f100 */
[----:B--2---:R-:W-:Y:S01]  /*0260*/  STG.E.U16 desc[UR4][R2.64], R5 ;  /* 0x0000000502007986 */ /* 0x004fe2000c101504 */
[----:B------:R-:W-:Y:S05]  /*0270*/  EXIT ;  /* 0x000000000000794d */ /* 0x000fea0003800000 */
.L_x_574:
        /* <DEDUP_REMOVED lines=16> */
.L_x_726:


//--------------------- .text._ZN50_GLOBAL__N__f31458b2_17_RangeFactories_cu_38772b0829elementwise_kernel_with_indexIiZZZN2at6native17logspace_cuda_outERKN3c106ScalarES6_ldRNS1_6TensorEENKUlvE_clEvENKUlvE3_clEvEUllE_EEvT_T0_PN15function_traitsISD_E11result_typeE --------------------------
	.section	.text._ZN50_GLOBAL__N__f31458b2_17_RangeFactories_cu_38772b0829elementwise_kernel_with_indexIiZZZN2at6native17logspace_cuda_outERKN3c106ScalarES6_ldRNS1_6TensorEENKUlvE_clEvENKUlvE3_clEvEUllE_EEvT_T0_PN15function_traitsISD_E11result_typeE,"ax",@progbits
	.align	128
.text._ZN50_GLOBAL__N__f31458b2_17_RangeFactories_cu_38772b0829elementwise_kernel_with_indexIiZZZN2at6native17logspace_cuda_outERKN3c106ScalarES6_ldRNS1_6TensorEENKUlvE_clEvENKUlvE3_clEvEUllE_EEvT_T0_PN15function_traitsISD_E11result_typeE:
        .type           _ZN50_GLOBAL__N__f31458b2_17_RangeFactories_cu_38772b0829elementwise_kernel_with_indexIiZZZN2at6native17logspace_cuda_outERKN3c106ScalarES6_ldRNS1_6TensorEENKUlvE_clEvENKUlvE3_clEvEUllE_EEvT_T0_PN15function_traitsISD_E11result_typeE,@function
        .size           _ZN50_GLOBAL__N__f31458b2_17_RangeFactories_cu_38772b0829elementwise_kernel_with_indexIiZZZN2at6native17logspace_cuda_outERKN3c106ScalarES6_ldRNS1_6TensorEENKUlvE_clEvENKUlvE3_clEvEUllE_EEvT_T0_PN15function_traitsISD_E11result_typeE,(.L_x_727 - _ZN50_GLOBAL__N__f31458b2_17_RangeFactories_cu_38772b0829elementwise_kernel_with_indexIiZZZN2at6native17logspace_cuda_outERKN3c106ScalarES6_ldRNS1_6TensorEENKUlvE_clEvENKUlvE3_clEvEUllE_EEvT_T0_PN15function_traitsISD_E11result_typeE)
        .other          _ZN50_GLOBAL__N__f31458b2_17_RangeFactories_cu_38772b0829elementwise_kernel_with_indexIiZZZN2at6native17logspace_cuda_outERKN3c106ScalarES6_ldRNS1_6TensorEENKUlvE_clEvENKUlvE3_clEvEUllE_EEvT_T0_PN15function_traitsISD_E11result_typeE,@"STO_CUDA_ENTRY STV_DEFAULT"
_ZN50_GLOBAL__N__f31458b2_17_RangeFactories_cu_38772b0829elementwise_kernel_with_indexIiZZZN2at6native17logspace_cuda_outERKN3c106ScalarES6_ldRNS1_6TensorEENKUlvE_clEvENKUlvE3_clEvEUllE_EEvT_T0_PN15function_traitsISD_E11result_typeE:
        /* <DEDUP_REMOVED lines=13> */
[----:B------:R-:W0:Y:S01]  /*00d0*/  @!P0 LDC.U16 R2, c[0x0][0x388] ;  /* 0x0000e200ff028b82 */ /* 0x000e220000000400 */
[----:B------:R-:W-:-:S07]  /*00e0*/  @!P0 I2FP.F32.S32 R3, R0 ;  /* 0x0000000000038245 */ /* 0x000fce0000201400 */
[----:B------:R-:W1:Y:S01]  /*00f0*/  @!P0 LDC R4, c[0x0][0x398] ;  /* 0x0000e600ff048b82 */ /* 0x000e620000000800 */
[----:B0-----:R-:W1:Y:S02]  /*0100*/  @!P0 I2F.S16 R2, R2 ;  /* 0x0000000200028306 */ /* 0x001e640000101400 */
[----:B-1----:R-:W-:Y:S01]  /*0110*/  @!P0 FFMA.FTZ R4, R3, R4, R2 ;  /* 0x0000000403048223 */ /* 0x002fe20000010002 */
[----:B------:R-:W-:Y:S06]  /*0120*/  @!P0 BRA `(.L_x_576) ;  /* 0x0000000000288947 */ /* 0x000fec0003800000 */
[----:B------:R-:W0:Y:S01]  /*0130*/  LDCU.U16 UR4, c[0x0][0x38a] ;  /* 0x00007140ff0477ac */ /* 0x000e220008000400 */
[----:B------:R-:W-:Y:S02]  /*0140*/  LOP3.LUT R2, RZ, R0, RZ, 0x33, !PT ;  /* 0x00000000ff027212 */ /* 0x000fe400078e33ff */
[----:B------:R-:W-:Y:S01]  /*0150*/  LOP3.LUT R3, RZ, R7, RZ, 0x33, !PT ;  /* 0x00000007ff037212 */ /* 0x000fe200078e33ff */
[----:B------:R-:W1:Y:S01]  /*0160*/  LDCU UR6, c[0x0][0x398] ;  /* 0x00007300ff0677ac */ /* 0x000e620008000800 */
[----:B0-----:R-:W1:Y:S01]  /*0170*/  I2F.S16 R4, UR4 ;  /* 0x0000000400047d06 */ /* 0x001e620008101400 */
[----:B------:R-:W0:Y:S02]  /*0180*/  LDCU.64 UR4, c[0x0][0x390] ;  /* 0x00007200ff0477ac */ /* 0x000e240008000a00 */
[----:B0-----:R-:W-:-:S04]  /*0190*/  IADD3 R2, P0, PT, R2, UR4, RZ ;  /* 0x0000000402027c10 */ /* 0x001fc8000ff1e0ff */
[----:B------:R-:W-:-:S06]  /*01a0*/  IADD3.X R3, PT, PT, R3, UR5, RZ, P0, !PT ;  /* 0x0000000503037c10 */ /* 0x000fcc00087fe4ff */
[----:B------:R-:W1:Y:S02]  /*01b0*/  I2F.S64 R3, R2 ;  /* 0x0000000200037312 */ /* 0x000e640000301400 */
[----:B-1----:R-:W-:-:S07]  /*01c0*/  FFMA.FTZ R4, -R3, UR6, R4 ;  /* 0x0000000603047c23 */ /* 0x002fce0008010104 */
.L_x_576:
[----:B------:R-:W-:Y:S05]  /*01d0*/  BSYNC.RECONVERGENT B0 ;  /* 0x0000000000007941 */ /* 0x000fea0003800200 */
.L_x_575:
[----:B------:R-:W0:Y:S01]  /*01e0*/  LDCU UR4, c[0x0][0x38c] ;  /* 0x00007180ff0477ac */ /* 0x000e220008000800 */
[----:B------:R-:W1:Y:S01]  /*01f0*/  LDCU.64 UR6, c[0x0][0x3b0] ;  /* 0x00007600ff0677ac */ /* 0x000e620008000a00 */
[----:B0-----:R-:W0:Y:S01]  /*0200*/  MUFU.LG2 R3, UR4 ;  /* 0x0000000400037d08 */ /* 0x001e220008000c00 */
[----:B------:R-:W2:Y:S01]  /*0210*/  LDCU.64 UR4, c[0x0][0x358] ;  /* 0x00006b00ff0477ac */ /* 0x000ea20008000a00 */
[----:B-1----:R-:W-:Y:S01]  /*0220*/  LEA R2, P0, R0, UR6, 0x1 ;  /* 0x0000000600027c11 */ /* 0x002fe2000f8008ff */
[----:B0-----:R-:W-:-:S03]  /*0230*/  FMUL.FTZ R4, R3, R4 ;  /* 0x0000000403047220 */ /* 0x001fc60000410000 */
[----:B------:R-:W-:-:S03]  /*0240*/  LEA.HI.X R3, R0, UR7, R7, 0x1, P0 ;  /* 0x0000000700037c11 */ /* 0x000fc600080f0c07 */
[----:B------:R-:W0:Y:S04]  /*0250*/  MUFU.EX2 R4, R4 ;  /* 0x0000000400047308 */ /* 0x000e280000000800 */
[----:B0-----:R-:W2:Y:S02]  /*0260*/  F2I.FTZ.TRUNC.NTZ R5, R4 ;  /* 0x0000000400057305 */ /* 0x001ea4000021f100 */
[----:B--2---:R-:W-:Y:S01]  /*0270*/  STG.E.U16 desc[UR4][R2.64], R5 ;  /* 0x0000000502007986 */ /* 0x004fe2000c101504 */
[----:B------:R-:W-:Y:S05]  /*0280*/  EXIT ;  /* 0x000000000000794d */ /* 0x000fea0003800000 */
.L_x_577:
        /* <DEDUP_REMOVED lines=15> */
.L_x_727:


//--------------------- .text._ZN50_GLOBAL__N__f31458b2_17_RangeFactories_cu_38772b0829elementwise_kernel_with_indexIlZZZN2at6native17logspace_cuda_outERKN3c106ScalarES6_ldRNS1_6TensorEENKUlvE_clEvENKUlvE2_clEvEUllE_EEvT_T0_PN15function_traitsISD_E11result_typeE --------------------------
	.section	.text._ZN50_GLOBAL__N__f31458b2_17_RangeFactories_cu_38772b0829elementwise_kernel_with_indexIlZZZN2at6native17logspace_cuda_outERKN3c106ScalarES6_ldRNS1_6TensorEENKUlvE_clEvENKUlvE2_clEvEUllE_EEvT_T0_PN15function_traitsISD_E11result_typeE,"ax",@progbits
	.align	128
.text._ZN50_GLOBAL__N__f31458b2_17_RangeFactories_cu_38772b0829elementwise_kernel_with_indexIlZZZN2at6native17logspace_cuda_outERKN3c106ScalarES6_ldRNS1_6TensorEENKUlvE_clEvENKUlvE2_clEvEUllE_EEvT_T0_PN15function_traitsISD_E11result_typeE:
        .type           _ZN50_GLOBAL__N__f31458b2_17_RangeFactories_cu_38772b0829elementwise_kernel_with_indexIlZZZN2at6native17logspace_cuda_outERKN3c106ScalarES6_ldRNS1_6TensorEENKUlvE_clEvENKUlvE2_clEvEUllE_EEvT_T0_PN15function_traitsISD_E11result_typeE,@function
        .size           _ZN50_GLOBAL__N__f31458b2_17_RangeFactories_cu_38772b0829elementwise_kernel_with_indexIlZZZN2at6native17logspace_cuda_outERKN3c106ScalarES6_ldRNS1_6TensorEENKUlvE_clEvENKUlvE2_clEvEUllE_EEvT_T0_PN15function_traitsISD_E11result_typeE,(.L_x_728 - _ZN50_GLOBAL__N__f31458b2_17_RangeFactories_cu_38772b0829elementwise_kernel_with_indexIlZZZN2at6native17logspace_cuda_outERKN3c106ScalarES6_ldRNS1_6TensorEENKUlvE_clEvENKUlvE2_clEvEUllE_EEvT_T0_PN15function_traitsISD_E11result_typeE)
        .other          _ZN50_GLOBAL__N__f31458b2_17_RangeFactories_cu_38772b0829elementwise_kernel_with_indexIlZZZN2at6native17logspace_cuda_outERKN3c106ScalarES6_ldRNS1_6TensorEENKUlvE_clEvENKUlvE2_clEvEUllE_EEvT_T0_PN15function_traitsISD_E11result_typeE,@"STO_CUDA_ENTRY STV_DEFAULT"
_ZN50_GLOBAL__N__f31458b2_17_RangeFactories_cu_38772b0829elementwise_kernel_with_indexIlZZZN2at6native17logspace_cuda_outERKN3c106ScalarES6_ldRNS1_6TensorEENKUlvE_clEvENKUlvE2_clEvEUllE_EEvT_T0_PN15function_traitsISD_E11result_typeE:
        /* <DEDUP_REMOVED lines=13> */
[----:B------:R-:W0:Y:S01]  /*00d0*/  @!P0 LDC.64 R2, c[0x0][0x388] ;  /* 0x0000e200ff028b82 */ /* 0x000e220000000a00 */
[----:B------:R-:W-:-:S07]  /*00e0*/  @!P0 I2FP.F32.U32 R5, R0 ;  /* 0x0000000000058245 */ /* 0x000fce0000201000 */
[----:B------:R-:W1:Y:S01]  /*00f0*/  @!P0 LDC R4, c[0x0][0x3a8] ;  /* 0x0000ea00ff048b82 */ /* 0x000e620000000800 */
[----:B0-----:R-:W1:Y:S02]  /*0100*/  @!P0 I2F.S64 R2, R2 ;  /* 0x0000000200028312 */ /* 0x001e640000301400 */
[----:B-1----:R-:W-:Y:S01]  /*0110*/  @!P0 FFMA.FTZ R5, R5, R4, R2 ;  /* 0x0000000405058223 */ /* 0x002fe20000010002 */
[----:B------:R-:W-:Y:S06]  /*0120*/  @!P0 BRA `(.L_x_579) ;  /* 0x0000000000308947 */ /* 0x000fec0003800000 */
[----:B------:R-:W0:Y:S01]  /*0130*/  LDCU.64 UR4, c[0x0][0x390] ;  /* 0x00007200ff0477ac */ /* 0x000e220008000a00 */
[----:B------:R-:W1:Y:S01]  /*0140*/  LDC.64 R6, c[0x0][0x3a0] ;  /* 0x0000e800ff067b82 */ /* 0x000e620000000a00 */
[----:B------:R-:W-:Y:S01]  /*0150*/  LOP3.LUT R3, RZ, R0, RZ, 0x33, !PT ;  /* 0x00000000ff037212 */ /* 0x000fe200078e33ff */
[----:B0-----:R-:W-:Y:S01]  /*0160*/  I2F.S64 R5, UR4 ;  /* 0x0000000400057d12 */ /* 0x001fe20008301400 */
[----:B------:R-:W0:Y:S02]  /*0170*/  LDCU UR4, c[0x0][0x3a8] ;  /* 0x00007500ff0477ac */ /* 0x000e240008000800 */
[----:B-1----:R-:W-:-:S04]  /*0180*/  IADD3 R2, P0, PT, R3, R6, RZ ;  /* 0x0000000603027210 */ /* 0x002fc80007f1e0ff */
[----:B------:R-:W-:-:S15]  /*0190*/  IADD3.X R3, PT, PT, R7, -0x1, RZ, P0, !PT ;  /* 0xffffffff07037810 */ /* 0x000fde00007fe4ff */
[----:B------:R-:W-:-:S15]  /*01a0*/  NOP ;  /* 0x0000000000007918 */ /* 0x000fde0000000000 */
[----:B------:R-:W-:-:S15]  /*01b0*/  NOP ;  /* 0x0000000000007918 */ /* 0x000fde0000000000 */
[----:B------:R-:W-:-:S12]  /*01c0*/  NOP ;  /* 0x0000000000007918 */ /* 0x000fd80000000000 */
[----:B------:R-:W0:Y:S02]  /*01d0*/  I2F.S64 R2, R2 ;  /* 0x0000000200027312 */ /* 0x000e240000301400 */
[----:B0-----:R-:W-:-:S07]  /*01e0*/  FFMA.FTZ R5, -R2, UR4, R5 ;  /* 0x0000000402057c23 */ /* 0x001fce0008010105 */
.L_x_579:
[----:B------:R-:W-:Y:S05]  /*01f0*/  BSYNC.RECONVERGENT B0 ;  /* 0x0000000000007941 */ /* 0x000fea0003800200 */
.L_x_578:
[----:B------:R-:W0:Y:S01]  /*0200*/  LDCU UR4, c[0x0][0x398] ;  /* 0x00007300ff0477ac */ /* 0x000e220008000800 */
[----:B------:R-:W1:Y:S01]  /*0210*/  LDCU.64 UR6, c[0x0][0x3c0] ;  /* 0x00007800ff0677ac */ /* 0x000e620008000a00 */
[----:B0-----:R-:W0:Y:S01]  /*0220*/  MUFU.LG2 R2, UR4 ;  /* 0x0000000400027d08 */ /* 0x001e220008000c00 */
[----:B------:R-:W2:Y:S01]  /*0230*/  LDCU.64 UR4, c[0x0][0x358] ;  /* 0x00006b00ff0477ac */ /* 0x000ea20008000a00 */
[----:B-1----:R-:W-:Y:S01]  /*0240*/  LEA R4, P0, R0, UR6, 0x3 ;  /* 0x0000000600047c11 */ /* 0x002fe2000f8018ff */
[----:B0-----:R-:W-:-:S03]  /*0250*/  FMUL.FTZ R6, R2, R5 ;  /* 0x0000000502067220 */ /* 0x001fc60000410000 */
[----:B------:R-:W-:Y:S02]  /*0260*/  LEA.HI.X R5, R0, UR7, RZ, 0x3, P0 ;  /* 0x0000000700057c11 */ /* 0x000fe400080f1cff */
[----:B------:R-:W0:Y:S02]  /*0270*/  MUFU.EX2 R2, R6 ;  /* 0x0000000600027308 */ /* 0x000e240000000800 */
[----:B0-----:R-:W2:Y:S02]  /*0280*/  F2I.S64.TRUNC R2, R2 ;  /* 0x0000000200027311 */ /* 0x001ea4000020d900 */
[----:B--2---:R-:W-:Y:S01]  /*0290*/  STG.E.64 desc[UR4][R4.64], R2 ;  /* 0x0000000204007986 */ /* 0x004fe2000c101b04 */
[----:B------:R-:W-:Y:S05]  /*02a0*/  EXIT ;  /* 0x000000000000794d */ /* 0x000fea0003800000 */
.L_x_580:
        /* <DEDUP_REMOVED lines=13> */
.L_x_728:


//--------------------- .text._ZN50_GLOBAL__N__f31458b2_17_RangeFactories_cu_38772b0829elementwise_kernel_with_indexIiZZZN2at6native17logspace_cuda_outERKN3c106ScalarES6_ldRNS1_6TensorEENKUlvE_clEvENKUlvE2_clEvEUllE_EEvT_T0_PN15function_traitsISD_E11result_typeE --------------------------
	.section	.text._ZN50_GLOBAL__N__f31458b2_17_RangeFactories_cu_38772b0829elementwise_kernel_with_indexIiZZZN2at6native17logspace_cuda_outERKN3c106ScalarES6_ldRNS1_6TensorEENKUlvE_clEvENKUlvE2_clEvEUllE_EEvT_T0_PN15function_traitsISD_E11result_typeE,"ax",@progbits
	.align	128
.text._ZN50_GLOBAL__N__f31458b2_17_RangeFactories_cu_38772b0829elementwise_kernel_with_indexIiZZZN2at6native17logspace_cuda_outERKN3c106ScalarES6_ldRNS1_6TensorEENKUlvE_clEvENKUlvE2_clEvEUllE_EEvT_T0_PN15function_traitsISD_E11result_typeE:
        .type           _ZN50_GLOBAL__N__f31458b2_17_RangeFactories_cu_38772b0829elementwise_kernel_with_indexIiZZZN2at6native17logspace_cuda_outERKN3c106ScalarES6_ldRNS1_6TensorEENKUlvE_clEvENKUlvE2_clEvEUllE_EEvT_T0_PN15function_traitsISD_E11result_typeE,@function
        .size           _ZN50_GLOBAL__N__f31458b2_17_RangeFactories_cu_38772b0829elementwise_kernel_with_indexIiZZZN2at6native17logspace_cuda_outERKN3c106ScalarES6_ldRNS1_6TensorEENKUlvE_clEvENKUlvE2_clEvEUllE_EEvT_T0_PN15function_traitsISD_E11result_typeE,(.L_x_729 - _ZN50_GLOBAL__N__f31458b2_17_RangeFactories_cu_38772b0829elementwise_kernel_with_indexIiZZZN2at6native17logspace_cuda_outERKN3c106ScalarES6_ldRNS1_6TensorEENKUlvE_clEvENKUlvE2_clEvEUllE_EEvT_T0_PN15function_traitsISD_E11result_typeE)
        .other          _ZN50_GLOBAL__N__f31458b2_17_RangeFactories_cu_38772b0829elementwise_kernel_with_indexIiZZZN2at6native17logspace_cuda_outERKN3c106ScalarES6_ldRNS1_6TensorEENKUlvE_clEvENKUlvE2_clEvEUllE_EEvT_T0_PN15function_traitsISD_E11result_typeE,@"STO_CUDA_ENTRY STV_DEFAULT"
_ZN50_GLOBAL__N__f31458b2_17_RangeFactories_cu_38772b0829elementwise_kernel_with_indexIiZZZN2at6native17logspace_cuda_outERKN3c106ScalarES6_ldRNS1_6TensorEENKUlvE_clEvENKUlvE2_clEvEUllE_EEvT_T0_PN15function_traitsISD_E11result_typeE:
        /* <DEDUP_REMOVED lines=13> */
[----:B------:R-:W0:Y:S01]  /*00d0*/  @!P0 LDC.64 R2, c[0x0][0x388] ;  /* 0x0000e200ff028b82 */ /* 0x000e220000000a00 */
[----:B------:R-:W-:-:S07]  /*00e0*/  @!P0 I2FP.F32.S32 R5, R0 ;  /* 0x0000000000058245 */ /* 0x000fce0000201400 */
[----:B------:R-:W1:Y:S01]  /*00f0*/  @!P0 LDC R4, c[0x0][0x3a8] ;  /* 0x0000ea00ff048b82 */ /* 0x000e620000000800 */
[----:B0-----:R-:W1:Y:S02]  /*0100*/  @!P0 I2F.S64 R2, R2 ;  /* 0x0000000200028312 */ /* 0x001e640000301400 */
[----:B-1----:R-:W-:Y:S01]  /*0110*/  @!P0 FFMA.FTZ R5, R5, R4, R2 ;  /* 0x0000000405058223 */ /* 0x002fe20000010002 */
[----:B------:R-:W-:Y:S06]  /*0120*/  @!P0 BRA `(.L_x_582) ;  /* 0x0000000000348947 */ /* 0x000fec0003800000 */
[----:B------:R-:W0:Y:S01]  /*0130*/  LDCU.64 UR4, c[0x0][0x390] ;  /* 0x00007200ff0477ac */ /* 0x000e220008000a00 */
[----:B------:R-:W-:Y:S02]  /*0140*/  LOP3.LUT R2, RZ, R0, RZ, 0x33, !PT ;  /* 0x00000000ff027212 */ /* 0x000fe400078e33ff */
[----:B------:R-:W-:Y:S01]  /*0150*/  LOP3.LUT R3, RZ, R7, RZ, 0x33, !PT ;  /* 0x00000007ff037212 */ /* 0x000fe200078e33ff */
[----:B------:R-:W1:Y:S01]  /*0160*/  LDCU UR6, c[0x0][0x3a8] ;  /* 0x00007500ff0677ac */ /* 0x000e620008000800 */
[----:B0-----:R-:W-:Y:S01]  /*0170*/  I2F.S64 R5, UR4 ;  /* 0x0000000400057d12 */ /* 0x001fe20008301400 */
[----:B------:R-:W0:Y:S02]  /*0180*/  LDCU.64 UR4, c[0x0][0x3a0] ;  /* 0x00007400ff0477ac */ /* 0x000e240008000a00 */
[----:B0-----:R-:W-:-:S04]  /*0190*/  IADD3 R2, P0, PT, R2, UR4, RZ ;  /* 0x0000000402027c10 */ /* 0x001fc8000ff1e0ff */
[----:B------:R-:W-:-:S15]  /*01a0*/  IADD3.X R3, PT, PT, R3, UR5, RZ, P0, !PT ;  /* 0x0000000503037c10 */ /* 0x000fde00087fe4ff */
[----:B------:R-:W-:-:S15]  /*01b0*/  NOP ;  /* 0x0000000000007918 */ /* 0x000fde0000000000 */
[----:B------:R-:W-:-:S15]  /*01c0*/  NOP ;  /* 0x0000000000007918 */ /* 0x000fde0000000000 */
[----:B------:R-:W-:-:S12]  /*01d0*/  NOP ;  /* 0x0000000000007918 */ /* 0x000fd80000000000 */
[----:B------:R-:W1:Y:S02]  /*01e0*/  I2F.S64 R2, R2 ;  /* 0x0000000200027312 */ /* 0x000e640000301400 */
[----:B-1----:R-:W-:-:S07]  /*01f0*/  FFMA.FTZ R5, -R2, UR6, R5 ;  /* 0x0000000602057c23 */ /* 0x002fce0008010105 */
.L_x_582:
[----:B------:R-:W-:Y:S05]  /*0200*/  BSYNC.RECONVERGENT B0 ;  /* 0x0000000000007941 */ /* 0x000fea0003800200 */
.L_x_581:
[----:B------:R-:W0:Y:S01]  /*0210*/  LDCU UR4, c[0x0][0x398] ;  /* 0x00007300ff0477ac */ /* 0x000e220008000800 */
[----:B------:R-:W1:Y:S01]  /*0220*/  LDCU.64 UR6, c[0x0][0x3c0] ;  /* 0x00007800ff0677ac */ /* 0x000e620008000a00 */
[----:B0-----:R-:W0:Y:S01]  /*0230*/  MUFU.LG2 R2, UR4 ;  /* 0x0000000400027d08 */ /* 0x001e220008000c00 */
[----:B------:R-:W2:Y:S01]  /*0240*/  LDCU.64 UR4, c[0x0][0x358] ;  /* 0x00006b00ff0477ac */ /* 0x000ea20008000a00 */
[----:B-1----:R-:W-:Y:S01]  /*0250*/  LEA R4, P0, R0, UR6, 0x3 ;  /* 0x0000000600047c11 */ /* 0x002fe2000f8018ff */
[----:B0-----:R-:W-:-:S03]  /*0260*/  FMUL.FTZ R6, R2, R5 ;  /* 0x0000000502067220 */ /* 0x001fc60000410000 */
[----:B------:R-:W-:Y:S02]  /*0270*/  LEA.HI.X R5, R0, UR7, R7, 0x3, P0 ;  /* 0x0000000700057c11 */ /* 0x000fe400080f1c07 */
[----:B------:R-:W0:Y:S02]  /*0280*/  MUFU.EX2 R2, R6 ;  /* 0x0000000600027308 */ /* 0x000e240000000800 */
[----:B0-----:R-:W2:Y:S02]  /*0290*/  F2I.S64.TRUNC R2, R2 ;  /* 0x0000000200027311 */ /* 0x001ea4000020d900 */
[----:B--2---:R-:W-:Y:S01]  /*02a0*/  STG.E.64 desc[UR4][R4.64], R2 ;  /* 0x0000000204007986 */ /* 0x004fe2000c101b04 */
[----:B------:R-:W-:Y:S05]  /*02b0*/  EXIT ;  /* 0x000000000000794d */ /* 0x000fea0003800000 */
.L_x_583:
        /* <DEDUP_REMOVED lines=12> */
.L_x_729:


//--------------------- .text._ZN50_GLOBAL__N__f31458b2_17_RangeFactories_cu_38772b0829elementwise_kernel_with_indexIlZZZN2at6native17logspace_cuda_outERKN3c106ScalarES6_ldRNS1_6TensorEENKUlvE_clEvENKUlvE1_clEvEUllE_EEvT_T0_PN15function_traitsISD_E11result_typeE --------------------------
	.section	.text._ZN50_GLOBAL__N__f31458b2_17_RangeFactories_cu_38772b0829elementwise_kernel_with_indexIlZZZN2at6native17logspace_cuda_outERKN3c106ScalarES6_ldRNS1_6TensorEENKUlvE_clEvENKUlvE1_clEvEUllE_EEvT_T0_PN15function_traitsISD_E11result_typeE,"ax",@progbits
	.align	128
.text._ZN50_GLOBAL__N__f31458b2_17_RangeFactories_cu_38772b0829elementwise_kernel_with_indexIlZZZN2at6native17logspace_cuda_outERKN3c106ScalarES6_ldRNS1_6TensorEENKUlvE_clEvENKUlvE1_clEvEUllE_EEvT_T0_PN15function_traitsISD_E11result_typeE:
        .type           _ZN50_GLOBAL__N__f31458b2_17_RangeFactories_cu_38772b0829elementwise_kernel_with_indexIlZZZN2at6native17logspace_cuda_outERKN3c106ScalarES6_ldRNS1_6TensorEENKUlvE_clEvENKUlvE1_clEvEUllE_EEvT_T0_PN15function_traitsISD_E11result_typeE,@function
        .size           _ZN50_GLOBAL__N__f31458b2_17_RangeFactories_cu_38772b0829elementwise_kernel_with_indexIlZZZN2at6native17logspace_cuda_outERKN3c106ScalarES6_ldRNS1_6TensorEENKUlvE_clEvENKUlvE1_clEvEUllE_EEvT_T0_PN15function_traitsISD_E11result_typeE,(.L_x_730 - _ZN50_GLOBAL__N__f31458b2_17_RangeFactories_cu_38772b0829elementwise_kernel_with_indexIlZZZN2at6native17logspace_cuda_outERKN3c106ScalarES6_ldRNS1_6TensorEENKUlvE_clEvENKUlvE1_clEvEUllE_EEvT_T0_PN15function_traitsISD_E11result_typeE)
        .other          _ZN50_GLOBAL__N__f31458b2_17_RangeFactories_cu_38772b0829elementwise_kernel_with_indexIlZZZN2at6native17logspace_cuda_outERKN3c106ScalarES6_ldRNS1_6TensorEENKUlvE_clEvENKUlvE1_clEvEUllE_EEvT_T0_PN15function_traitsISD_E11result_typeE,@"STO_CUDA_ENTRY STV_DEFAULT"
_ZN50_GLOBAL__N__f31458b2_17_RangeFactories_cu_38772b0829elementwise_kernel_with_indexIlZZZN2at6native17logspace_cuda_outERKN3c106ScalarES6_ldRNS1_6TensorEENKUlvE_clEvENKUlvE1_clEvEUllE_EEvT_T0_PN15function_traitsISD_E11result_typeE:
        /* <DEDUP_REMOVED lines=15> */
[----:B------:R-:W1:Y:S01]  /*00f0*/  @!P0 LDC R4, c[0x0][0x3a0] ;  /* 0x0000e800ff048b82 */ /* 0x000e620000000800 */
[----:B0-----:R-:W-:-:S05]  /*0100*/  @!P0 I2FP.F32.S32 R2, R2 ;  /* 0x0000000200028245 */ /* 0x001fca0000201400 */
[----:B-1----:R-:W-:Y:S01]  /*0110*/  @!P0 FFMA.FTZ R4, R3, R4, R2 ;  /* 0x0000000403048223 */ /* 0x002fe20000010002 */
[----:B------:R-:W-:Y:S06]  /*0120*/  @!P0 BRA `(.L_x_585) ;  /* 0x0000000000248947 */ /* 0x000fec0003800000 */
[----:B------:R-:W0:Y:S01]  /*0130*/  LDC.64 R4, c[0x0][0x398] ;  /* 0x0000e600ff047b82 */ /* 0x000e220000000a00 */
[----:B------:R-:W1:Y:S01]  /*0140*/  LDCU UR4, c[0x0][0x38c] ;  /* 0x00007180ff0477ac */ /* 0x000e620008000800 */
[----:B------:R-:W-:Y:S01]  /*0150*/  LOP3.LUT R3, RZ, R0, RZ, 0x33, !PT ;  /* 0x00000000ff037212 */ /* 0x000fe200078e33ff */
[----:B------:R-:W2:Y:S03]  /*0160*/  LDCU UR5, c[0x0][0x3a0] ;  /* 0x00007400ff0577ac */ /* 0x000ea60008000800 */
[----:B0-----:R-:W-:Y:S02]  /*0170*/  IADD3 R2, P0, PT, R3, R4, RZ ;  /* 0x0000000403027210 */ /* 0x001fe40007f1e0ff */
[----:B-1----:R-:W-:Y:S02]  /*0180*/  I2FP.F32.S32 R4, UR4 ;  /* 0x0000000400047c45 */ /* 0x002fe40008201400 */
[----:B------:R-:W-:-:S06]  /*0190*/  IADD3.X R3, PT, PT, R5, -0x1, RZ, P0, !PT ;  /* 0xffffffff05037810 */ /* 0x000fcc00007fe4ff */
[----:B------:R-:W2:Y:S02]  /*01a0*/  I2F.S64 R3, R2 ;  /* 0x0000000200037312 */ /* 0x000ea40000301400 */
[----:B--2---:R-:W-:-:S07]  /*01b0*/  FFMA.FTZ R4, -R3, UR5, R4 ;  /* 0x0000000503047c23 */ /* 0x004fce0008010104 */
.L_x_585:
[----:B------:R-:W-:Y:S05]  /*01c0*/  BSYNC.RECONVERGENT B0 ;  /* 0x0000000000007941 */ /* 0x000fea0003800200 */
.L_x_584:
        /* <DEDUP_REMOVED lines=9> */
[----:B--2---:R-:W-:Y:S01]  /*0260*/  STG.E desc[UR4][R2.64], R5 ;  /* 0x0000000502007986 */ /* 0x004fe2000c101904 */
[----:B------:R-:W-:Y:S05]  /*0270*/  EXIT ;  /* 0x000000000000794d */ /* 0x000fea0003800000 */
.L_x_586:
        /* <DEDUP_REMOVED lines=16> */
.L_x_730:


//--------------------- .text._ZN50_GLOBAL__N__f31458b2_17_RangeFactories_cu_38772b0829elementwise_kernel_with_indexIiZZZN2at6native17logspace_cuda_outERKN3c106ScalarES6_ldRNS1_6TensorEENKUlvE_clEvENKUlvE1_clEvEUllE_EEvT_T0_PN15function_traitsISD_E11result_typeE --------------------------
	.section	.text._ZN50_GLOBAL__N__f31458b2_17_RangeFactories_cu_38772b0829elementwise_kernel_with_indexIiZZZN2at6native17logspace_cuda_outERKN3c106ScalarES6_ldRNS1_6TensorEENKUlvE_clEvENKUlvE1_clEvEUllE_EEvT_T0_PN15function_traitsISD_E11result_typeE,"ax",@progbits
	.align	128
.text._ZN50_GLOBAL__N__f31458b2_17_RangeFactories_cu_38772b0829elementwise_kernel_with_indexIiZZZN2at6native17logspace_cuda_outERKN3c106ScalarES6_ldRNS1_6TensorEENKUlvE_clEvENKUlvE1_clEvEUllE_EEvT_T0_PN15function_traitsISD_E11result_typeE:
        .type           _ZN50_GLOBAL__N__f31458b2_17_RangeFactories_cu_38772b0829elementwise_kernel_with_indexIiZZZN2at6native17logspace_cuda_outERKN3c106ScalarES6_ldRNS1_6TensorEENKUlvE_clEvENKUlvE1_clEvEUllE_EEvT_T0_PN15function_traitsISD_E11result_typeE,@function
        .size           _ZN50_GLOBAL__N__f31458b2_17_RangeFactories_cu_38772b0829elementwise_kernel_with_indexIiZZZN2at6native17logspace_cuda_outERKN3c106ScalarES6_ldRNS1_6TensorEENKUlvE_clEvENKUlvE1_clEvEUllE_EEvT_T0_PN15function_traitsISD_E11result_typeE,(.L_x_731 - _ZN50_GLOBAL__N__f31458b2_17_RangeFactories_cu_38772b0829elementwise_kernel_with_indexIiZZZN2at6native17logspace_cuda_outERKN3c106ScalarES6_ldRNS1_6TensorEENKUlvE_clEvENKUlvE1_clEvEUllE_EEvT_T0_PN15function_traitsISD_E11result_typeE)
        .other          _ZN50_GLOBAL__N__f31458b2_17_RangeFactories_cu_38772b0829elementwise_kernel_with_indexIiZZZN2at6native17logspace_cuda_outERKN3c106ScalarES6_ldRNS1_6TensorEENKUlvE_clEvENKUlvE1_clEvEUllE_EEvT_T0_PN15function_traitsISD_E11result_typeE,@"STO_CUDA_ENTRY STV_DEFAULT"
_ZN50_GLOBAL__N__f31458b2_17_RangeFactories_cu_38772b0829elementwise_kernel_with_indexIiZZZN2at6native17logspace_cuda_outERKN3c106ScalarES6_ldRNS1_6TensorEENKUlvE_clEvENKUlvE1_clEvEUllE_EEvT_T0_PN15function_traitsISD_E11result_typeE:
        /* <DEDUP_REMOVED lines=15> */
[----:B------:R-:W1:Y:S01]  /*00f0*/  @!P0 LDC R4, c[0x0][0x3a0] ;  /* 0x0000e800ff048b82 */ /* 0x000e620000000800 */
[----:B0-----:R-:W-:-:S05]  /*0100*/  @!P0 I2FP.F32.S32 R2, R2 ;  /* 0x0000000200028245 */ /* 0x001fca0000201400 */
[----:B-1----:R-:W-:Y:S01]  /*0110*/  @!P0 FFMA.FTZ R4, R3, R4, R2 ;  /* 0x0000000403048223 */ /* 0x002fe20000010002 */
[----:B------:R-:W-:Y:S06]  /*0120*/  @!P0 BRA `(.L_x_588) ;  /* 0x0000000000288947 */ /* 0x000fec0003800000 */
[----:B------:R-:W0:Y:S01]  /*0130*/  LDCU.64 UR6, c[0x0][0x398] ;  /* 0x00007300ff0677ac */ /* 0x000e220008000a00 */
[----:B------:R-:W-:Y:S02]  /*0140*/  LOP3.LUT R2, RZ, R0, RZ, 0x33, !PT ;  /* 0x00000000ff027212 */ /* 0x000fe400078e33ff */
[----:B------:R-:W-:Y:S01]  /*0150*/  LOP3.LUT R3, RZ, R7, RZ, 0x33, !PT ;  /* 0x00000007ff037212 */ /* 0x000fe200078e33ff */
[----:B------:R-:W1:Y:S01]  /*0160*/  LDCU UR4, c[0x0][0x38c] ;  /* 0x00007180ff0477ac */ /* 0x000e620008000800 */
[----:B------:R-:W2:Y:S01]  /*0170*/  LDCU UR5, c[0x0][0x3a0] ;  /* 0x00007400ff0577ac */ /* 0x000ea20008000800 */
[----:B0-----:R-:W-:-:S04]  /*0180*/  IADD3 R2, P0, PT, R2, UR6, RZ ;  /* 0x0000000602027c10 */ /* 0x001fc8000ff1e0ff */
[----:B------:R-:W-:Y:S02]  /*0190*/  IADD3.X R3, PT, PT, R3, UR7, RZ, P0, !PT ;  /* 0x0000000703037c10 */ /* 0x000fe400087fe4ff */
[----:B-1----:R-:W-:-:S04]  /*01a0*/  I2FP.F32.S32 R4, UR4 ;  /* 0x0000000400047c45 */ /* 0x002fc80008201400 */
[----:B------:R-:W2:Y:S02]  /*01b0*/  I2F.S64 R3, R2 ;  /* 0x0000000200037312 */ /* 0x000ea40000301400 */
[----:B--2---:R-:W-:-:S07]  /*01c0*/  FFMA.FTZ R4, -R3, UR5, R4 ;  /* 0x0000000503047c23 */ /* 0x004fce0008010104 */
.L_x_588:
[----:B------:R-:W-:Y:S05]  /*01d0*/  BSYNC.RECONVERGENT B0 ;  /* 0x0000000000007941 */ /* 0x000fea0003800200 */
.L_x_587:
        /* <DEDUP_REMOVED lines=9> */
[----:B--2---:R-:W-:Y:S01]  /*0270*/  STG.E desc[UR4][R2.64], R5 ;  /* 0x0000000502007986 */ /* 0x004fe2000c101904 */
[----:B------:R-:W-:Y:S05]  /*0280*/  EXIT ;  /* 0x000000000000794d */ /* 0x000fea0003800000 */
.L_x_589:
        /* <DEDUP_REMOVED lines=15> */
.L_x_731:


//--------------------- .text._ZN50_GLOBAL__N__f31458b2_17_RangeFactories_cu_38772b0829elementwise_kernel_with_indexIlZZZN2at6native17logspace_cuda_outERKN3c106ScalarES6_ldRNS1_6TensorEENKUlvE_clEvENKUlvE0_clEvEUllE_EEvT_T0_PN15function_traitsISD_E11result_typeE --------------------------
	.section	.text._ZN50_GLOBAL__N__f31458b2_17_RangeFactories_cu_38772b0829elementwise_kernel_with_indexIlZZZN2at6native17logspace_cuda_outERKN3c106ScalarES6_ldRNS1_6TensorEENKUlvE_clEvENKUlvE0_clEvEUllE_EEvT_T0_PN15function_traitsISD_E11result_typeE,"ax",@progbits
	.align	128
.text._ZN50_GLOBAL__N__f31458b2_17_RangeFactories_cu_38772b0829elementwise_kernel_with_indexIlZZZN2at6native17logspace_cuda_outERKN3c106ScalarES6_ldRNS1_6TensorEENKUlvE_clEvENKUlvE0_clEvEUllE_EEvT_T0_PN15function_traitsISD_E11result_typeE:
        .type           _ZN50_GLOBAL__N__f31458b2_17_RangeFactories_cu_38772b0829elementwise_kernel_with_indexIlZZZN2at6native17logspace_cuda_outERKN3c106ScalarES6_ldRNS1_6TensorEENKUlvE_clEvENKUlvE0_clEvEUllE_EEvT_T0_PN15function_traitsISD_E11result_typeE,@function
        .size           _ZN50_GLOBAL__N__f31458b2_17_RangeFactories_cu_38772b0829elementwise_kernel_with_indexIlZZZN2at6native17logspace_cuda_outERKN3c106ScalarES6_ldRNS1_6TensorEENKUlvE_clEvENKUlvE0_clEvEUllE_EEvT_T0_PN15function_traitsISD_E11result_typeE,(.L_x_732 - _ZN50_GLOBAL__N__f31458b2_17_RangeFactories_cu_38772b0829elementwise_kernel_with_indexIlZZZN2at6native17logspace_cuda_outERKN3c106ScalarES6_ldRNS1_6TensorEENKUlvE_clEvENKUlvE0_clEvEUllE_EEvT_T0_PN15function_traitsISD_E11result_typeE)
        .other          _ZN50_GLOBAL__N__f31458b2_17_RangeFactories_cu_38772b0829elementwise_kernel_with_indexIlZZZN2at6native17logspace_cuda_outERKN3c106ScalarES6_ldRNS1_6TensorEENKUlvE_clEvENKUlvE0_clEvEUllE_EEvT_T0_PN15function_traitsISD_E11result_typeE,@"STO_CUDA_ENTRY STV_DEFAULT"
_ZN50_GLOBAL__N__f31458b2_17_RangeFactories_cu_38772b0829elementwise_kernel_with_indexIlZZZN2at6native17logspace_cuda_outERKN3c106ScalarES6_ldRNS1_6TensorEENKUlvE_clEvENKUlvE0_clEvEUllE_EEvT_T0_PN15function_traitsISD_E11result_typeE:
        /* <DEDUP_REMOVED lines=11> */
[----:B0-----:R-:W-:Y:S01]  /*00b0*/  ISETP.GE.U32.AND P0, PT, R0, UR4, PT ;  /* 0x0000000400007c0c */ /* 0x001fe2000bf06070 */
[----:B------:R-:W0:Y:S03]  /*00c0*/  LDCU.U8 UR4, c[0x0][0x388] ;  /* 0x00007100ff0477ac */ /* 0x000e260008000000 */
[----:B------:R-:W-:-:S13]  /*00d0*/  ISETP.GE.AND.EX P0, PT, RZ, UR5, PT, P0 ;  /* 0x00000005ff007c0c */ /* 0x000fda000bf06300 */
[----:B------:R-:W1:Y:S01]  /*00e0*/  @!P0 LDC R4, c[0x0][0x398] ;  /* 0x0000e600ff048b82 */ /* 0x000e620000000800 */
[----:B------:R-:W-:Y:S01]  /*00f0*/  @!P0 I2FP.F32.U32 R3, R0 ;  /* 0x0000000000038245 */ /* 0x000fe20000201000 */
[----:B0-----:R-:W1:Y:S04]  /*0100*/  @!P0 I2F.S8 R2, UR4 ;  /* 0x0000000400028d06 */ /* 0x001e680008001400 */
[----:B-1----:R-:W-:Y:S01]  /*0110*/  @!P0 FFMA.FTZ R4, R3, R4, R2 ;  /* 0x0000000403048223 */ /* 0x002fe20000010002 */
[----:B------:R-:W-:Y:S06]  /*0120*/  @!P0 BRA `(.L_x_591) ;  /* 0x0000000000248947 */ /* 0x000fec0003800000 */
[----:B------:R-:W0:Y:S01]  /*0130*/  LDCU.U8 UR4, c[0x0][0x389] ;  /* 0x00007120ff0477ac */ /* 0x000e220008000000 */
[----:B------:R-:W1:Y:S01]  /*0140*/  LDC.64 R6, c[0x0][0x390] ;  /* 0x0000e400ff067b82 */ /* 0x000e620000000a00 */
[----:B------:R-:W-:Y:S01]  /*0150*/  LOP3.LUT R3, RZ, R0, RZ, 0x33, !PT ;  /* 0x00000000ff037212 */ /* 0x000fe200078e33ff */
[----:B0-----:R-:W0:Y:S01]  /*0160*/  I2F.S8 R4, UR4 ;  /* 0x0000000400047d06 */ /* 0x001e220008001400 */
[----:B------:R-:W0:Y:S02]  /*0170*/  LDCU UR4, c[0x0][0x398] ;  /* 0x00007300ff0477ac */ /* 0x000e240008000800 */
[----:B-1----:R-:W-:-:S04]  /*0180*/  IADD3 R2, P0, PT, R3, R6, RZ ;  /* 0x0000000603027210 */ /* 0x002fc80007f1e0ff */
[----:B------:R-:W-:-:S06]  /*0190*/  IADD3.X R3, PT, PT, R7, -0x1, RZ, P0, !PT ;  /* 0xffffffff07037810 */ /* 0x000fcc00007fe4ff */
[----:B------:R-:W0:Y:S02]  /*01a0*/  I2F.S64 R3, R2 ;  /* 0x0000000200037312 */ /* 0x000e240000301400 */
[----:B0-----:R-:W-:-:S07]  /*01b0*/  FFMA.FTZ R4, -R3, UR4, R4 ;  /* 0x0000000403047c23 */ /* 0x001fce0008010104 */
.L_x_591:
[----:B------:R-:W-:Y:S05]  /*01c0*/  BSYNC.RECONVERGENT B0 ;  /* 0x0000000000007941 */ /* 0x000fea0003800200 */
.L_x_590:
[----:B------:R-:W0:Y:S01]  /*01d0*/  LDCU UR4, c[0x0][0x38c] ;  /* 0x00007180ff0477ac */ /* 0x000e220008000800 */
[----:B------:R-:W1:Y:S01]  /*01e0*/  LDCU.64 UR6, c[0x0][0x3b0] ;  /* 0x00007600ff0677ac */ /* 0x000e620008000a00 */
[----:B0-----:R-:W0:Y:S01]  /*01f0*/  MUFU.LG2 R3, UR4 ;  /* 0x0000000400037d08 */ /* 0x001e220008000c00 */
[----:B------:R-:W2:Y:S01]  /*0200*/  LDCU.64 UR4, c[0x0][0x358] ;  /* 0x00006b00ff0477ac */ /* 0x000ea20008000a00 */
[----:B-1----:R-:W-:Y:S01]  /*0210*/  IADD3 R2, P0, PT, R0, UR6, RZ ;  /* 0x0000000600027c10 */ /* 0x002fe2000ff1e0ff */
[----:B0-----:R-:W-:-:S04]  /*0220*/  FMUL.FTZ R4, R3, R4 ;  /* 0x0000000403047220 */ /* 0x001fc80000410000 */
[----:B------:R-:W-:Y:S02]  /*0230*/  IMAD.X R3, RZ, RZ, UR7, P0 ;  /* 0x00000007ff037e24 */ /* 0x000fe400080e06ff */
[----:B------:R-:W0:Y:S04]  /*0240*/  MUFU.EX2 R4, R4 ;  /* 0x0000000400047308 */ /* 0x000e280000000800 */
[----:B0-----:R-:W2:Y:S02]  /*0250*/  F2I.FTZ.TRUNC.NTZ R5, R4 ;  /* 0x0000000400057305 */ /* 0x001ea4000021f100 */
[----:B--2---:R-:W-:Y:S01]  /*0260*/  STG.E.U8 desc[UR4][R2.64], R5 ;  /* 0x0000000502007986 */ /* 0x004fe2000c101104 */
[----:B------:R-:W-:Y:S05]  /*0270*/  EXIT ;  /* 0x000000000000794d */ /* 0x000fea0003800000 */
.L_x_592:
        /* <DEDUP_REMOVED lines=16> */
.L_x_732:


//--------------------- .text._ZN50_GLOBAL__N__f31458b2_17_RangeFactories_cu_38772b0829elementwise_kernel_with_indexIiZZZN2at6native17logspace_cuda_outERKN3c106ScalarES6_ldRNS1_6TensorEENKUlvE_clEvENKUlvE0_clEvEUllE_EEvT_T0_PN15function_traitsISD_E11result_typeE --------------------------
	.section	.text._ZN50_GLOBAL__N__f31458b2_17_RangeFactories_cu_38772b0829elementwise_kernel_with_indexIiZZZN2at6native17logspace_cuda_outERKN3c106ScalarES6_ldRNS1_6TensorEENKUlvE_clEvENKUlvE0_clEvEUllE_EEvT_T0_PN15function_traitsISD_E11result_typeE,"ax",@progbits
	.align	128
.text._ZN50_GLOBAL__N__f31458b2_17_RangeFactories_cu_38772b0829elementwise_kernel_with_indexIiZZZN2at6native17logspace_cuda_outERKN3c106ScalarES6_ldRNS1_6TensorEENKUlvE_clEvENKUlvE0_clEvEUllE_EEvT_T0_PN15function_traitsISD_E11result_typeE:
        .type           _ZN50_GLOBAL__N__f31458b2_17_RangeFactories_cu_38772b0829elementwise_kernel_with_indexIiZZZN2at6native17logspace_cuda_outERKN3c106ScalarES6_ldRNS1_6TensorEENKUlvE_clEvENKUlvE0_clEvEUllE_EEvT_T0_PN15function_traitsISD_E11result_typeE,@function
        .size           _ZN50_GLOBAL__N__f31458b2_17_RangeFactories_cu_38772b0829elementwise_kernel_with_indexIiZZZN2at6native17logspace_cuda_outERKN3c106ScalarES6_ldRNS1_6TensorEENKUlvE_clEvENKUlvE0_clEvEUllE_EEvT_T0_PN15function_traitsISD_E11result_typeE,(.L_x_733 - _ZN50_GLOBAL__N__f31458b2_17_RangeFactories_cu_38772b0829elementwise_kernel_with_indexIiZZZN2at6native17logspace_cuda_outERKN3c106ScalarES6_ldRNS1_6TensorEENKUlvE_clEvENKUlvE0_clEvEUllE_EEvT_T0_PN15function_traitsISD_E11result_typeE)
        .other          _ZN50_GLOBAL__N__f31458b2_17_RangeFactories_cu_38772b0829elementwise_kernel_with_indexIiZZZN2at6native17logspace_cuda_outERKN3c106ScalarES6_ldRNS1_6TensorEENKUlvE_clEvENKUlvE0_clEvEUllE_EEvT_T0_PN15function_traitsISD_E11result_typeE,@"STO_CUDA_ENTRY STV_DEFAULT"
_ZN50_GLOBAL__N__f31458b2_17_RangeFactories_cu_38772b0829elementwise_kernel_with_indexIiZZZN2at6native17logspace_cuda_outERKN3c106ScalarES6_ldRNS1_6TensorEENKUlvE_clEvENKUlvE0_clEvEUllE_EEvT_T0_PN15function_traitsISD_E11result_typeE:
        /* <DEDUP_REMOVED lines=11> */
[----:B0-----:R-:W-:Y:S01]  /*00b0*/  ISETP.GE.U32.AND P0, PT, R0, UR4, PT ;  /* 0x0000000400007c0c */ /* 0x001fe2000bf06070 */
[----:B------:R-:W0:Y:S03]  /*00c0*/  LDCU.U8 UR4, c[0x0][0x388] ;  /* 0x00007100ff0477ac */ /* 0x000e260008000000 */
[----:B------:R-:W-:-:S13]  /*00d0*/  ISETP.GE.AND.EX P0, PT, R6, UR5, PT, P0 ;  /* 0x0000000506007c0c */ /* 0x000fda000bf06300 */
[----:B------:R-:W1:Y:S01]  /*00e0*/  @!P0 LDC R4, c[0x0][0x398] ;  /* 0x0000e600ff048b82 */ /* 0x000e620000000800 */
[----:B------:R-:W-:Y:S01]  /*00f0*/  @!P0 I2FP.F32.S32 R3, R0 ;  /* 0x0000000000038245 */ /* 0x000fe20000201400 */
[----:B0-----:R-:W1:Y:S04]  /*0100*/  @!P0 I2F.S8 R2, UR4 ;  /* 0x0000000400028d06 */ /* 0x001e680008001400 */
[----:B-1----:R-:W-:Y:S01]  /*0110*/  @!P0 FFMA.FTZ R4, R3, R4, R2 ;  /* 0x0000000403048223 */ /* 0x002fe20000010002 */
[----:B------:R-:W-:Y:S06]  /*0120*/  @!P0 BRA `(.L_x_594) ;  /* 0x0000000000288947 */ /* 0x000fec0003800000 */
[----:B------:R-:W0:Y:S01]  /*0130*/  LDCU.U8 UR4, c[0x0][0x389] ;  /* 0x00007120ff0477ac */ /* 0x000e220008000000 */
[----:B------:R-:W-:Y:S02]  /*0140*/  LOP3.LUT R2, RZ, R0, RZ, 0x33, !PT ;  /* 0x00000000ff027212 */ /* 0x000fe400078e33ff */
[----:B------:R-:W-:Y:S01]  /*0150*/  LOP3.LUT R3, RZ, R6, RZ, 0x33, !PT ;  /* 0x00000006ff037212 */ /* 0x000fe200078e33ff */
[----:B------:R-:W1:Y:S01]  /*0160*/  LDCU UR6, c[0x0][0x398] ;  /* 0x00007300ff0677ac */ /* 0x000e620008000800 */
[----:B0-----:R-:W1:Y:S01]  /*0170*/  I2F.S8 R4, UR4 ;  /* 0x0000000400047d06 */ /* 0x001e620008001400 */
[----:B------:R-:W0:Y:S02]  /*0180*/  LDCU.64 UR4, c[0x0][0x390] ;  /* 0x00007200ff0477ac */ /* 0x000e240008000a00 */
[----:B0-----:R-:W-:-:S04]  /*0190*/  IADD3 R2, P0, PT, R2, UR4, RZ ;  /* 0x0000000402027c10 */ /* 0x001fc8000ff1e0ff */
[----:B------:R-:W-:-:S06]  /*01a0*/  IADD3.X R3, PT, PT, R3, UR5, RZ, P0, !PT ;  /* 0x0000000503037c10 */ /* 0x000fcc00087fe4ff */
[----:B------:R-:W1:Y:S02]  /*01b0*/  I2F.S64 R3, R2 ;  /* 0x0000000200037312 */ /* 0x000e640000301400 */
[----:B-1----:R-:W-:-:S07]  /*01c0*/  FFMA.FTZ R4, -R3, UR6, R4 ;  /* 0x0000000603047c23 */ /* 0x002fce0008010104 */
.L_x_594:
[----:B------:R-:W-:Y:S05]  /*01d0*/  BSYNC.RECONVERGENT B0 ;  /* 0x0000000000007941 */ /* 0x000fea0003800200 */
.L_x_593:
[----:B------:R-:W0:Y:S01]  /*01e0*/  LDCU UR4, c[0x0][0x38c] ;  /* 0x00007180ff0477ac */ /* 0x000e220008000800 */
[----:B------:R-:W1:Y:S01]  /*01f0*/  LDCU.64 UR6, c[0x0][0x3b0] ;  /* 0x00007600ff0677ac */ /* 0x000e620008000a00 */
[----:B0-----:R-:W0:Y:S01]  /*0200*/  MUFU.LG2 R3, UR4 ;  /* 0x0000000400037d08 */ /* 0x001e220008000c00 */
[----:B------:R-:W2:Y:S01]  /*0210*/  LDCU.64 UR4, c[0x0][0x358] ;  /* 0x00006b00ff0477ac */ /* 0x000ea20008000a00 */
[----:B-1----:R-:W-:Y:S01]  /*0220*/  IADD3 R2, P0, PT, R0, UR6, RZ ;  /* 0x0000000600027c10 */ /* 0x002fe2000ff1e0ff */
[----:B0-----:R-:W-:-:S03]  /*0230*/  FMUL.FTZ R4, R3, R4 ;  /* 0x0000000403047220 */ /* 0x001fc60000410000 */
[----:B------:R-:W-:-:S03]  /*0240*/  IADD3.X R3, PT, PT, R6, UR7, RZ, P0, !PT ;  /* 0x0000000706037c10 */ /* 0x000fc600087fe4ff */
[----:B------:R-:W0:Y:S04]  /*0250*/  MUFU.EX2 R4, R4 ;  /* 0x0000000400047308 */ /* 0x000e280000000800 */
[----:B0-----:R-:W2:Y:S02]  /*0260*/  F2I.FTZ.TRUNC.NTZ R5, R4 ;  /* 0x0000000400057305 */ /* 0x001ea4000021f100 */
[----:B--2---:R-:W-:Y:S01]  /*0270*/  STG.E.U8 desc[UR4][R2.64], R5 ;  /* 0x0000000502007986 */ /* 0x004fe2000c101104 */
[----:B------:R-:W-:Y:S05]  /*0280*/  EXIT ;  /* 0x000000000000794d */ /* 0x000fea0003800000 */
.L_x_595:
        /* <DEDUP_REMOVED lines=15> */
.L_x_733:


//--------------------- .text._ZN50_GLOBAL__N__f31458b2_17_RangeFactories_cu_38772b0829elementwise_kernel_with_indexIlZZZN2at6native17logspace_cuda_outERKN3c106ScalarES6_ldRNS1_6TensorEENKUlvE_clEvENKUlvE_clEvEUllE_EEvT_T0_PN15function_traitsISD_E11result_typeE --------------------------
	.section	.text._ZN50_GLOBAL__N__f31458b2_17_RangeFactories_cu_38772b0829elementwise_kernel_with_indexIlZZZN2at6native17logspace_cuda_outERKN3c106ScalarES6_ldRNS1_6TensorEENKUlvE_clEvENKUlvE_clEvEUllE_EEvT_T0_PN15function_traitsISD_E11result_typeE,"ax",@progbits
	.align	128
.text._ZN50_GLOBAL__N__f31458b2_17_RangeFactories_cu_38772b0829elementwise_kernel_with_indexIlZZZN2at6native17logspace_cuda_outERKN3c106ScalarES6_ldRNS1_6TensorEENKUlvE_clEvENKUlvE_clEvEUllE_EEvT_T0_PN15function_traitsISD_E11result_typeE:
        .type           _ZN50_GLOBAL__N__f31458b2_17_RangeFactories_cu_38772b0829elementwise_kernel_with_indexIlZZZN2at6native17logspace_cuda_outERKN3c106ScalarES6_ldRNS1_6TensorEENKUlvE_clEvENKUlvE_clEvEUllE_EEvT_T0_PN15function_traitsISD_E11result_typeE,@function
        .size           _ZN50_GLOBAL__N__f31458b2_17_RangeFactories_cu_38772b0829elementwise_kernel_with_indexIlZZZN2at6native17logspace_cuda_outERKN3c106ScalarES6_ldRNS1_6TensorEENKUlvE_clEvENKUlvE_clEvEUllE_EEvT_T0_PN15function_traitsISD_E11result_typeE,(.L_x_734 - _ZN50_GLOBAL__N__f31458b2_17_RangeFactories_cu_38772b0829elementwise_kernel_with_indexIlZZZN2at6native17logspace_cuda_outERKN3c106ScalarES6_ldRNS1_6TensorEENKUlvE_clEvENKUlvE_clEvEUllE_EEvT_T0_PN15function_traitsISD_E11result_typeE)
        .other          _ZN50_GLOBAL__N__f31458b2_17_RangeFactories_cu_38772b0829elementwise_kernel_with_indexIlZZZN2at6native17logspace_cuda_outERKN3c106ScalarES6_ldRNS1_6TensorEENKUlvE_clEvENKUlvE_clEvEUllE_EEvT_T0_PN15function_traitsISD_E11result_typeE,@"STO_CUDA_ENTRY STV_DEFAULT"
_ZN50_GLOBAL__N__f31458b2_17_RangeFactories_cu_38772b0829elementwise_kernel_with_indexIlZZZN2at6native17logspace_cuda_outERKN3c106ScalarES6_ldRNS1_6TensorEENKUlvE_clEvENKUlvE_clEvEUllE_EEvT_T0_PN15function_traitsISD_E11result_typeE:
        /* <DEDUP_REMOVED lines=13> */
[----:B------:R-:W0:Y:S01]  /*00d0*/  @!P0 LDC.U8 R2, c[0x0][0x388] ;  /* 0x0000e200ff028b82 */ /* 0x000e220000000000 */
[----:B------:R-:W-:-:S07]  /*00e0*/  @!P0 I2FP.F32.U32 R3, R0 ;  /* 0x0000000000038245 */ /* 0x000fce0000201000 */
[----:B------:R-:W1:Y:S01]  /*00f0*/  @!P0 LDC R4, c[0x0][0x398] ;  /* 0x0000e600ff048b82 */ /* 0x000e620000000800 */
[----:B0-----:R-:W-:-:S05]  /*0100*/  @!P0 I2FP.F32.U32 R2, R2 ;  /* 0x0000000200028245 */ /* 0x001fca0000201000 */
[----:B-1----:R-:W-:Y:S01]  /*0110*/  @!P0 FFMA.FTZ R4, R3, R4, R2 ;  /* 0x0000000403048223 */ /* 0x002fe20000010002 */
[----:B------:R-:W-:Y:S06]  /*0120*/  @!P0 BRA `(.L_x_597) ;  /* 0x0000000000248947 */ /* 0x000fec0003800000 */
[----:B------:R-:W0:Y:S01]  /*0130*/  LDC.64 R4, c[0x0][0x390] ;  /* 0x0000e400ff047b82 */ /* 0x000e220000000a00 */
[----:B------:R-:W1:Y:S01]  /*0140*/  LDCU.U8 UR4, c[0x0][0x389] ;  /* 0x00007120ff0477ac */ /* 0x000e620008000000 */
[----:B------:R-:W-:Y:S01]  /*0150*/  LOP3.LUT R3, RZ, R0, RZ, 0x33, !PT ;  /* 0x00000000ff037212 */ /* 0x000fe200078e33ff */
[----:B------:R-:W2:Y:S03]  /*0160*/  LDCU UR5, c[0x0][0x398] ;  /* 0x00007300ff0577ac */ /* 0x000ea60008000800 */
[----:B0-----:R-:W-:Y:S02]  /*0170*/  IADD3 R2, P0, PT, R3, R4, RZ ;  /* 0x0000000403027210 */ /* 0x001fe40007f1e0ff */
[----:B-1----:R-:W-:Y:S02]  /*0180*/  I2FP.F32.U32 R4, UR4 ;  /* 0x0000000400047c45 */ /* 0x002fe40008201000 */
[----:B------:R-:W-:-:S06]  /*0190*/  IADD3.X R3, PT, PT, R5, -0x1, RZ, P0, !PT ;  /* 0xffffffff05037810 */ /* 0x000fcc00007fe4ff */
[----:B------:R-:W2:Y:S02]  /*01a0*/  I2F.S64 R3, R2 ;  /* 0x0000000200037312 */ /* 0x000ea40000301400 */
[----:B--2---:R-:W-:-:S07]  /*01b0*/  FFMA.FTZ R4, -R3, UR5, R4 ;  /* 0x0000000503047c23 */ /* 0x004fce0008010104 */
.L_x_597:
[----:B------:R-:W-:Y:S05]  /*01c0*/  BSYNC.RECONVERGENT B0 ;  /* 0x0000000000007941 */ /* 0x000fea0003800200 */
.L_x_596:
        /* <DEDUP_REMOVED lines=8> */
[----:B0-----:R-:W2:Y:S02]  /*0250*/  F2I.FTZ.U32.TRUNC.NTZ R5, R4 ;  /* 0x0000000400057305 */ /* 0x001ea4000021f000 */
[----:B--2---:R-:W-:Y:S01]  /*0260*/  STG.E.U8 desc[UR4][R2.64], R5 ;  /* 0x0000000502007986 */ /* 0x004fe2000c101104 */
[----:B------:R-:W-:Y:S05]  /*0270*/  EXIT ;  /* 0x000000000000794d */ /* 0x000fea0003800000 */
.L_x_598:
        /* <DEDUP_REMOVED lines=16> */
.L_x_734:


//--------------------- .text._ZN50_GLOBAL__N__f31458b2_17_RangeFactories_cu_38772b0829elementwise_kernel_with_indexIiZZZN2at6native17logspace_cuda_outERKN3c106ScalarES6_ldRNS1_6TensorEENKUlvE_clEvENKUlvE_clEvEUllE_EEvT_T0_PN15function_traitsISD_E11result_typeE --------------------------
	.section	.text._ZN50_GLOBAL__N__f31458b2_17_RangeFactories_cu_38772b0829elementwise_kernel_with_indexIiZZZN2at6native17logspace_cuda_outERKN3c106ScalarES6_ldRNS1_6TensorEENKUlvE_clEvENKUlvE_clEvEUllE_EEvT_T0_PN15function_traitsISD_E11result_typeE,"ax",@progbits
	.align	128
.text._ZN50_GLOBAL__N__f31458b2_17_RangeFactories_cu_38772b0829elementwise_kernel_with_indexIiZZZN2at6native17logspace_cuda_outERKN3c106ScalarES6_ldRNS1_6TensorEENKUlvE_clEvENKUlvE_clEvEUllE_EEvT_T0_PN15function_traitsISD_E11result_typeE:
        .type           _ZN50_GLOBAL__N__f31458b2_17_RangeFactories_cu_38772b0829elementwise_kernel_with_indexIiZZZN2at6native17logspace_cuda_outERKN3c106ScalarES6_ldRNS1_6TensorEENKUlvE_clEvENKUlvE_clEvEUllE_EEvT_T0_PN15function_traitsISD_E11result_typeE,@function
        .size           _ZN50_GLOBAL__N__f31458b2_17_RangeFactories_cu_38772b0829elementwise_kernel_with_indexIiZZZN2at6native17logspace_cuda_outERKN3c106ScalarES6_ldRNS1_6TensorEENKUlvE_clEvENKUlvE_clEvEUllE_EEvT_T0_PN15function_traitsISD_E11result_typeE,(.L_x_735 - _ZN50_GLOBAL__N__f31458b2_17_RangeFactories_cu_38772b0829elementwise_kernel_with_indexIiZZZN2at6native17logspace_cuda_outERKN3c106ScalarES6_ldRNS1_6TensorEENKUlvE_clEvENKUlvE_clEvEUllE_EEvT_T0_PN15function_traitsISD_E11result_typeE)
        .other          _ZN50_GLOBAL__N__f31458b2_17_RangeFactories_cu_38772b0829elementwise_kernel_with_indexIiZZZN2at6native17logspace_cuda_outERKN3c106ScalarES6_ldRNS1_6TensorEENKUlvE_clEvENKUlvE_clEvEUllE_EEvT_T0_PN15function_traitsISD_E11result_typeE,@"STO_CUDA_ENTRY STV_DEFAULT"
_ZN50_GLOBAL__N__f31458b2_17_RangeFactories_cu_38772b0829elementwise_kernel_with_indexIiZZZN2at6native17logspace_cuda_outERKN3c106ScalarES6_ldRNS1_6TensorEENKUlvE_clEvENKUlvE_clEvEUllE_EEvT_T0_PN15function_traitsISD_E11result_typeE:
        /* <DEDUP_REMOVED lines=13> */
[----:B------:R-:W0:Y:S01]  /*00d0*/  @!P0 LDC.U8 R2, c[0x0][0x388] ;  /* 0x0000e200ff028b82 */ /* 0x000e220000000000 */
[----:B------:R-:W-:-:S07]  /*00e0*/  @!P0 I2FP.F32.S32 R3, R0 ;  /* 0x0000000000038245 */ /* 0x000fce0000201400 */
[----:B------:R-:W1:Y:S01]  /*00f0*/  @!P0 LDC R4, c[0x0][0x398] ;  /* 0x0000e600ff048b82 */ /* 0x000e620000000800 */
[----:B0-----:R-:W-:-:S05]  /*0100*/  @!P0 I2FP.F32.U32 R2, R2 ;  /* 0x0000000200028245 */ /* 0x001fca0000201000 */
[----:B-1----:R-:W-:Y:S01]  /*0110*/  @!P0 FFMA.FTZ R4, R3, R4, R2 ;  /* 0x0000000403048223 */ /* 0x002fe20000010002 */
[----:B------:R-:W-:Y:S06]  /*0120*/  @!P0 BRA `(.L_x_600) ;  /* 0x0000000000288947 */ /* 0x000fec0003800000 */
[----:B------:R-:W0:Y:S01]  /*0130*/  LDCU.64 UR6, c[0x0][0x390] ;  /* 0x00007200ff0677ac */ /* 0x000e220008000a00 */
[----:B------:R-:W-:Y:S02]  /*0140*/  LOP3.LUT R2, RZ, R0, RZ, 0x33, !PT ;  /* 0x00000000ff027212 */ /* 0x000fe400078e33ff */
[----:B------:R-:W-:Y:S01]  /*0150*/  LOP3.LUT R3, RZ, R6, RZ, 0x33, !PT ;  /* 0x00000006ff037212 */ /* 0x000fe200078e33ff */
[----:B------:R-:W1:Y:S01]  /*0160*/  LDCU.U8 UR4, c[0x0][0x389] ;  /* 0x00007120ff0477ac */ /* 0x000e620008000000 */
[----:B------:R-:W2:Y:S01]  /*0170*/  LDCU UR5, c[0x0][0x398] ;  /* 0x00007300ff0577ac */ /* 0x000ea20008000800 */
[----:B0-----:R-:W-:-:S04]  /*0180*/  IADD3 R2, P0, PT, R2, UR6, RZ ;  /* 0x0000000602027c10 */ /* 0x001fc8000ff1e0ff */
[----:B------:R-:W-:Y:S02]  /*0190*/  IADD3.X R3, PT, PT, R3, UR7, RZ, P0, !PT ;  /* 0x0000000703037c10 */ /* 0x000fe400087fe4ff */
[----:B-1----:R-:W-:-:S04]  /*01a0*/  I2FP.F32.U32 R4, UR4 ;  /* 0x0000000400047c45 */ /* 0x002fc80008201000 */
[----:B------:R-:W2:Y:S02]  /*01b0*/  I2F.S64 R3, R2 ;  /* 0x0000000200037312 */ /* 0x000ea40000301400 */
[----:B--2---:R-:W-:-:S07]  /*01c0*/  FFMA.FTZ R4, -R3, UR5, R4 ;  /* 0x0000000503047c23 */ /* 0x004fce0008010104 */
.L_x_600:
[----:B------:R-:W-:Y:S05]  /*01d0*/  BSYNC.RECONVERGENT B0 ;  /* 0x0000000000007941 */ /* 0x000fea0003800200 */
.L_x_599:
        /* <DEDUP_REMOVED lines=8> */
[----:B0-----:R-:W2:Y:S02]  /*0260*/  F2I.FTZ.U32.TRUNC.NTZ R5, R4 ;  /* 0x0000000400057305 */ /* 0x001ea4000021f000 */
[----:B--2---:R-:W-:Y:S01]  /*0270*/  STG.E.U8 desc[UR4][R2.64], R5 ;  /* 0x0000000502007986 */ /* 0x004fe2000c101104 */
[----:B------:R-:W-:Y:S05]  /*0280*/  EXIT ;  /* 0x000000000000794d */ /* 0x000fea0003800000 */
.L_x_601:
        /* <DEDUP_REMOVED lines=15> */
.L_x_735:


//--------------------- .text._ZN50_GLOBAL__N__f31458b2_17_RangeFactories_cu_38772b0829elementwise_kernel_with_indexIlZZZN2at6native17linspace_cuda_outERKN3c106ScalarES6_lRNS1_6TensorEENKUlvE0_clEvENKUlvE4_clEvEUllE_EEvT_T0_PN15function_traitsISD_E11result_typeE --------------------------
	.section	.text._ZN50_GLOBAL__N__f31458b2_17_RangeFactories_cu_38772b0829elementwise_kernel_with_indexIlZZZN2at6native17linspace_cuda_outERKN3c106ScalarES6_lRNS1_6TensorEENKUlvE0_clEvENKUlvE4_clEvEUllE_EEvT_T0_PN15function_traitsISD_E11result_typeE,"ax",@progbits
	.align	128
.text._ZN50_GLOBAL__N__f31458b2_17_RangeFactories_cu_38772b0829elementwise_kernel_with_indexIlZZZN2at6native17linspace_cuda_outERKN3c106ScalarES6_lRNS1_6TensorEENKUlvE0_clEvENKUlvE4_clEvEUllE_EEvT_T0_PN15function_traitsISD_E11result_typeE:
        .type           _ZN50_GLOBAL__N__f31458b2_17_RangeFactories_cu_38772b0829elementwise_kernel_with_indexIlZZZN2at6native17linspace_cuda_outERKN3c106ScalarES6_lRNS1_6TensorEENKUlvE0_clEvENKUlvE4_clEvEUllE_EEvT_T0_PN15function_traitsISD_E11result_typeE,@function
        .size           _ZN50_GLOBAL__N__f31458b2_17_RangeFactories_cu_38772b0829elementwise_kernel_with_indexIlZZZN2at6native17linspace_cuda_outERKN3c106ScalarES6_lRNS1_6TensorEENKUlvE0_clEvENKUlvE4_clEvEUllE_EEvT_T0_PN15function_traitsISD_E11result_typeE,(.L_x_736 - _ZN50_GLOBAL__N__f31458b2_17_RangeFactories_cu_38772b0829elementwise_kernel_with_indexIlZZZN2at6native17linspace_cuda_outERKN3c106ScalarES6_lRNS1_6TensorEENKUlvE0_clEvENKUlvE4_clEvEUllE_EEvT_T0_PN15function_traitsISD_E11result_typeE)
        .other          _ZN50_GLOBAL__N__f31458b2_17_RangeFactories_cu_38772b0829elementwise_kernel_with_indexIlZZZN2at6native17linspace_cuda_outERKN3c106ScalarES6_lRNS1_6TensorEENKUlvE0_clEvENKUlvE4_clEvEUllE_EEvT_T0_PN15function_traitsISD_E11result_typeE,@"STO_CUDA_ENTRY STV_DEFAULT"
_ZN50_GLOBAL__N__f31458b2_17_RangeFactories_cu_38772b0829elementwise_kernel_with_indexIlZZZN2at6native17linspace_cuda_outERKN3c106ScalarES6_lRNS1_6TensorEENKUlvE0_clEvENKUlvE4_clEvEUllE_EEvT_T0_PN15function_traitsISD_E11result_typeE:
        /* <DEDUP_REMOVED lines=13> */
[----:B------:R-:W3:Y:S01]  /*00d0*/  LDCU.64 UR8, c[0x0][0x358] ;  /* 0x00006b00ff0877ac */ /* 0x000ee20008000a00 */
[----:B0-----:R-:W-:-:S04]  /*00e0*/  ISETP.GE.U32.AND P0, PT, R0, UR4, PT ;  /* 0x0000000400007c0c */ /* 0x001fc8000bf06070 */
[----:B------:R-:W-:-:S13]  /*00f0*/  ISETP.GE.AND.EX P0, PT, RZ, UR5, PT, P0 ;  /* 0x00000005ff007c0c */ /* 0x000fda000bf06300 */
[----:B-123--:R-:W-:Y:S05]  /*0100*/  @P0 BRA `(.L_x_603) ;  /* 0x0000000000300947 */ /* 0x00efea0003800000 */
[----:B------:R-:W-:Y:S01]  /*0110*/  I2FP.F32.U32 R2, R0 ;  /* 0x0000000000027245 */ /* 0x000fe20000201000 */
[----:B------:R-:W-:Y:S01]  /*0120*/  USHF.L.U32 UR5, UR7, 0x10, URZ ;  /* 0x0000001007057899 */ /* 0x000fe200080006ff */
[----:B------:R-:W0:Y:S04]  /*0130*/  LDCU.U16 UR4, c[0x0][0x388] ;  /* 0x00007100ff0477ac */ /* 0x000e280008000400 */
[----:B------:R-:W1:Y:S02]  /*0140*/  F2F.BF16.F32 R2, R2 ;  /* 0x0000000200027304 */ /* 0x000e640000202000 */
[----:B-1----:R-:W-:Y:S01]  /*0150*/  IMAD.U32 R3, R2, 0x10000, RZ ;  /* 0x0001000002037824 */ /* 0x002fe200078e00ff */
[----:B0-----:R-:W-:-:S03]  /*0160*/  USHF.L.U32 UR4, UR4, 0x10, URZ ;  /* 0x0000001004047899 */ /* 0x001fc600080006ff */
[----:B------:R-:W-:-:S06]  /*0170*/  FMUL.FTZ R3, R3, UR5 ;  /* 0x0000000503037c20 */ /* 0x000fcc0008410000 */
[----:B------:R-:W0:Y:S02]  /*0180*/  F2F.BF16.F32 R3, R3 ;  /* 0x0000000300037304 */ /* 0x000e240000202000 */
[----:B0-----:R-:W-:-:S04]  /*0190*/  IMAD.U32 R4, R3, 0x10000, RZ ;  /* 0x0001000003047824 */ /* 0x001fc800078e00ff */
[----:B------:R-:W-:-:S05]  /*01a0*/  FADD.FTZ R4, R4, UR4 ;  /* 0x0000000404047e21 */ /* 0x000fca0008010000 */
[----:B------:R-:W-:Y:S01]  /*01b0*/  F2FP.BF16.F32.PACK_AB R4, RZ, R4 ;  /* 0x00000004ff04723e */ /* 0x000fe200000010ff */
[----:B------:R-:W-:Y:S06]  /*01c0*/  BRA `(.L_x_604) ;  /* 0x0000000000387947 */ /* 0x000fec0003800000 */
.L_x_603:
[----:B------:R-:W0:Y:S01]  /*01d0*/  LDC.64 R4, c[0x0][0x390] ;  /* 0x0000e400ff047b82 */ /* 0x000e220000000a00 */
[----:B------:R-:W-:Y:S01]  /*01e0*/  LOP3.LUT R3, RZ, R0, RZ, 0x33, !PT ;  /* 0x00000000ff037212 */ /* 0x000fe200078e33ff */
[----:B------:R-:W-:-:S03]  /*01f0*/  USHF.L.U32 UR4, UR7, 0x10, URZ ;  /* 0x0000001007047899 */ /* 0x000fc600080006ff */
[----:B0-----:R-:W-:-:S04]  /*0200*/  IADD3 R2, P0, PT, R3, R4, RZ ;  /* 0x0000000403027210 */ /* 0x001fc80007f1e0ff */
[----:B------:R-:W-:-:S04]  /*0210*/  IADD3.X R3, PT, PT, R5, -0x1, RZ, P0, !PT ;  /* 0xffffffff05037810 */ /* 0x000fc800007fe4ff */
[----:B------:R-:W0:Y:S02]  /*0220*/  I2F.S64 R2, R2 ;  /* 0x0000000200027312 */ /* 0x000e240000301400 */
[----:B0-----:R-:W0:Y:S02]  /*0230*/  F2F.BF16.F32 R4, R2 ;  /* 0x0000000200047304 */ /* 0x001e240000202000 */
[----:B0-----:R-:W-:-:S04]  /*0240*/  IMAD.U32 R4, R4, 0x10000, RZ ;  /* 0x0001000004047824 */ /* 0x001fc800078e00ff */
[----:B------:R-:W-:Y:S01]  /*0250*/  FMUL.FTZ R5, R4, UR4 ;  /* 0x0000000404057c20 */ /* 0x000fe20008410000 */
[----:B------:R-:W-:-:S05]  /*0260*/  USHF.L.U32 UR4, UR6, 0x10, URZ ;  /* 0x0000001006047899 */ /* 0x000fca00080006ff */
[----:B------:R-:W0:Y:S02]  /*0270*/  F2F.BF16.F32 R5, R5 ;  /* 0x0000000500057304 */ /* 0x000e240000202000 */
[----:B0-----:R-:W-:-:S04]  /*0280*/  IMAD.U32 R4, R5, 0x10000, RZ ;  /* 0x0001000005047824 */ /* 0x001fc800078e00ff */
[----:B------:R-:W-:-:S05]  /*0290*/  FADD.FTZ R4, -R4, UR4 ;  /* 0x0000000404047e21 */ /* 0x000fca0008010100 */
[----:B------:R-:W-:-:S07]  /*02a0*/  F2FP.BF16.F32.PACK_AB R4, RZ, R4 ;  /* 0x00000004ff04723e */ /* 0x000fce00000010ff */
.L_x_604:
[----:B------:R-:W-:Y:S05]  /*02b0*/  BSYNC.RECONVERGENT B0 ;  /* 0x0000000000007941 */ /* 0x000fea0003800200 */
.L_x_602:
[----:B------:R-:W0:Y:S02]  /*02c0*/  LDCU.64 UR4, c[0x0][0x3b0] ;  /* 0x00007600ff0477ac */ /* 0x000e240008000a00 */
[----:B0-----:R-:W-:-:S04]  /*02d0*/  LEA R2, P0, R0, UR4, 0x1 ;  /* 0x0000000400027c11 */ /* 0x001fc8000f8008ff */
[----:B------:R-:W-:-:S05]  /*02e0*/  LEA.HI.X R3, R0, UR5, RZ, 0x1, P0 ;  /* 0x0000000500037c11 */ /* 0x000fca00080f0cff */
[----:B------:R-:W-:Y:S01]  /*02f0*/  STG.E.U16 desc[UR8][R2.64], R4 ;  /* 0x0000000402007986 */ /* 0x000fe2000c101508 */
[----:B------:R-:W-:Y:S05]  /*0300*/  EXIT ;  /* 0x000000000000794d */ /* 0x000fea0003800000 */
.L_x_605:
        /* <DEDUP_REMOVED lines=15> */
.L_x_736:


//--------------------- .text._ZN50_GLOBAL__N__f31458b2_17_RangeFactories_cu_38772b0829elementwise_kernel_with_indexIiZZZN2at6native17linspace_cuda_outERKN3c106ScalarES6_lRNS1_6TensorEENKUlvE0_clEvENKUlvE4_clEvEUllE_EEvT_T0_PN15function_traitsISD_E11result_typeE --------------------------
	.section	.text._ZN50_GLOBAL__N__f31458b2_17_RangeFactories_cu_38772b0829elementwise_kernel_with_indexIiZZZN2at6native17linspace_cuda_outERKN3c106ScalarES6_lRNS1_6TensorEENKUlvE0_clEvENKUlvE4_clEvEUllE_EEvT_T0_PN15function_traitsISD_E11result_typeE,"ax",@progbits
	.align	128
.text._ZN50_GLOBAL__N__f31458b2_17_RangeFactories_cu_38772b0829elementwise_kernel_with_indexIiZZZN2at6native17linspace_cuda_outERKN3c106ScalarES6_lRNS1_6TensorEENKUlvE0_clEvENKUlvE4_clEvEUllE_EEvT_T0_PN15function_traitsISD_E11result_typeE:
        .type           _ZN50_GLOBAL__N__f31458b2_17_RangeFactories_cu_38772b0829elementwise_kernel_with_indexIiZZZN2at6native17linspace_cuda_outERKN3c106ScalarES6_lRNS1_6TensorEENKUlvE0_clEvENKUlvE4_clEvEUllE_EEvT_T0_PN15function_traitsISD_E11result_typeE,@function
        .size           _ZN50_GLOBAL__N__f31458b2_17_RangeFactories_cu_38772b0829elementwise_kernel_with_indexIiZZZN2at6native17linspace_cuda_outERKN3c106ScalarES6_lRNS1_6TensorEENKUlvE0_clEvENKUlvE4_clEvEUllE_EEvT_T0_PN15function_traitsISD_E11result_typeE,(.L_x_737 - _ZN50_GLOBAL__N__f31458b2_17_RangeFactories_cu_38772b0829elementwise_kernel_with_indexIiZZZN2at6native17linspace_cuda_outERKN3c106ScalarES6_lRNS1_6TensorEENKUlvE0_clEvENKUlvE4_clEvEUllE_EEvT_T0_PN15function_traitsISD_E11result_typeE)
        .other          _ZN50_GLOBAL__N__f31458b2_17_RangeFactories_cu_38772b0829elementwise_kernel_with_indexIiZZZN2at6native17linspace_cuda_outERKN3c106ScalarES6_lRNS1_6TensorEENKUlvE0_clEvENKUlvE4_clEvEUllE_EEvT_T0_PN15function_traitsISD_E11result_typeE,@"STO_CUDA_ENTRY STV_DEFAULT"
_ZN50_GLOBAL__N__f31458b2_17_RangeFactories_cu_38772b0829elementwise_kernel_with_indexIiZZZN2at6native17linspace_cuda_outERKN3c106ScalarES6_lRNS1_6TensorEENKUlvE0_clEvENKUlvE4_clEvEUllE_EEvT_T0_PN15function_traitsISD_E11result_typeE:
        /* <DEDUP_REMOVED lines=13> */
[----:B------:R-:W3:Y:S01]  /*00d0*/  LDCU.64 UR8, c[0x0][0x358] ;  /* 0x00006b00ff0877ac */ /* 0x000ee20008000a00 */
[----:B0-----:R-:W-:-:S04]  /*00e0*/  ISETP.GE.U32.AND P0, PT, R0, UR4, PT ;  /* 0x0000000400007c0c */ /* 0x001fc8000bf06070 */
[----:B------:R-:W-:-:S13]  /*00f0*/  ISETP.GE.AND.EX P0, PT, R7, UR5, PT, P0 ;  /* 0x0000000507007c0c */ /* 0x000fda000bf06300 */
[----:B-123--:R-:W-:Y:S05]  /*0100*/  @P0 BRA `(.L_x_607) ;  /* 0x0000000000300947 */ /* 0x00efea0003800000 */
[----:B------:R-:W-:Y:S01]  /*0110*/  I2FP.F32.S32 R2, R0 ;  /* 0x0000000000027245 */ /* 0x000fe20000201400 */
        /* <DEDUP_REMOVED lines=11> */
.L_x_607:
[----:B------:R-:W0:Y:S01]  /*01d0*/  LDCU.64 UR4, c[0x0][0x390] ;  /* 0x00007200ff0477ac */ /* 0x000e220008000a00 */
[----:B------:R-:W-:Y:S02]  /*01e0*/  LOP3.LUT R2, RZ, R0, RZ, 0x33, !PT ;  /* 0x00000000ff027212 */ /* 0x000fe400078e33ff */
[----:B------:R-:W-:Y:S02]  /*01f0*/  LOP3.LUT R3, RZ, R7, RZ, 0x33, !PT ;  /* 0x00000007ff037212 */ /* 0x000fe400078e33ff */
[----:B0-----:R-:W-:Y:S01]  /*0200*/  IADD3 R2, P0, PT, R2, UR4, RZ ;  /* 0x0000000402027c10 */ /* 0x001fe2000ff1e0ff */
[----:B------:R-:W-:-:S03]  /*0210*/  USHF.L.U32 UR4, UR7, 0x10, URZ ;  /* 0x0000001007047899 */ /* 0x000fc600080006ff */
[----:B------:R-:W-:-:S04]  /*0220*/  IADD3.X R3, PT, PT, R3, UR5, RZ, P0, !PT ;  /* 0x0000000503037c10 */ /* 0x000fc800087fe4ff */
        /* <DEDUP_REMOVED lines=9> */
.L_x_608:
[----:B------:R-:W-:Y:S05]  /*02c0*/  BSYNC.RECONVERGENT B0 ;  /* 0x0000000000007941 */ /* 0x000fea0003800200 */
.L_x_606:
[----:B------:R-:W0:Y:S02]  /*02d0*/  LDCU.64 UR4, c[0x0][0x3b0] ;  /* 0x00007600ff0477ac */ /* 0x000e240008000a00 */
[----:B0-----:R-:W-:-:S04]  /*02e0*/  LEA R2, P0, R0, UR4, 0x1 ;  /* 0x0000000400027c11 */ /* 0x001fc8000f8008ff */
[----:B------:R-:W-:-:S05]  /*02f0*/  LEA.HI.X R3, R0, UR5, R7, 0x1, P0 ;  /* 0x0000000500037c11 */ /* 0x000fca00080f0c07 */
[----:B------:R-:W-:Y:S01]  /*0300*/  STG.E.U16 desc[UR8][R2.64], R4 ;  /* 0x0000000402007986 */ /* 0x000fe2000c101508 */
[----:B------:R-:W-:Y:S05]  /*0310*/  EXIT ;  /* 0x000000000000794d */ /* 0x000fea0003800000 */
.L_x_609:
        /* <DEDUP_REMOVED lines=14> */
.L_x_737:


//--------------------- .text._ZN50_GLOBAL__N__f31458b2_17_RangeFactories_cu_38772b0829elementwise_kernel_with_indexIlZZZN2at6native17linspace_cuda_outERKN3c106ScalarES6_lRNS1_6TensorEENKUlvE0_clEvENKUlvE3_clEvEUllE_EEvT_T0_PN15function_traitsISD_E11result_typeE --------------------------
	.section	.text._ZN50_GLOBAL__N__f31458b2_17_RangeFactories_cu_38772b0829elementwise_kernel_with_indexIlZZZN2at6native17linspace_cuda_outERKN3c106ScalarES6_lRNS1_6TensorEENKUlvE0_clEvENKUlvE3_clEvEUllE_EEvT_T0_PN15function_traitsISD_E11result_typeE,"ax",@progbits
	.align	128
.text._ZN50_GLOBAL__N__f31458b2_17_RangeFactories_cu_38772b0829elementwise_kernel_with_indexIlZZZN2at6native17linspace_cuda_outERKN3c106ScalarES6_lRNS1_6TensorEENKUlvE0_clEvENKUlvE3_clEvEUllE_EEvT_T0_PN15function_traitsISD_E11result_typeE:
        .type           _ZN50_GLOBAL__N__f31458b2_17_RangeFactories_cu_38772b0829elementwise_kernel_with_indexIlZZZN2at6native17linspace_cuda_outERKN3c106ScalarES6_lRNS1_6TensorEENKUlvE0_clEvENKUlvE3_clEvEUllE_EEvT_T0_PN15function_traitsISD_E11result_typeE,@function
        .size           _ZN50_GLOBAL__N__f31458b2_17_RangeFactories_cu_38772b0829elementwise_kernel_with_indexIlZZZN2at6native17linspace_cuda_outERKN3c106ScalarES6_lRNS1_6TensorEENKUlvE0_clEvENKUlvE3_clEvEUllE_EEvT_T0_PN15function_traitsISD_E11result_typeE,(.L_x_738 - _ZN50_GLOBAL__N__f31458b2_17_RangeFactories_cu_38772b0829elementwise_kernel_with_indexIlZZZN2at6native17linspace_cuda_outERKN3c106ScalarES6_lRNS1_6TensorEENKUlvE0_clEvENKUlvE3_clEvEUllE_EEvT_T0_PN15function_traitsISD_E11result_typeE)
        .other          _ZN50_GLOBAL__N__f31458b2_17_RangeFactories_cu_38772b0829elementwise_kernel_with_indexIlZZZN2at6native17linspace_cuda_outERKN3c106ScalarES6_lRNS1_6TensorEENKUlvE0_clEvENKUlvE3_clEvEUllE_EEvT_T0_PN15function_traitsISD_E11result_typeE,@"STO_CUDA_ENTRY STV_DEFAULT"
_ZN50_GLOBAL__N__f31458b2_17_RangeFactories_cu_38772b0829elementwise_kernel_with_indexIlZZZN2at6native17linspace_cuda_outERKN3c106ScalarES6_lRNS1_6TensorEENKUlvE0_clEvENKUlvE3_clEvEUllE_EEvT_T0_PN15function_traitsISD_E11result_typeE:
        /* <DEDUP_REMOVED lines=19> */
[----:B------:R-:W-:Y:S02]  /*0130*/  HADD2.F32 R2, -RZ, R2.H0_H0 ;  /* 0x20000002ff027230 */ /* 0x000fe40000004100 */
[----:B0-----:R-:W-:-:S05]  /*0140*/  HADD2.F32 R3, -RZ, R3.H0_H0 ;  /* 0x20000003ff037230 */ /* 0x001fca0000004100 */
[----:B------:R-:W-:Y:S01]  /*0150*/  FMUL.FTZ R2, R3, R2 ;  /* 0x0000000203027220 */ /* 0x000fe20000410000 */
[----:B-1----:R-:W-:-:S04]  /*0160*/  HADD2.F32 R3, -RZ, R4.H0_H0 ;  /* 0x20000004ff037230 */ /* 0x002fc80000004100 */
[----:B------:R-:W-:-:S05]  /*0170*/  F2FP.F16.F32.PACK_AB R2, RZ, R2 ;  /* 0x00000002ff02723e */ /* 0x000fca00000000ff */
[----:B------:R-:W-:-:S05]  /*0180*/  HADD2.F32 R2, -RZ, R2.H0_H0 ;  /* 0x20000002ff027230 */ /* 0x000fca0000004100 */
[----:B------:R-:W-:-:S05]  /*0190*/  FADD.FTZ R2, R3, R2 ;  /* 0x0000000203027221 */ /* 0x000fca0000010000 */
[----:B------:R-:W-:Y:S01]  /*01a0*/  F2FP.F16.F32.PACK_AB R4, RZ, R2 ;  /* 0x00000002ff04723e */ /* 0x000fe200000000ff */
[----:B------:R-:W-:Y:S06]  /*01b0*/  BRA `(.L_x_612) ;  /* 0x0000000000407947 */ /* 0x000fec0003800000 */
.L_x_611:
[----:B------:R-:W0:Y:S01]  /*01c0*/  LDC.64 R4, c[0x0][0x390] ;  /* 0x0000e400ff047b82 */ /* 0x000e220000000a00 */
[----:B------:R-:W-:-:S07]  /*01d0*/  LOP3.LUT R3, RZ, R0, RZ, 0x33, !PT ;  /* 0x00000000ff037212 */ /* 0x000fce00078e33ff */
[----:B------:R-:W1:Y:S01]  /*01e0*/  LDC.U16 R6, c[0x0][0x398] ;  /* 0x0000e600ff067b82 */ /* 0x000e620000000400 */
[----:B0-----:R-:W-:-:S04]  /*01f0*/  IADD3 R2, P0, PT, R3, R4, RZ ;  /* 0x0000000403027210 */ /* 0x001fc80007f1e0ff */
[----:B------:R-:W-:-:S03]  /*0200*/  IADD3.X R3, PT, PT, R5, -0x1, RZ, P0, !PT ;  /* 0xffffffff05037810 */ /* 0x000fc600007fe4ff */
[----:B------:R-:W0:Y:S01]  /*0210*/  LDC.U16 R5, c[0x0][0x38a] ;  /* 0x0000e280ff057b82 */ /* 0x000e220000000400 */
[----:B------:R-:W2:Y:S01]  /*0220*/  I2F.S64 R2, R2 ;  /* 0x0000000200027312 */ /* 0x000ea20000301400 */
[----:B-1----:R-:W-:Y:S01]  /*0230*/  HADD2.F32 R7, -RZ, R6.H0_H0 ;  /* 0x20000006ff077230 */ /* 0x002fe20000004100 */
[----:B--2---:R-:W-:-:S05]  /*0240*/  F2FP.F16.F32.PACK_AB R3, RZ, R2 ;  /* 0x00000002ff03723e */ /* 0x004fca00000000ff */
[----:B------:R-:W-:-:S05]  /*0250*/  HADD2.F32 R4, -RZ, R3.H0_H0 ;  /* 0x20000003ff047230 */ /* 0x000fca0000004100 */
[----:B------:R-:W-:-:S05]  /*0260*/  FMUL.FTZ R4, R7, R4 ;  /* 0x0000000407047220 */ /* 0x000fca0000410000 */
[----:B------:R-:W-:Y:S01]  /*0270*/  F2FP.F16.F32.PACK_AB R4, RZ, R4 ;  /* 0x00000004ff04723e */ /* 0x000fe200000000ff */
[----:B0-----:R-:W-:-:S04]  /*0280*/  HADD2.F32 R5, -RZ, R5.H0_H0 ;  /* 0x20000005ff057230 */ /* 0x001fc80000004100 */
[----:B------:R-:W-:-:S05]  /*0290*/  HADD2.F32 R4, -RZ, R4.H0_H0 ;  /* 0x20000004ff047230 */ /* 0x000fca0000004100 */
[----:B------:R-:W-:-:S05]  /*02a0*/  FADD.FTZ R4, R5, -R4 ;  /* 0x8000000405047221 */ /* 0x000fca0000010000 */
[----:B------:R-:W-:-:S07]  /*02b0*/  F2FP.F16.F32.PACK_AB R4, RZ, R4 ;  /* 0x00000004ff04723e */ /* 0x000fce00000000ff */
.L_x_612:
[----:B------:R-:W-:Y:S05]  /*02c0*/  BSYNC.RECONVERGENT B0 ;  /* 0x0000000000007941 */ /* 0x000fea0003800200 */
.L_x_610:
[----:B------:R-:W0:Y:S02]  /*02d0*/  LDCU.64 UR6, c[0x0][0x3b0] ;  /* 0x00007600ff0677ac */ /* 0x000e240008000a00 */
[----:B0-----:R-:W-:-:S04]  /*02e0*/  LEA R2, P0, R0, UR6, 0x1 ;  /* 0x0000000600027c11 */ /* 0x001fc8000f8008ff */
[----:B------:R-:W-:-:S05]  /*02f0*/  LEA.HI.X R3, R0, UR7, RZ, 0x1, P0 ;  /* 0x0000000700037c11 */ /* 0x000fca00080f0cff */
[----:B------:R-:W-:Y:S01]  /*0300*/  STG.E.U16 desc[UR4][R2.64], R4 ;  /* 0x0000000402007986 */ /* 0x000fe2000c101504 */
[----:B------:R-:W-:Y:S05]  /*0310*/  EXIT ;  /* 0x000000000000794d */ /* 0x000fea0003800000 */
.L_x_613:
        /* <DEDUP_REMOVED lines=14> */
.L_x_738:


//--------------------- .text._ZN50_GLOBAL__N__f31458b2_17_RangeFactories_cu_38772b0829elementwise_kernel_with_indexIiZZZN2at6native17linspace_cuda_outERKN3c106ScalarES6_lRNS1_6TensorEENKUlvE0_clEvENKUlvE3_clEvEUllE_EEvT_T0_PN15function_traitsISD_E11result_typeE --------------------------
	.section	.text._ZN50_GLOBAL__N__f31458b2_17_RangeFactories_cu_38772b0829elementwise_kernel_with_indexIiZZZN2at6native17linspace_cuda_outERKN3c106ScalarES6_lRNS1_6TensorEENKUlvE0_clEvENKUlvE3_clEvEUllE_EEvT_T0_PN15function_traitsISD_E11result_typeE,"ax",@progbits
	.align	128
.text._ZN50_GLOBAL__N__f31458b2_17_RangeFactories_cu_38772b0829elementwise_kernel_with_indexIiZZZN2at6native17linspace_cuda_outERKN3c106ScalarES6_lRNS1_6TensorEENKUlvE0_clEvENKUlvE3_clEvEUllE_EEvT_T0_PN15function_traitsISD_E11result_typeE:
        .type           _ZN50_GLOBAL__N__f31458b2_17_RangeFactories_cu_38772b0829elementwise_kernel_with_indexIiZZZN2at6native17linspace_cuda_outERKN3c106ScalarES6_lRNS1_6TensorEENKUlvE0_clEvENKUlvE3_clEvEUllE_EEvT_T0_PN15function_traitsISD_E11result_typeE,@function
        .size           _ZN50_GLOBAL__N__f31458b2_17_RangeFactories_cu_38772b0829elementwise_kernel_with_indexIiZZZN2at6native17linspace_cuda_outERKN3c106ScalarES6_lRNS1_6TensorEENKUlvE0_clEvENKUlvE3_clEvEUllE_EEvT_T0_PN15function_traitsISD_E11result_typeE,(.L_x_739 - _ZN50_GLOBAL__N__f31458b2_17_RangeFactories_cu_38772b0829elementwise_kernel_with_indexIiZZZN2at6native17linspace_cuda_outERKN3c106ScalarES6_lRNS1_6TensorEENKUlvE0_clEvENKUlvE3_clEvEUllE_EEvT_T0_PN15function_traitsISD_E11result_typeE)
        .other          _ZN50_GLOBAL__N__f31458b2_17_RangeFactories_cu_38772b0829elementwise_kernel_with_indexIiZZZN2at6native17linspace_cuda_outERKN3c106ScalarES6_lRNS1_6TensorEENKUlvE0_clEvENKUlvE3_clEvEUllE_EEvT_T0_PN15function_traitsISD_E11result_typeE,@"STO_CUDA_ENTRY STV_DEFAULT"
_ZN50_GLOBAL__N__f31458b2_17_RangeFactories_cu_38772b0829elementwise_kernel_with_indexIiZZZN2at6native17linspace_cuda_outERKN3c106ScalarES6_lRNS1_6TensorEENKUlvE0_clEvENKUlvE3_clEvEUllE_EEvT_T0_PN15function_traitsISD_E11result_typeE:
        /* <DEDUP_REMOVED lines=28> */
.L_x_615:
[----:B------:R-:W0:Y:S01]  /*01c0*/  LDCU.64 UR6, c[0x0][0x390] ;  /* 0x00007200ff0677ac */ /* 0x000e220008000a00 */
[----:B------:R-:W1:Y:S01]  /*01d0*/  LDC.U16 R7, c[0x0][0x398] ;  /* 0x0000e600ff077b82 */ /* 0x000e620000000400 */
[----:B------:R-:W-:Y:S02]  /*01e0*/  LOP3.LUT R4, RZ, R0, RZ, 0x33, !PT ;  /* 0x00000000ff047212 */ /* 0x000fe400078e33ff */
[----:B------:R-:W-:-:S05]  /*01f0*/  LOP3.LUT R2, RZ, R3, RZ, 0x33, !PT ;  /* 0x00000003ff027212 */ /* 0x000fca00078e33ff */
[----:B------:R-:W2:Y:S01]  /*0200*/  LDC.U16 R6, c[0x0][0x38a] ;  /* 0x0000e280ff067b82 */ /* 0x000ea20000000400 */
[----:B0-----:R-:W-:-:S04]  /*0210*/  IADD3 R4, P0, PT, R4, UR6, RZ ;  /* 0x0000000604047c10 */ /* 0x001fc8000ff1e0ff */
[----:B------:R-:W-:Y:S01]  /*0220*/  IADD3.X R5, PT, PT, R2, UR7, RZ, P0, !PT ;  /* 0x0000000702057c10 */ /* 0x000fe200087fe4ff */
[----:B-1----:R-:W-:-:S03]  /*0230*/  HADD2.F32 R7, -RZ, R7.H0_H0 ;  /* 0x20000007ff077230 */ /* 0x002fc60000004100 */
[----:B------:R-:W0:Y:S02]  /*0240*/  I2F.S64 R4, R4 ;  /* 0x0000000400047312 */ /* 0x000e240000301400 */
[----:B0-----:R-:W-:-:S05]  /*0250*/  F2FP.F16.F32.PACK_AB R2, RZ, R4 ;  /* 0x00000004ff02723e */ /* 0x001fca00000000ff */
[----:B------:R-:W-:Y:S02]  /*0260*/  HADD2.F32 R2, -RZ, R2.H0_H0 ;  /* 0x20000002ff027230 */ /* 0x000fe40000004100 */
[----:B--2---:R-:W-:-:S03]  /*0270*/  HADD2.F32 R6, -RZ, R6.H0_H0 ;  /* 0x20000006ff067230 */ /* 0x004fc60000004100 */
[----:B------:R-:W-:-:S05]  /*0280*/  FMUL.FTZ R2, R7, R2 ;  /* 0x0000000207027220 */ /* 0x000fca0000410000 */
[----:B------:R-:W-:-:S05]  /*0290*/  F2FP.F16.F32.PACK_AB R2, RZ, R2 ;  /* 0x00000002ff02723e */ /* 0x000fca00000000ff */
[----:B------:R-:W-:-:S05]  /*02a0*/  HADD2.F32 R7, -RZ, R2.H0_H0 ;  /* 0x20000002ff077230 */ /* 0x000fca0000004100 */
[----:B------:R-:W-:-:S05]  /*02b0*/  FADD.FTZ R6, R6, -R7 ;  /* 0x8000000706067221 */ /* 0x000fca0000010000 */
[----:B------:R-:W-:-:S07]  /*02c0*/  F2FP.F16.F32.PACK_AB R5, RZ, R6 ;  /* 0x00000006ff05723e */ /* 0x000fce00000000ff */
.L_x_616:
[----:B------:R-:W-:Y:S05]  /*02d0*/  BSYNC.RECONVERGENT B0 ;  /* 0x0000000000007941 */ /* 0x000fea0003800200 */
.L_x_614:
[----:B------:R-:W0:Y:S02]  /*02e0*/  LDCU.64 UR6, c[0x0][0x3b0] ;  /* 0x00007600ff0677ac */ /* 0x000e240008000a00 */
[----:B0-----:R-:W-:-:S04]  /*02f0*/  LEA R2, P0, R0, UR6, 0x1 ;  /* 0x0000000600027c11 */ /* 0x001fc8000f8008ff */
[----:B------:R-:W-:-:S05]  /*0300*/  LEA.HI.X R3, R0, UR7, R3, 0x1, P0 ;  /* 0x0000000700037c11 */ /* 0x000fca00080f0c03 */
[----:B------:R-:W-:Y:S01]  /*0310*/  STG.E.U16 desc[UR4][R2.64], R5 ;  /* 0x0000000502007986 */ /* 0x000fe2000c101504 */
[----:B------:R-:W-:Y:S05]  /*0320*/  EXIT ;  /* 0x000000000000794d */ /* 0x000fea0003800000 */
.L_x_617:
        /* <DEDUP_REMOVED lines=13> */
.L_x_739:


//--------------------- .text._ZN50_GLOBAL__N__f31458b2_17_RangeFactories_cu_38772b0829elementwise_kernel_with_indexIlZZZN2at6native17linspace_cuda_outERKN3c106ScalarES6_lRNS1_6TensorEENKUlvE0_clEvENKUlvE2_clEvEUllE_EEvT_T0_PN15function_traitsISD_E11result_typeE --------------------------
	.section	.text._ZN50_GLOBAL__N__f31458b2_17_RangeFactories_cu_38772b0829elementwise_kernel_with_indexIlZZZN2at6native17linspace_cuda_outERKN3c106ScalarES6_lRNS1_6TensorEENKUlvE0_clEvENKUlvE2_clEvEUllE_EEvT_T0_PN15function_traitsISD_E11result_typeE,"ax",@progbits
	.align	128
.text._ZN50_GLOBAL__N__f31458b2_17_RangeFactories_cu_38772b0829elementwise_kernel_with_indexIlZZZN2at6native17linspace_cuda_outERKN3c106ScalarES6_lRNS1_6TensorEENKUlvE0_clEvENKUlvE2_clEvEUllE_EEvT_T0_PN15function_traitsISD_E11result_typeE:
        .type           _ZN50_GLOBAL__N__f31458b2_17_RangeFactories_cu_38772b0829elementwise_kernel_with_indexIlZZZN2at6native17linspace_cuda_outERKN3c106ScalarES6_lRNS1_6TensorEENKUlvE0_clEvENKUlvE2_clEvEUllE_EEvT_T0_PN15function_traitsISD_E11result_typeE,@function
        .size           _ZN50_GLOBAL__N__f31458b2_17_RangeFactories_cu_38772b0829elementwise_kernel_with_indexIlZZZN2at6native17linspace_cuda_outERKN3c106ScalarES6_lRNS1_6TensorEENKUlvE0_clEvENKUlvE2_clEvEUllE_EEvT_T0_PN15function_traitsISD_E11result_typeE,(.L_x_740 - _ZN50_GLOBAL__N__f31458b2_17_RangeFactories_cu_38772b0829elementwise_kernel_with_indexIlZZZN2at6native17linspace_cuda_outERKN3c106ScalarES6_lRNS1_6TensorEENKUlvE0_clEvENKUlvE2_clEvEUllE_EEvT_T0_PN15function_traitsISD_E11result_typeE)
        .other          _ZN50_GLOBAL__N__f31458b2_17_RangeFactories_cu_38772b0829elementwise_kernel_with_indexIlZZZN2at6native17linspace_cuda_outERKN3c106ScalarES6_lRNS1_6TensorEENKUlvE0_clEvENKUlvE2_clEvEUllE_EEvT_T0_PN15function_traitsISD_E11result_typeE,@"STO_CUDA_ENTRY STV_DEFAULT"
_ZN50_GLOBAL__N__f31458b2_17_RangeFactories_cu_38772b0829elementwise_kernel_with_indexIlZZZN2at6native17linspace_cuda_outERKN3c106ScalarES6_lRNS1_6TensorEENKUlvE0_clEvENKUlvE2_clEvEUllE_EEvT_T0_PN15function_traitsISD_E11result_typeE:
        /* <DEDUP_REMOVED lines=15> */
[----:B------:R-:W0:Y:S02]  /*00f0*/  @!P0 LDC.64 R6, c[0x0][0x388] ;  /* 0x0000e200ff068b82 */ /* 0x000e240000000a00 */
[C---:B0-----:R-:W-:Y:S01]  /*0100*/  @!P0 FFMA.FTZ R4, R3.reuse, R4, R6 ;  /* 0x0000000403048223 */ /* 0x041fe20000010006 */
[----:B------:R-:W-:Y:S01]  /*0110*/  @!P0 FFMA.FTZ R5, R3, R5, R7 ;  /* 0x0000000503058223 */ /* 0x000fe20000010007 */
[----:B------:R-:W-:Y:S06]  /*0120*/  @!P0 BRA `(.L_x_619) ;  /* 0x0000000000248947 */ /* 0x000fec0003800000 */
[----:B------:R-:W0:Y:S01]  /*0130*/  LDC.64 R4, c[0x0][0x398] ;  /* 0x0000e600ff047b82 */ /* 0x000e220000000a00 */
[----:B------:R-:W1:Y:S01]  /*0140*/  LDCU.64 UR4, c[0x0][0x3a0] ;  /* 0x00007400ff0477ac */ /* 0x000e620008000a00 */
[----:B------:R-:W-:-:S06]  /*0150*/  LOP3.LUT R3, RZ, R0, RZ, 0x33, !PT ;  /* 0x00000000ff037212 */ /* 0x000fcc00078e33ff */
[----:B------:R-:W1:Y:S01]  /*0160*/  LDC.64 R6, c[0x0][0x390] ;  /* 0x0000e400ff067b82 */ /* 0x000e620000000a00 */
[----:B0-----:R-:W-:-:S04]  /*0170*/  IADD3 R2, P0, PT, R3, R4, RZ ;  /* 0x0000000403027210 */ /* 0x001fc80007f1e0ff */
[----:B------:R-:W-:-:S06]  /*0180*/  IADD3.X R3, PT, PT, R5, -0x1, RZ, P0, !PT ;  /* 0xffffffff05037810 */ /* 0x000fcc00007fe4ff */
[----:B------:R-:W1:Y:S02]  /*0190*/  I2F.S64 R3, R2 ;  /* 0x0000000200037312 */ /* 0x000e640000301400 */
[C---:B-1----:R-:W-:Y:S01]  /*01a0*/  FFMA.FTZ R4, -R3.reuse, UR4, R6 ;  /* 0x0000000403047c23 */ /* 0x042fe20008010106 */
[----:B------:R-:W-:-:S07]  /*01b0*/  FFMA.FTZ R5, -R3, UR5, R7 ;  /* 0x0000000503057c23 */ /* 0x000fce0008010107 */
.L_x_619:
[----:B------:R-:W-:Y:S05]  /*01c0*/  BSYNC.RECONVERGENT B0 ;  /* 0x0000000000007941 */ /* 0x000fea0003800200 */
.L_x_618:
[----:B------:R-:W0:Y:S01]  /*01d0*/  LDCU.64 UR6, c[0x0][0x3b8] ;  /* 0x00007700ff0677ac */ /* 0x000e220008000a00 */
[----:B------:R-:W1:Y:S01]  /*01e0*/  LDCU.64 UR4, c[0x0][0x358] ;  /* 0x00006b00ff0477ac */ /* 0x000e620008000a00 */
[----:B0-----:R-:W-:-:S04]  /*01f0*/  LEA R2, P0, R0, UR6, 0x3 ;  /* 0x0000000600027c11 */ /* 0x001fc8000f8018ff */
[----:B------:R-:W-:-:S05]  /*0200*/  LEA.HI.X R3, R0, UR7, RZ, 0x3, P0 ;  /* 0x0000000700037c11 */ /* 0x000fca00080f1cff */
[----:B-1----:R-:W-:Y:S01]  /*0210*/  STG.E.64 desc[UR4][R2.64], R4 ;  /* 0x0000000402007986 */ /* 0x002fe2000c101b04 */
[----:B------:R-:W-:Y:S05]  /*0220*/  EXIT ;  /* 0x000000000000794d */ /* 0x000fea0003800000 */
.L_x_620:
        /* <DEDUP_REMOVED lines=13> */
.L_x_740:


//--------------------- .text._ZN50_GLOBAL__N__f31458b2_17_RangeFactories_cu_38772b0829elementwise_kernel_with_indexIiZZZN2at6native17linspace_cuda_outERKN3c106ScalarES6_lRNS1_6TensorEENKUlvE0_clEvENKUlvE2_clEvEUllE_EEvT_T0_PN15function_traitsISD_E11result_typeE --------------------------
	.section	.text._ZN50_GLOBAL__N__f31458b2_17_RangeFactories_cu_38772b0829elementwise_kernel_with_indexIiZZZN2at6native17linspace_cuda_outERKN3c106ScalarES6_lRNS1_6TensorEENKUlvE0_clEvENKUlvE2_clEvEUllE_EEvT_T0_PN15function_traitsISD_E11result_typeE,"ax",@progbits
	.align	128
.text._ZN50_GLOBAL__N__f31458b2_17_RangeFactories_cu_38772b0829elementwise_kernel_with_indexIiZZZN2at6native17linspace_cuda_outERKN3c106ScalarES6_lRNS1_6TensorEENKUlvE0_clEvENKUlvE2_clEvEUllE_EEvT_T0_PN15function_traitsISD_E11result_typeE:
        .type           _ZN50_GLOBAL__N__f31458b2_17_RangeFactories_cu_38772b0829elementwise_kernel_with_indexIiZZZN2at6native17linspace_cuda_outERKN3c106ScalarES6_lRNS1_6TensorEENKUlvE0_clEvENKUlvE2_clEvEUllE_EEvT_T0_PN15function_traitsISD_E11result_typeE,@function
        .size           _ZN50_GLOBAL__N__f31458b2_17_RangeFactories_cu_38772b0829elementwise_kernel_with_indexIiZZZN2at6native17linspace_cuda_outERKN3c106ScalarES6_lRNS1_6TensorEENKUlvE0_clEvENKUlvE2_clEvEUllE_EEvT_T0_PN15function_traitsISD_E11result_typeE,(.L_x_741 - _ZN50_GLOBAL__N__f31458b2_17_RangeFactories_cu_38772b0829elementwise_kernel_with_indexIiZZZN2at6native17linspace_cuda_outERKN3c106ScalarES6_lRNS1_6TensorEENKUlvE0_clEvENKUlvE2_clEvEUllE_EEvT_T0_PN15function_traitsISD_E11result_typeE)
        .other          _ZN50_GLOBAL__N__f31458b2_17_RangeFactories_cu_38772b0829elementwise_kernel_with_indexIiZZZN2at6native17linspace_cuda_outERKN3c106ScalarES6_lRNS1_6TensorEENKUlvE0_clEvENKUlvE2_clEvEUllE_EEvT_T0_PN15function_traitsISD_E11result_typeE,@"STO_CUDA_ENTRY STV_DEFAULT"
_ZN50_GLOBAL__N__f31458b2_17_RangeFactories_cu_38772b0829elementwise_kernel_with_indexIiZZZN2at6native17linspace_cuda_outERKN3c106ScalarES6_lRNS1_6TensorEENKUlvE0_clEvENKUlvE2_clEvEUllE_EEvT_T0_PN15function_traitsISD_E11result_typeE:
        /* <DEDUP_REMOVED lines=15> */
[----:B------:R-:W0:Y:S02]  /*00f0*/  @!P0 LDC.64 R8, c[0x0][0x388] ;  /* 0x0000e200ff088b82 */ /* 0x000e240000000a00 */
[C---:B0-----:R-:W-:Y:S01]  /*0100*/  @!P0 FFMA.FTZ R4, R3.reuse, R4, R8 ;  /* 0x0000000403048223 */ /* 0x041fe20000010008 */
[----:B------:R-:W-:Y:S01]  /*0110*/  @!P0 FFMA.FTZ R5, R3, R5, R9 ;  /* 0x0000000503058223 */ /* 0x000fe20000010009 */
[----:B------:R-:W-:Y:S06]  /*0120*/  @!P0 BRA `(.L_x_622) ;  /* 0x0000000000248947 */ /* 0x000fec0003800000 */
[----:B------:R-:W0:Y:S01]  /*0130*/  LDCU.128 UR4, c[0x0][0x390] ;  /* 0x00007200ff0477ac */ /* 0x000e220008000c00 */
[----:B------:R-:W1:Y:S01]  /*0140*/  LDC.64 R4, c[0x0][0x3a0] ;  /* 0x0000e800ff047b82 */ /* 0x000e620000000a00 */
[----:B------:R-:W-:Y:S02]  /*0150*/  LOP3.LUT R2, RZ, R0, RZ, 0x33, !PT ;  /* 0x00000000ff027212 */ /* 0x000fe400078e33ff */
[----:B------:R-:W-:Y:S02]  /*0160*/  LOP3.LUT R3, RZ, R7, RZ, 0x33, !PT ;  /* 0x00000007ff037212 */ /* 0x000fe400078e33ff */
[----:B0-----:R-:W-:-:S04]  /*0170*/  IADD3 R2, P0, PT, R2, UR6, RZ ;  /* 0x0000000602027c10 */ /* 0x001fc8000ff1e0ff */
[----:B------:R-:W-:-:S04]  /*0180*/  IADD3.X R3, PT, PT, R3, UR7, RZ, P0, !PT ;  /* 0x0000000703037c10 */ /* 0x000fc800087fe4ff */
[----:B------:R-:W1:Y:S02]  /*0190*/  I2F.S64 R2, R2 ;  /* 0x0000000200027312 */ /* 0x000e640000301400 */
[C---:B-1----:R-:W-:Y:S01]  /*01a0*/  FFMA.FTZ R4, -R2.reuse, R4, UR4 ;  /* 0x0000000402047e23 */ /* 0x042fe20008010104 */
[----:B------:R-:W-:-:S07]  /*01b0*/  FFMA.FTZ R5, -R2, R5, UR5 ;  /* 0x0000000502057e23 */ /* 0x000fce0008010105 */
.L_x_622:
[----:B------:R-:W-:Y:S05]  /*01c0*/  BSYNC.RECONVERGENT B0 ;  /* 0x0000000000007941 */ /* 0x000fea0003800200 */
.L_x_621:
[----:B------:R-:W0:Y:S01]  /*01d0*/  LDCU.64 UR6, c[0x0][0x3b8] ;  /* 0x00007700ff0677ac */ /* 0x000e220008000a00 */
[----:B------:R-:W1:Y:S01]  /*01e0*/  LDCU.64 UR4, c[0x0][0x358] ;  /* 0x00006b00ff0477ac */ /* 0x000e620008000a00 */
[----:B0-----:R-:W-:-:S04]  /*01f0*/  LEA R2, P0, R0, UR6, 0x3 ;  /* 0x0000000600027c11 */ /* 0x001fc8000f8018ff */
[----:B------:R-:W-:-:S05]  /*0200*/  LEA.HI.X R3, R0, UR7, R7, 0x3, P0 ;  /* 0x0000000700037c11 */ /* 0x000fca00080f1c07 */
[----:B-1----:R-:W-:Y:S01]  /*0210*/  STG.E.64 desc[UR4][R2.64], R4 ;  /* 0x0000000402007986 */ /* 0x002fe2000c101b04 */
[----:B------:R-:W-:Y:S05]  /*0220*/  EXIT ;  /* 0x000000000000794d */ /* 0x000fea0003800000 */
.L_x_623:
        /* <DEDUP_REMOVED lines=13> */
.L_x_741:


//--------------------- .text._ZN50_GLOBAL__N__f31458b2_17_RangeFactories_cu_38772b0829elementwise_kernel_with_indexIlZZZN2at6native17linspace_cuda_outERKN3c106ScalarES6_lRNS1_6TensorEENKUlvE0_clEvENKUlvE1_clEvEUllE_EEvT_T0_PN15function_traitsISD_E11result_typeE --------------------------
	.section	.text._ZN50_GLOBAL__N__f31458b2_17_RangeFactories_cu_38772b0829elementwise_kernel_with_indexIlZZZN2at6native17linspace_cuda_outERKN3c106ScalarES6_lRNS1_6TensorEENKUlvE0_clEvENKUlvE1_clEvEUllE_EEvT_T0_PN15function_traitsISD_E11result_typeE,"ax",@progbits
	.align	128
.text._ZN50_GLOBAL__N__f31458b2_17_RangeFactories_cu_38772b0829elementwise_kernel_with_indexIlZZZN2at6native17linspace_cuda_outERKN3c106ScalarES6_lRNS1_6TensorEENKUlvE0_clEvENKUlvE1_clEvEUllE_EEvT_T0_PN15function_traitsISD_E11result_typeE:
        .type           _ZN50_GLOBAL__N__f31458b2_17_RangeFactories_cu_38772b0829elementwise_kernel_with_indexIlZZZN2at6native17linspace_cuda_outERKN3c106ScalarES6_lRNS1_6TensorEENKUlvE0_clEvENKUlvE1_clEvEUllE_EEvT_T0_PN15function_traitsISD_E11result_typeE,@function
        .size           _ZN50_GLOBAL__N__f31458b2_17_RangeFactories_cu_38772b0829elementwise_kernel_with_indexIlZZZN2at6native17linspace_cuda_outERKN3c106ScalarES6_lRNS1_6TensorEENKUlvE0_clEvENKUlvE1_clEvEUllE_EEvT_T0_PN15function_traitsISD_E11result_typeE,(.L_x_742 - _ZN50_GLOBAL__N__f31458b2_17_RangeFactories_cu_38772b0829elementwise_kernel_with_indexIlZZZN2at6native17linspace_cuda_outERKN3c106ScalarES6_lRNS1_6TensorEENKUlvE0_clEvENKUlvE1_clEvEUllE_EEvT_T0_PN15function_traitsISD_E11result_typeE)
        .other          _ZN50_GLOBAL__N__f31458b2_17_RangeFactories_cu_38772b0829elementwise_kernel_with_indexIlZZZN2at6native17linspace_cuda_outERKN3c106ScalarES6_lRNS1_6TensorEENKUlvE0_clEvENKUlvE1_clEvEUllE_EEvT_T0_PN15function_traitsISD_E11result_typeE,@"STO_CUDA_ENTRY STV_DEFAULT"
_ZN50_GLOBAL__N__f31458b2_17_RangeFactories_cu_38772b0829elementwise_kernel_with_indexIlZZZN2at6native17linspace_cuda_outERKN3c106ScalarES6_lRNS1_6TensorEENKUlvE0_clEvENKUlvE1_clEvEUllE_EEvT_T0_PN15function_traitsISD_E11result_typeE:
        /* <DEDUP_REMOVED lines=11> */
[----:B------:R-:W-:Y:S07]  /*00b0*/  BSSY.RECONVERGENT B0, `(.L_x_624) ;  /* 0x0000024000007945 */ /* 0x000fee0003800200 */
[----:B------:R-:W1:Y:S08]  /*00c0*/  LDC.64 R2, c[0x0][0x390] ;  /* 0x0000e400ff027b82 */ /* 0x000e700000000a00 */
[----:B------:R-:W2:Y:S01]  /*00d0*/  LDC.64 R8, c[0x0][0x398] ;  /* 0x0000e600ff087b82 */ /* 0x000ea20000000a00 */
[----:B0-----:R-:W-:-:S04]  /*00e0*/  ISETP.GE.U32.AND P0, PT, R0, UR4, PT ;  /* 0x0000000400007c0c */ /* 0x001fc8000bf06070 */
[----:B------:R-:W-:-:S13]  /*00f0*/  ISETP.GE.AND.EX P0, PT, RZ, UR5, PT, P0 ;  /* 0x00000005ff007c0c */ /* 0x000fda000bf06300 */
[----:B------:R-:W1:-:S15]  /*0100*/  @!P0 I2F.F64.U32 R6, R0 ;  /* 0x0000000000068312 */ /* 0x000e5e0000201800 */
[----:B------:R-:W-:-:S15]  /*0110*/  NOP ;  /* 0x0000000000007918 */ /* 0x000fde0000000000 */
[----:B------:R-:W-:-:S15]  /*0120*/  NOP ;  /* 0x0000000000007918 */ /* 0x000fde0000000000 */
[----:B------:R-:W-:-:S15]  /*0130*/  NOP ;  /* 0x0000000000007918 */ /* 0x000fde0000000000 */
[----:B------:R-:W-:-:S04]  /*0140*/  NOP ;  /* 0x0000000000007918 */ /* 0x000fc80000000000 */
[----:B-1----:R0:W1:Y:S02]  /*0150*/  @!P0 DFMA R4, R6, R4, R2 ;  /* 0x000000040604822b */ /* 0x0020640000000002 */
[----:B0-----:R-:W2:-:S15]  /*0160*/  LDC.64 R2, c[0x0][0x3c8] ;  /* 0x0000f200ff027b82 */ /* 0x001e9e0000000a00 */
[----:B------:R-:W-:-:S15]  /*0170*/  NOP ;  /* 0x0000000000007918 */ /* 0x000fde0000000000 */
[----:B------:R-:W-:-:S15]  /*0180*/  NOP ;  /* 0x0000000000007918 */ /* 0x000fde0000000000 */
[----:B------:R-:W-:-:S15]  /*0190*/  NOP ;  /* 0x0000000000007918 */ /* 0x000fde0000000000 */
[----:B------:R-:W-:-:S02]  /*01a0*/  NOP ;  /* 0x0000000000007918 */ /* 0x000fc40000000000 */
[----:B--2---:R0:W2:Y:S02]  /*01b0*/  @!P0 DFMA R6, R6, R2, R8 ;  /* 0x000000020606822b */ /* 0x0040a40000000008 */
[----:B012---:R-:W-:Y:S05]  /*01c0*/  @!P0 BRA `(.L_x_625) ;  /* 0x0000000000488947 */ /* 0x007fea0003800000 */
[----:B------:R-:W0:Y:S01]  /*01d0*/  LDC.64 R6, c[0x0][0x3b0] ;  /* 0x0000ec00ff067b82 */ /* 0x000e220000000a00 */
[----:B------:R-:W1:Y:S01]  /*01e0*/  LDCU.128 UR4, c[0x0][0x3c0] ;  /* 0x00007800ff0477ac */ /* 0x000e620008000c00 */
[----:B------:R-:W-:-:S06]  /*01f0*/  LOP3.LUT R3, RZ, R0, RZ, 0x33, !PT ;  /* 0x00000000ff037212 */ /* 0x000fcc00078e33ff */
[----:B------:R-:W1:Y:S08]  /*0200*/  LDC.64 R4, c[0x0][0x3a0] ;  /* 0x0000e800ff047b82 */ /* 0x000e700000000a00 */
[----:B------:R-:W2:Y:S01]  /*0210*/  LDC.64 R8, c[0x0][0x3a8] ;  /* 0x0000ea00ff087b82 */ /* 0x000ea20000000a00 */
[----:B0-----:R-:W-:-:S04]  /*0220*/  IADD3 R2, P0, PT, R3, R6, RZ ;  /* 0x0000000603027210 */ /* 0x001fc80007f1e0ff */
[----:B------:R-:W-:-:S04]  /*0230*/  IADD3.X R3, PT, PT, R7, -0x1, RZ, P0, !PT ;  /* 0xffffffff07037810 */ /* 0x000fc800007fe4ff */
[----:B------:R-:W1:-:S15]  /*0240*/  I2F.F64.S64 R6, R2 ;  /* 0x0000000200067312 */ /* 0x000e5e0000301c00 */
[----:B------:R-:W-:-:S15]  /*0250*/  NOP ;  /* 0x0000000000007918 */ /* 0x000fde0000000000 */
[----:B------:R-:W-:-:S15]  /*0260*/  NOP ;  /* 0x0000000000007918 */ /* 0x000fde0000000000 */
[----:B------:R-:W-:-:S15]  /*0270*/  NOP ;  /* 0x0000000000007918 */ /* 0x000fde0000000000 */
[----:B------:R-:W-:-:S04]  /*0280*/  NOP ;  /* 0x0000000000007918 */ /* 0x000fc80000000000 */
[----:B-1----:R0:W1:-:S15]  /*0290*/  DFMA R4, -R6, UR4, R4 ;  /* 0x0000000406047c2b */ /* 0x00205e0008000104 */
[----:B------:R-:W-:-:S15]  /*02a0*/  NOP ;  /* 0x0000000000007918 */ /* 0x000fde0000000000 */
[----:B------:R-:W-:-:S15]  /*02b0*/  NOP ;  /* 0x0000000000007918 */ /* 0x000fde0000000000 */
[----:B------:R-:W-:-:S15]  /*02c0*/  NOP ;  /* 0x0000000000007918 */ /* 0x000fde0000000000 */
[----:B------:R-:W-:-:S04]  /*02d0*/  NOP ;  /* 0x0000000000007918 */ /* 0x000fc80000000000 */
[----:B-12---:R0:W2:Y:S02]  /*02e0*/  DFMA R6, -R6, UR6, R8 ;  /* 0x0000000606067c2b */ /* 0x0060a40008000108 */
.L_x_625:
[----:B------:R-:W-:Y:S05]  /*02f0*/  BSYNC.RECONVERGENT B0 ;  /* 0x0000000000007941 */ /* 0x000fea0003800200 */
.L_x_624:
[----:B------:R-:W1:Y:S01]  /*0300*/  LDCU.64 UR6, c[0x0][0x3e0] ;  /* 0x00007c00ff0677ac */ /* 0x000e620008000a00 */
[----:B------:R-:W2:Y:S01]  /*0310*/  LDCU.64 UR4, c[0x0][0x358] ;  /* 0x00006b00ff0477ac */ /* 0x000ea20008000a00 */
[----:B-1----:R-:W-:-:S04]  /*0320*/  LEA R2, P0, R0, UR6, 0x4 ;  /* 0x0000000600027c11 */ /* 0x002fc8000f8020ff */
[----:B------:R-:W-:-:S05]  /*0330*/  LEA.HI.X R3, R0, UR7, RZ, 0x4, P0 ;  /* 0x0000000700037c11 */ /* 0x000fca00080f24ff */
[----:B--2---:R-:W-:Y:S01]  /*0340*/  STG.E.128 desc[UR4][R2.64], R4 ;  /* 0x0000000402007986 */ /* 0x004fe2000c101d04 */
[----:B------:R-:W-:Y:S05]  /*0350*/  EXIT ;  /* 0x000000000000794d */ /* 0x000fea0003800000 */
.L_x_626:
        /* <DEDUP_REMOVED lines=10> */
.L_x_742:


//--------------------- .text._ZN50_GLOBAL__N__f31458b2_17_RangeFactories_cu_38772b0829elementwise_kernel_with_indexIiZZZN2at6native17linspace_cuda_outERKN3c106ScalarES6_lRNS1_6TensorEENKUlvE0_clEvENKUlvE1_clEvEUllE_EEvT_T0_PN15function_traitsISD_E11result_typeE --------------------------
	.section	.text._ZN50_GLOBAL__N__f31458b2_17_RangeFactories_cu_38772b0829elementwise_kernel_with_indexIiZZZN2at6native17linspace_cuda_outERKN3c106ScalarES6_lRNS1_6TensorEENKUlvE0_clEvENKUlvE1_clEvEUllE_EEvT_T0_PN15function_traitsISD_E11result_typeE,"ax",@progbits
	.align	128
.text._ZN50_GLOBAL__N__f31458b2_17_RangeFactories_cu_38772b0829elementwise_kernel_with_indexIiZZZN2at6native17linspace_cuda_outERKN3c106ScalarES6_lRNS1_6TensorEENKUlvE0_clEvENKUlvE1_clEvEUllE_EEvT_T0_PN15function_traitsISD_E11result_typeE:
        .type           _ZN50_GLOBAL__N__f31458b2_17_RangeFactories_cu_38772b0829elementwise_kernel_with_indexIiZZZN2at6native17linspace_cuda_outERKN3c106ScalarES6_lRNS1_6TensorEENKUlvE0_clEvENKUlvE1_clEvEUllE_EEvT_T0_PN15function_traitsISD_E11result_typeE,@function
        .size           _ZN50_GLOBAL__N__f31458b2_17_RangeFactories_cu_38772b0829elementwise_kernel_with_indexIiZZZN2at6native17linspace_cuda_outERKN3c106ScalarES6_lRNS1_6TensorEENKUlvE0_clEvENKUlvE1_clEvEUllE_EEvT_T0_PN15function_traitsISD_E11result_typeE,(.L_x_743 - _ZN50_GLOBAL__N__f31458b2_17_RangeFactories_cu_38772b0829elementwise_kernel_with_indexIiZZZN2at6native17linspace_cuda_outERKN3c106ScalarES6_lRNS1_6TensorEENKUlvE0_clEvENKUlvE1_clEvEUllE_EEvT_T0_PN15function_traitsISD_E11result_typeE)
        .other          _ZN50_GLOBAL__N__f31458b2_17_RangeFactories_cu_38772b0829elementwise_kernel_with_indexIiZZZN2at6native17linspace_cuda_outERKN3c106ScalarES6_lRNS1_6TensorEENKUlvE0_clEvENKUlvE1_clEvEUllE_EEvT_T0_PN15function_traitsISD_E11result_typeE,@"STO_CUDA_ENTRY STV_DEFAULT"
_ZN50_GLOBAL__N__f31458b2_17_RangeFactories_cu_38772b0829elementwise_kernel_with_indexIiZZZN2at6native17linspace_cuda_outERKN3c106ScalarES6_lRNS1_6TensorEENKUlvE0_clEvENKUlvE1_clEvEUllE_EEvT_T0_PN15function_traitsISD_E11result_typeE:
        /* <DEDUP_REMOVED lines=9> */
[----:B------:R-:W1:Y:S01]  /*0090*/  LDC.64 R4, c[0x0][0x3c0] ;  /* 0x0000f000ff047b82 */ /* 0x000e620000000a00 */
[----:B------:R-:W-:Y:S01]  /*00a0*/  SHF.R.S32.HI R11, RZ, 0x1f, R0 ;  /* 0x0000001fff0b7819 */ /* 0x000fe20000011400 */
[----:B------:R-:W-:Y:S06]  /*00b0*/  BSSY.RECONVERGENT B0, `(.L_x_627) ;  /* 0x0000025000007945 */ /* 0x000fec0003800200 */
[----:B------:R-:W1:Y:S08]  /*00c0*/  LDC.64 R2, c[0x0][0x390] ;  /* 0x0000e400ff027b82 */ /* 0x000e700000000a00 */
[----:B------:R-:W2:Y:S01]  /*00d0*/  LDC.64 R8, c[0x0][0x398] ;  /* 0x0000e600ff087b82 */ /* 0x000ea20000000a00 */
[----:B0-----:R-:W-:-:S04]  /*00e0*/  ISETP.GE.U32.AND P0, PT, R0, UR4, PT ;  /* 0x0000000400007c0c */ /* 0x001fc8000bf06070 */
[----:B------:R-:W-:-:S13]  /*00f0*/  ISETP.GE.AND.EX P0, PT, R11, UR5, PT, P0 ;  /* 0x000000050b007c0c */ /* 0x000fda000bf06300 */
[----:B------:R-:W1:-:S15]  /*0100*/  @!P0 I2F.F64 R6, R0 ;  /* 0x0000000000068312 */ /* 0x000e5e0000201c00 */
        /* <DEDUP_REMOVED lines=12> */
[----:B------:R-:W0:Y:S01]  /*01d0*/  LDCU.64 UR4, c[0x0][0x3b0] ;  /* 0x00007600ff0477ac */ /* 0x000e220008000a00 */
[----:B------:R-:W1:Y:S01]  /*01e0*/  LDC.64 R4, c[0x0][0x3a0] ;  /* 0x0000e800ff047b82 */ /* 0x000e620000000a00 */
[----:B------:R-:W-:Y:S01]  /*01f0*/  LOP3.LUT R2, RZ, R0, RZ, 0x33, !PT ;  /* 0x00000000ff027212 */ /* 0x000fe200078e33ff */
[----:B------:R-:W1:Y:S01]  /*0200*/  LDCU.128 UR8, c[0x0][0x3c0] ;  /* 0x00007800ff0877ac */ /* 0x000e620008000c00 */
[----:B------:R-:W-:-:S05]  /*0210*/  LOP3.LUT R3, RZ, R11, RZ, 0x33, !PT ;  /* 0x0000000bff037212 */ /* 0x000fca00078e33ff */
[----:B------:R-:W2:Y:S01]  /*0220*/  LDC.64 R8, c[0x0][0x3a8] ;  /* 0x0000ea00ff087b82 */ /* 0x000ea20000000a00 */
[----:B0-----:R-:W-:-:S04]  /*0230*/  IADD3 R2, P0, PT, R2, UR4, RZ ;  /* 0x0000000402027c10 */ /* 0x001fc8000ff1e0ff */
[----:B------:R-:W-:-:S04]  /*0240*/  IADD3.X R3, PT, PT, R3, UR5, RZ, P0, !PT ;  /* 0x0000000503037c10 */ /* 0x000fc800087fe4ff */
        /* <DEDUP_REMOVED lines=11> */
.L_x_628:
[----:B------:R-:W-:Y:S05]  /*0300*/  BSYNC.RECONVERGENT B0 ;  /* 0x0000000000007941 */ /* 0x000fea0003800200 */
.L_x_627:
[----:B------:R-:W1:Y:S01]  /*0310*/  LDCU.64 UR6, c[0x0][0x3e0] ;  /* 0x00007c00ff0677ac */ /* 0x000e620008000a00 */
[----:B------:R-:W2:Y:S01]  /*0320*/  LDCU.64 UR4, c[0x0][0x358] ;  /* 0x00006b00ff0477ac */ /* 0x000ea20008000a00 */
[----:B-1----:R-:W-:-:S04]  /*0330*/  LEA R2, P0, R0, UR6, 0x4 ;  /* 0x0000000600027c11 */ /* 0x002fc8000f8020ff */
[----:B------:R-:W-:-:S05]  /*0340*/  LEA.HI.X R3, R0, UR7, R11, 0x4, P0 ;  /* 0x0000000700037c11 */ /* 0x000fca00080f240b */
[----:B--2---:R-:W-:Y:S01]  /*0350*/  STG.E.128 desc[UR4][R2.64], R4 ;  /* 0x0000000402007986 */ /* 0x004fe2000c101d04 */
[----:B------:R-:W-:Y:S05]  /*0360*/  EXIT ;  /* 0x000000000000794d */ /* 0x000fea0003800000 */
.L_x_629:
        /* <DEDUP_REMOVED lines=9> */
.L_x_743:


//--------------------- .text._ZN50_GLOBAL__N__f31458b2_17_RangeFactories_cu_38772b0829elementwise_kernel_with_indexIlZZZN2at6native17linspace_cuda_outERKN3c106ScalarES6_lRNS1_6TensorEENKUlvE0_clEvENKUlvE0_clEvEUllE_EEvT_T0_PN15function_traitsISD_E11result_typeE --------------------------
	.section	.text._ZN50_GLOBAL__N__f31458b2_17_RangeFactories_cu_38772b0829elementwise_kernel_with_indexIlZZZN2at6native17linspace_cuda_outERKN3c106ScalarES6_lRNS1_6TensorEENKUlvE0_clEvENKUlvE0_clEvEUllE_EEvT_T0_PN15function_traitsISD_E11result_typeE,"ax",@progbits
	.align	128
.text._ZN50_GLOBAL__N__f31458b2_17_RangeFactories_cu_38772b0829elementwise_kernel_with_indexIlZZZN2at6native17linspace_cuda_outERKN3c106ScalarES6_lRNS1_6TensorEENKUlvE0_clEvENKUlvE0_clEvEUllE_EEvT_T0_PN15function_traitsISD_E11result_typeE:
        .type           _ZN50_GLOBAL__N__f31458b2_17_RangeFactories_cu_38772b0829elementwise_kernel_with_indexIlZZZN2at6native17linspace_cuda_outERKN3c106ScalarES6_lRNS1_6TensorEENKUlvE0_clEvENKUlvE0_clEvEUllE_EEvT_T0_PN15function_traitsISD_E11result_typeE,@function
        .size           _ZN50_GLOBAL__N__f31458b2_17_RangeFactories_cu_38772b0829elementwise_kernel_with_indexIlZZZN2at6native17linspace_cuda_outERKN3c106ScalarES6_lRNS1_6TensorEENKUlvE0_clEvENKUlvE0_clEvEUllE_EEvT_T0_PN15function_traitsISD_E11result_typeE,(.L_x_744 - _ZN50_GLOBAL__N__f31458b2_17_RangeFactories_cu_38772b0829elementwise_kernel_with_indexIlZZZN2at6native17linspace_cuda_outERKN3c106ScalarES6_lRNS1_6TensorEENKUlvE0_clEvENKUlvE0_clEvEUllE_EEvT_T0_PN15function_traitsISD_E11result_typeE)
        .other          _ZN50_GLOBAL__N__f31458b2_17_RangeFactories_cu_38772b0829elementwise_kernel_with_indexIlZZZN2at6native17linspace_cuda_outERKN3c106ScalarES6_lRNS1_6TensorEENKUlvE0_clEvENKUlvE0_clEvEUllE_EEvT_T0_PN15function_traitsISD_E11result_typeE,@"STO_CUDA_ENTRY STV_DEFAULT"
_ZN50_GLOBAL__N__f31458b2_17_RangeFactories_cu_38772b0829elementwise_kernel_with_indexIlZZZN2at6native17linspace_cuda_outERKN3c106ScalarES6_lRNS1_6TensorEENKUlvE0_clEvENKUlvE0_clEvEUllE_EEvT_T0_PN15function_traitsISD_E11result_typeE:
        /* <DEDUP_REMOVED lines=26> */
.L_x_631:
[----:B------:R-:W-:Y:S05]  /*01a0*/  BSYNC.RECONVERGENT B0 ;  /* 0x0000000000007941 */ /* 0x000fea0003800200 */
.L_x_630:
[----:B------:R-:W0:Y:S01]  /*01b0*/  LDCU.64 UR6, c[0x0][0x3b0] ;  /* 0x00007600ff0677ac */ /* 0x000e220008000a00 */
[----:B------:R-:W1:Y:S01]  /*01c0*/  LDCU.64 UR4, c[0x0][0x358] ;  /* 0x00006b00ff0477ac */ /* 0x000e620008000a00 */
[----:B0-----:R-:W-:-:S04]  /*01d0*/  LEA R2, P0, R0, UR6, 0x2 ;  /* 0x0000000600027c11 */ /* 0x001fc8000f8010ff */
[----:B------:R-:W-:-:S05]  /*01e0*/  LEA.HI.X R3, R0, UR7, RZ, 0x2, P0 ;  /* 0x0000000700037c11 */ /* 0x000fca00080f14ff */
[----:B-1----:R-:W-:Y:S01]  /*01f0*/  STG.E desc[UR4][R2.64], R5 ;  /* 0x0000000502007986 */ /* 0x002fe2000c101904 */
[----:B------:R-:W-:Y:S05]  /*0200*/  EXIT ;  /* 0x000000000000794d */ /* 0x000fea0003800000 */
.L_x_632:
        /* <DEDUP_REMOVED lines=15> */
.L_x_744:


//--------------------- .text._ZN50_GLOBAL__N__f31458b2_17_RangeFactories_cu_38772b0829elementwise_kernel_with_indexIiZZZN2at6native17linspace_cuda_outERKN3c106ScalarES6_lRNS1_6TensorEENKUlvE0_clEvENKUlvE0_clEvEUllE_EEvT_T0_PN15function_traitsISD_E11result_typeE --------------------------
	.section	.text._ZN50_GLOBAL__N__f31458b2_17_RangeFactories_cu_38772b0829elementwise_kernel_with_indexIiZZZN2at6native17linspace_cuda_outERKN3c106ScalarES6_lRNS1_6TensorEENKUlvE0_clEvENKUlvE0_clEvEUllE_EEvT_T0_PN15function_traitsISD_E11result_typeE,"ax",@progbits
	.align	128
.text._ZN50_GLOBAL__N__f31458b2_17_RangeFactories_cu_38772b0829elementwise_kernel_with_indexIiZZZN2at6native17linspace_cuda_outERKN3c106ScalarES6_lRNS1_6TensorEENKUlvE0_clEvENKUlvE0_clEvEUllE_EEvT_T0_PN15function_traitsISD_E11result_typeE:
        .type           _ZN50_GLOBAL__N__f31458b2_17_RangeFactories_cu_38772b0829elementwise_kernel_with_indexIiZZZN2at6native17linspace_cuda_outERKN3c106ScalarES6_lRNS1_6TensorEENKUlvE0_clEvENKUlvE0_clEvEUllE_EEvT_T0_PN15function_traitsISD_E11result_typeE,@function
        .size           _ZN50_GLOBAL__N__f31458b2_17_RangeFactories_cu_38772b0829elementwise_kernel_with_indexIiZZZN2at6native17linspace_cuda_outERKN3c106ScalarES6_lRNS1_6TensorEENKUlvE0_clEvENKUlvE0_clEvEUllE_EEvT_T0_PN15function_traitsISD_E11result_typeE,(.L_x_745 - _ZN50_GLOBAL__N__f31458b2_17_RangeFactories_cu_38772b0829elementwise_kernel_with_indexIiZZZN2at6native17linspace_cuda_outERKN3c106ScalarES6_lRNS1_6TensorEENKUlvE0_clEvENKUlvE0_clEvEUllE_EEvT_T0_PN15function_traitsISD_E11result_typeE)
        .other          _ZN50_GLOBAL__N__f31458b2_17_RangeFactories_cu_38772b0829elementwise_kernel_with_indexIiZZZN2at6native17linspace_cuda_outERKN3c106ScalarES6_lRNS1_6TensorEENKUlvE0_clEvENKUlvE0_clEvEUllE_EEvT_T0_PN15function_traitsISD_E11result_typeE,@"STO_CUDA_ENTRY STV_DEFAULT"
_ZN50_GLOBAL__N__f31458b2_17_RangeFactories_cu_38772b0829elementwise_kernel_with_indexIiZZZN2at6native17linspace_cuda_outERKN3c106ScalarES6_lRNS1_6TensorEENKUlvE0_clEvENKUlvE0_clEvEUllE_EEvT_T0_PN15function_traitsISD_E11result_typeE:
        /* <DEDUP_REMOVED lines=27> */
.L_x_634:
[----:B------:R-:W-:Y:S05]  /*01b0*/  BSYNC.RECONVERGENT B0 ;  /* 0x0000000000007941 */ /* 0x000fea0003800200 */
.L_x_633:
[----:B------:R-:W0:Y:S01]  /*01c0*/  LDCU.64 UR6, c[0x0][0x3b0] ;  /* 0x00007600ff0677ac */ /* 0x000e220008000a00 */
[----:B------:R-:W1:Y:S01]  /*01d0*/  LDCU.64 UR4, c[0x0][0x358] ;  /* 0x00006b00ff0477ac */ /* 0x000e620008000a00 */
[----:B0-----:R-:W-:-:S04]  /*01e0*/  LEA R2, P0, R0, UR6, 0x2 ;  /* 0x0000000600027c11 */ /* 0x001fc8000f8010ff */
[----:B------:R-:W-:-:S05]  /*01f0*/  LEA.HI.X R3, R0, UR7, R7, 0x2, P0 ;  /* 0x0000000700037c11 */ /* 0x000fca00080f1407 */
[----:B-1----:R-:W-:Y:S01]  /*0200*/  STG.E desc[UR4][R2.64], R5 ;  /* 0x0000000502007986 */ /* 0x002fe2000c101904 */
[----:B------:R-:W-:Y:S05]  /*0210*/  EXIT ;  /* 0x000000000000794d */ /* 0x000fea0003800000 */
.L_x_635:
        /* <DEDUP_REMOVED lines=14> */
.L_x_745:


//--------------------- .text._ZN50_GLOBAL__N__f31458b2_17_RangeFactories_cu_38772b0829elementwise_kernel_with_indexIlZZZN2at6native17linspace_cuda_outERKN3c106ScalarES6_lRNS1_6TensorEENKUlvE0_clEvENKUlvE_clEvEUllE_EEvT_T0_PN15function_traitsISD_E11result_typeE --------------------------
	.section	.text._ZN50_GLOBAL__N__f31458b2_17_RangeFactories_cu_38772b0829elementwise_kernel_with_indexIlZZZN2at6native17linspace_cuda_outERKN3c106ScalarES6_lRNS1_6TensorEENKUlvE0_clEvENKUlvE_clEvEUllE_EEvT_T0_PN15function_traitsISD_E11result_typeE,"ax",@progbits
	.align	128
.text._ZN50_GLOBAL__N__f31458b2_17_RangeFactories_cu_38772b0829elementwise_kernel_with_indexIlZZZN2at6native17linspace_cuda_outERKN3c106ScalarES6_lRNS1_6TensorEENKUlvE0_clEvENKUlvE_clEvEUllE_EEvT_T0_PN15function_traitsISD_E11result_typeE:
        .type           _ZN50_GLOBAL__N__f31458b2_17_RangeFactories_cu_38772b0829elementwise_kernel_with_indexIlZZZN2at6native17linspace_cuda_outERKN3c106ScalarES6_lRNS1_6TensorEENKUlvE0_clEvENKUlvE_clEvEUllE_EEvT_T0_PN15function_traitsISD_E11result_typeE,@function
        .size           _ZN50_GLOBAL__N__f31458b2_17_RangeFactories_cu_38772b0829elementwise_kernel_with_indexIlZZZN2at6native17linspace_cuda_outERKN3c106ScalarES6_lRNS1_6TensorEENKUlvE0_clEvENKUlvE_clEvEUllE_EEvT_T0_PN15function_traitsISD_E11result_typeE,(.L_x_746 - _ZN50_GLOBAL__N__f31458b2_17_RangeFactories_cu_38772b0829elementwise_kernel_with_indexIlZZZN2at6native17linspace_cuda_outERKN3c106ScalarES6_lRNS1_6TensorEENKUlvE0_clEvENKUlvE_clEvEUllE_EEvT_T0_PN15function_traitsISD_E11result_typeE)
        .other          _ZN50_GLOBAL__N__f31458b2_17_RangeFactories_cu_38772b0829elementwise_kernel_with_indexIlZZZN2at6native17linspace_cuda_outERKN3c106ScalarES6_lRNS1_6TensorEENKUlvE0_clEvENKUlvE_clEvEUllE_EEvT_T0_PN15function_traitsISD_E11result_typeE,@"STO_CUDA_ENTRY STV_DEFAULT"
_ZN50_GLOBAL__N__f31458b2_17_RangeFactories_cu_38772b0829elementwise_kernel_with_indexIlZZZN2at6native17linspace_cuda_outERKN3c106ScalarES6_lRNS1_6TensorEENKUlvE0_clEvENKUlvE_clEvEUllE_EEvT_T0_PN15function_traitsISD_E11result_typeE:
        /* <DEDUP_REMOVED lines=14> */
[----:B------:R-:W0:Y:S07]  /*00e0*/  @!P0 I2F.F64.U32 R2, R0 ;  /* 0x0000000000028312 */ /* 0x000e2e0000201800 */
[----:B------:R-:W0:-:S15]  /*00f0*/  @!P0 LDC.64 R6, c[0x0][0x388] ;  /* 0x0000e200ff068b82 */ /* 0x000e1e0000000a00 */
[----:B------:R-:W-:-:S15]  /*0100*/  NOP ;  /* 0x0000000000007918 */ /* 0x000fde0000000000 */
[----:B------:R-:W-:-:S15]  /*0110*/  NOP ;  /* 0x0000000000007918 */ /* 0x000fde0000000000 */
[----:B------:R-:W-:-:S12]  /*0120*/  NOP ;  /* 0x0000000000007918 */ /* 0x000fd80000000000 */
[----:B0-----:R0:W1:Y:S02]  /*0130*/  @!P0 DFMA R2, R2, R4, R6 ;  /* 0x000000040202822b */ /* 0x0010640000000006 */
[----:B01----:R-:W-:Y:S05]  /*0140*/  @!P0 BRA `(.L_x_637) ;  /* 0x0000000000308947 */ /* 0x003fea0003800000 */
        /* <DEDUP_REMOVED lines=12> */
.L_x_637:
[----:B------:R-:W-:Y:S05]  /*0210*/  BSYNC.RECONVERGENT B0 ;  /* 0x0000000000007941 */ /* 0x000fea0003800200 */
.L_x_636:
[----:B------:R-:W2:Y:S01]  /*0220*/  LDCU.64 UR6, c[0x0][0x3b8] ;  /* 0x00007700ff0677ac */ /* 0x000ea20008000a00 */
[----:B------:R-:W1:Y:S01]  /*0230*/  LDCU.64 UR4, c[0x0][0x358] ;  /* 0x00006b00ff0477ac */ /* 0x000e620008000a00 */
[----:B--2---:R-:W-:-:S04]  /*0240*/  LEA R4, P0, R0, UR6, 0x3 ;  /* 0x0000000600047c11 */ /* 0x004fc8000f8018ff */
[----:B------:R-:W-:-:S05]  /*0250*/  LEA.HI.X R5, R0, UR7, RZ, 0x3, P0 ;  /* 0x0000000700057c11 */ /* 0x000fca00080f1cff */
[----:B-1----:R-:W-:Y:S01]  /*0260*/  STG.E.64 desc[UR4][R4.64], R2 ;  /* 0x0000000204007986 */ /* 0x002fe2000c101b04 */
[----:B------:R-:W-:Y:S05]  /*0270*/  EXIT ;  /* 0x000000000000794d */ /* 0x000fea0003800000 */
.L_x_638:
        /* <DEDUP_REMOVED lines=16> */
.L_x_746:


//--------------------- .text._ZN50_GLOBAL__N__f31458b2_17_RangeFactories_cu_38772b0829elementwise_kernel_with_indexIiZZZN2at6native17linspace_cuda_outERKN3c106ScalarES6_lRNS1_6TensorEENKUlvE0_clEvENKUlvE_clEvEUllE_EEvT_T0_PN15function_traitsISD_E11result_typeE --------------------------
	.section	.text._ZN50_GLOBAL__N__f31458b2_17_RangeFactories_cu_38772b0829elementwise_kernel_with_indexIiZZZN2at6native17linspace_cuda_outERKN3c106ScalarES6_lRNS1_6TensorEENKUlvE0_clEvENKUlvE_clEvEUllE_EEvT_T0_PN15function_traitsISD_E11result_typeE,"ax",@progbits
	.align	128
.text._ZN50_GLOBAL__N__f31458b2_17_RangeFactories_cu_38772b0829elementwise_kernel_with_indexIiZZZN2at6native17linspace_cuda_outERKN3c106ScalarES6_lRNS1_6TensorEENKUlvE0_clEvENKUlvE_clEvEUllE_EEvT_T0_PN15function_traitsISD_E11result_typeE:
        .type           _ZN50_GLOBAL__N__f31458b2_17_RangeFactories_cu_38772b0829elementwise_kernel_with_indexIiZZZN2at6native17linspace_cuda_outERKN3c106ScalarES6_lRNS1_6TensorEENKUlvE0_clEvENKUlvE_clEvEUllE_EEvT_T0_PN15function_traitsISD_E11result_typeE,@function
        .size           _ZN50_GLOBAL__N__f31458b2_17_RangeFactories_cu_38772b0829elementwise_kernel_with_indexIiZZZN2at6native17linspace_cuda_outERKN3c106ScalarES6_lRNS1_6TensorEENKUlvE0_clEvENKUlvE_clEvEUllE_EEvT_T0_PN15function_traitsISD_E11result_typeE,(.L_x_747 - _ZN50_GLOBAL__N__f31458b2_17_RangeFactories_cu_38772b0829elementwise_kernel_with_indexIiZZZN2at6native17linspace_cuda_outERKN3c106ScalarES6_lRNS1_6TensorEENKUlvE0_clEvENKUlvE_clEvEUllE_EEvT_T0_PN15function_traitsISD_E11result_typeE)
        .other          _ZN50_GLOBAL__N__f31458b2_17_RangeFactories_cu_38772b0829elementwise_kernel_with_indexIiZZZN2at6native17linspace_cuda_outERKN3c106ScalarES6_lRNS1_6TensorEENKUlvE0_clEvENKUlvE_clEvEUllE_EEvT_T0_PN15function_traitsISD_E11result_typeE,@"STO_CUDA_ENTRY STV_DEFAULT"
_ZN50_GLOBAL__N__f31458b2_17_RangeFactories_cu_38772b0829elementwise_kernel_with_indexIiZZZN2at6native17linspace_cuda_outERKN3c106ScalarES6_lRNS1_6TensorEENKUlvE0_clEvENKUlvE_clEvEUllE_EEvT_T0_PN15function_traitsISD_E11result_typeE:
        /* <DEDUP_REMOVED lines=14> */
[----:B------:R-:W0:Y:S07]  /*00e0*/  @!P0 I2F.F64 R2, R0 ;  /* 0x0000000000028312 */ /* 0x000e2e0000201c00 */
[----:B------:R-:W0:-:S15]  /*00f0*/  @!P0 LDC.64 R6, c[0x0][0x388] ;  /* 0x0000e200ff068b82 */ /* 0x000e1e0000000a00 */
[----:B------:R-:W-:-:S15]  /*0100*/  NOP ;  /* 0x0000000000007918 */ /* 0x000fde0000000000 */
[----:B------:R-:W-:-:S15]  /*0110*/  NOP ;  /* 0x0000000000007918 */ /* 0x000fde0000000000 */
[----:B------:R-:W-:-:S12]  /*0120*/  NOP ;  /* 0x0000000000007918 */ /* 0x000fd80000000000 */
[----:B0-----:R0:W1:Y:S02]  /*0130*/  @!P0 DFMA R2, R2, R4, R6 ;  /* 0x000000040202822b */ /* 0x0010640000000006 */
[----:B01----:R-:W-:Y:S05]  /*0140*/  @!P0 BRA `(.L_x_640) ;  /* 0x0000000000348947 */ /* 0x003fea0003800000 */
        /* <DEDUP_REMOVED lines=13> */
.L_x_640:
[----:B------:R-:W-:Y:S05]  /*0220*/  BSYNC.RECONVERGENT B0 ;  /* 0x0000000000007941 */ /* 0x000fea0003800200 */
.L_x_639:
[----:B------:R-:W2:Y:S01]  /*0230*/  LDCU.64 UR6, c[0x0][0x3b8] ;  /* 0x00007700ff0677ac */ /* 0x000ea20008000a00 */
[----:B------:R-:W1:Y:S01]  /*0240*/  LDCU.64 UR4, c[0x0][0x358] ;  /* 0x00006b00ff0477ac */ /* 0x000e620008000a00 */
[----:B--2---:R-:W-:-:S04]  /*0250*/  LEA R4, P0, R0, UR6, 0x3 ;  /* 0x0000000600047c11 */ /* 0x004fc8000f8018ff */
[----:B------:R-:W-:-:S05]  /*0260*/  LEA.HI.X R5, R0, UR7, R9, 0x3, P0 ;  /* 0x0000000700057c11 */ /* 0x000fca00080f1c09 */
[----:B-1----:R-:W-:Y:S01]  /*0270*/  STG.E.64 desc[UR4][R4.64], R2 ;  /* 0x0000000204007986 */ /* 0x002fe2000c101b04 */
[----:B------:R-:W-:Y:S05]  /*0280*/  EXIT ;  /* 0x000000000000794d */ /* 0x000fea0003800000 */
.L_x_641:
        /* <DEDUP_REMOVED lines=15> */
.L_x_747:


//--------------------- .text._ZN50_GLOBAL__N__f31458b2_17_RangeFactories_cu_38772b0829elementwise_kernel_with_indexIlZZZN2at6native17linspace_cuda_outERKN3c106ScalarES6_lRNS1_6TensorEENKUlvE_clEvENKUlvE3_clEvEUllE_EEvT_T0_PN15function_traitsISD_E11result_typeE --------------------------
	.section	.text._ZN50_GLOBAL__N__f31458b2_17_RangeFactories_cu_38772b0829elementwise_kernel_with_indexIlZZZN2at6native17linspace_cuda_outERKN3c106ScalarES6_lRNS1_6TensorEENKUlvE_clEvENKUlvE3_clEvEUllE_EEvT_T0_PN15function_traitsISD_E11result_typeE,"ax",@progbits
	.align	128
.text._ZN50_GLOBAL__N__f31458b2_17_RangeFactories_cu_38772b0829elementwise_kernel_with_indexIlZZZN2at6native17linspace_cuda_outERKN3c106ScalarES6_lRNS1_6TensorEENKUlvE_clEvENKUlvE3_clEvEUllE_EEvT_T0_PN15function_traitsISD_E11result_typeE:
        .type           _ZN50_GLOBAL__N__f31458b2_17_RangeFactories_cu_38772b0829elementwise_kernel_with_indexIlZZZN2at6native17linspace_cuda_outERKN3c106ScalarES6_lRNS1_6TensorEENKUlvE_clEvENKUlvE3_clEvEUllE_EEvT_T0_PN15function_traitsISD_E11result_typeE,@function
        .size           _ZN50_GLOBAL__N__f31458b2_17_RangeFactories_cu_38772b0829elementwise_kernel_with_indexIlZZZN2at6native17linspace_cuda_outERKN3c106ScalarES6_lRNS1_6TensorEENKUlvE_clEvENKUlvE3_clEvEUllE_EEvT_T0_PN15function_traitsISD_E11result_typeE,(.L_x_748 - _ZN50_GLOBAL__N__f31458b2_17_RangeFactories_cu_38772b0829elementwise_kernel_with_indexIlZZZN2at6native17linspace_cuda_outERKN3c106ScalarES6_lRNS1_6TensorEENKUlvE_clEvENKUlvE3_clEvEUllE_EEvT_T0_PN15function_traitsISD_E11result_typeE)
        .other          _ZN50_GLOBAL__N__f31458b2_17_RangeFactories_cu_38772b0829elementwise_kernel_with_indexIlZZZN2at6native17linspace_cuda_outERKN3c106ScalarES6_lRNS1_6TensorEENKUlvE_clEvENKUlvE3_clEvEUllE_EEvT_T0_PN15function_traitsISD_E11result_typeE,@"STO_CUDA_ENTRY STV_DEFAULT"
_ZN50_GLOBAL__N__f31458b2_17_RangeFactories_cu_38772b0829elementwise_kernel_with_indexIlZZZN2at6native17linspace_cuda_outERKN3c106ScalarES6_lRNS1_6TensorEENKUlvE_clEvENKUlvE3_clEvEUllE_EEvT_T0_PN15function_traitsISD_E11result_typeE:
        /* <DEDUP_REMOVED lines=17> */
[----:B-1----:R-:W-:-:S06]  /*0110*/  @!P0 FFMA.FTZ R2, R3, R5, R2 ;  /* 0x0000000503028223 */ /* 0x002fcc0000010002 */
[----:B------:R0:W1:Y:S01]  /*0120*/  @!P0 F2I.FTZ.TRUNC.NTZ R5, R2 ;  /* 0x0000000200058305 */ /* 0x000062000021f100 */
[----:B------:R-:W-:Y:S05]  /*0130*/  @!P0 BRA `(.L_x_643) ;  /* 0x0000000000288947 */ /* 0x000fea0003800000 */
[----:B------:R-:W2:Y:S01]  /*0140*/  LDCU.U16 UR4, c[0x0][0x38a] ;  /* 0x00007140ff0477ac */ /* 0x000ea20008000400 */
[----:B------:R-:W0:Y:S01]  /*0150*/  LDC.64 R6, c[0x0][0x390] ;  /* 0x0000e400ff067b82 */ /* 0x000e220000000a00 */
[----:B------:R-:W-:Y:S01]  /*0160*/  LOP3.LUT R3, RZ, R0, RZ, 0x33, !PT ;  /* 0x00000000ff037212 */ /* 0x000fe200078e33ff */
[----:B--2---:R-:W2:Y:S01]  /*0170*/  I2F.S16 R4, UR4 ;  /* 0x0000000400047d06 */ /* 0x004ea20008101400 */
[----:B------:R-:W2:Y:S02]  /*0180*/  LDCU UR4, c[0x0][0x398] ;  /* 0x00007300ff0477ac */ /* 0x000ea40008000800 */
[----:B0-----:R-:W-:-:S04]  /*0190*/  IADD3 R2, P0, PT, R3, R6, RZ ;  /* 0x0000000603027210 */ /* 0x001fc80007f1e0ff */
[----:B------:R-:W-:-:S06]  /*01a0*/  IADD3.X R3, PT, PT, R7, -0x1, RZ, P0, !PT ;  /* 0xffffffff07037810 */ /* 0x000fcc00007fe4ff */
[----:B------:R-:W2:Y:S02]  /*01b0*/  I2F.S64 R3, R2 ;  /* 0x0000000200037312 */ /* 0x000ea40000301400 */
[----:B--2---:R-:W-:-:S04]  /*01c0*/  FFMA.FTZ R4, -R3, UR4, R4 ;  /* 0x0000000403047c23 */ /* 0x004fc80008010104 */
[----:B-1----:R2:W3:Y:S03]  /*01d0*/  F2I.FTZ.TRUNC.NTZ R5, R4 ;  /* 0x0000000400057305 */ /* 0x0024e6000021f100 */
.L_x_643:
[----:B------:R-:W-:Y:S05]  /*01e0*/  BSYNC.RECONVERGENT B0 ;  /* 0x0000000000007941 */ /* 0x000fea0003800200 */
.L_x_642:
[----:B------:R-:W0:Y:S01]  /*01f0*/  LDCU.64 UR6, c[0x0][0x3b0] ;  /* 0x00007600ff0677ac */ /* 0x000e220008000a00 */
[----:B------:R-:W1:Y:S01]  /*0200*/  LDCU.64 UR4, c[0x0][0x358] ;  /* 0x00006b00ff0477ac */ /* 0x000e620008000a00 */
[----:B0-----:R-:W-:-:S04]  /*0210*/  LEA R2, P0, R0, UR6, 0x1 ;  /* 0x0000000600027c11 */ /* 0x001fc8000f8008ff */
[----:B------:R-:W-:-:S05]  /*0220*/  LEA.HI.X R3, R0, UR7, RZ, 0x1, P0 ;  /* 0x0000000700037c11 */ /* 0x000fca00080f0cff */
[----:B-1-3--:R-:W-:Y:S01]  /*0230*/  STG.E.U16 desc[UR4][R2.64], R5 ;  /* 0x0000000502007986 */ /* 0x00afe2000c101504 */
[----:B------:R-:W-:Y:S05]  /*0240*/  EXIT ;  /* 0x000000000000794d */ /* 0x000fea0003800000 */
.L_x_644:
        /* <DEDUP_REMOVED lines=11> */
.L_x_748:


//--------------------- .text._ZN50_GLOBAL__N__f31458b2_17_RangeFactories_cu_38772b0829elementwise_kernel_with_indexIiZZZN2at6native17linspace_cuda_outERKN3c106ScalarES6_lRNS1_6TensorEENKUlvE_clEvENKUlvE3_clEvEUllE_EEvT_T0_PN15function_traitsISD_E11result_typeE --------------------------
	.section	.text._ZN50_GLOBAL__N__f31458b2_17_RangeFactories_cu_38772b0829elementwise_kernel_with_indexIiZZZN2at6native17linspace_cuda_outERKN3c106ScalarES6_lRNS1_6TensorEENKUlvE_clEvENKUlvE3_clEvEUllE_EEvT_T0_PN15function_traitsISD_E11result_typeE,"ax",@progbits
	.align	128
.text._ZN50_GLOBAL__N__f31458b2_17_RangeFactories_cu_38772b0829elementwise_kernel_with_indexIiZZZN2at6native17linspace_cuda_outERKN3c106ScalarES6_lRNS1_6TensorEENKUlvE_clEvENKUlvE3_clEvEUllE_EEvT_T0_PN15function_traitsISD_E11result_typeE:
        .type           _ZN50_GLOBAL__N__f31458b2_17_RangeFactories_cu_38772b0829elementwise_kernel_with_indexIiZZZN2at6native17linspace_cuda_outERKN3c106ScalarES6_lRNS1_6TensorEENKUlvE_clEvENKUlvE3_clEvEUllE_EEvT_T0_PN15function_traitsISD_E11result_typeE,@function
        .size           _ZN50_GLOBAL__N__f31458b2_17_RangeFactories_cu_38772b0829elementwise_kernel_with_indexIiZZZN2at6native17linspace_cuda_outERKN3c106ScalarES6_lRNS1_6TensorEENKUlvE_clEvENKUlvE3_clEvEUllE_EEvT_T0_PN15function_traitsISD_E11result_typeE,(.L_x_749 - _ZN50_GLOBAL__N__f31458b2_17_RangeFactories_cu_38772b0829elementwise_kernel_with_indexIiZZZN2at6native17linspace_cuda_outERKN3c106ScalarES6_lRNS1_6TensorEENKUlvE_clEvENKUlvE3_clEvEUllE_EEvT_T0_PN15function_traitsISD_E11result_typeE)
        .other          _ZN50_GLOBAL__N__f31458b2_17_RangeFactories_cu_38772b0829elementwise_kernel_with_indexIiZZZN2at6native17linspace_cuda_outERKN3c106ScalarES6_lRNS1_6TensorEENKUlvE_clEvENKUlvE3_clEvEUllE_EEvT_T0_PN15function_traitsISD_E11result_typeE,@"STO_CUDA_ENTRY STV_DEFAULT"
_ZN50_GLOBAL__N__f31458b2_17_RangeFactories_cu_38772b0829elementwise_kernel_with_indexIiZZZN2at6native17linspace_cuda_outERKN3c106ScalarES6_lRNS1_6TensorEENKUlvE_clEvENKUlvE3_clEvEUllE_EEvT_T0_PN15function_traitsISD_E11result_typeE:
        /* <DEDUP_REMOVED lines=17> */
[----:B-1----:R-:W-:-:S06]  /*0110*/  @!P0 FFMA.FTZ R2, R3, R5, R2 ;  /* 0x0000000503028223 */ /* 0x002fcc0000010002 */
[----:B------:R0:W1:Y:S01]  /*0120*/  @!P0 F2I.FTZ.TRUNC.NTZ R5, R2 ;  /* 0x0000000200058305 */ /* 0x000062000021f100 */
[----:B------:R-:W-:Y:S05]  /*0130*/  @!P0 BRA `(.L_x_646) ;  /* 0x00000000002c8947 */ /* 0x000fea0003800000 */
[----:B------:R-:W2:Y:S01]  /*0140*/  LDCU.U16 UR4, c[0x0][0x38a] ;  /* 0x00007140ff0477ac */ /* 0x000ea20008000400 */
[----:B0-----:R-:W-:Y:S02]  /*0150*/  LOP3.LUT R2, RZ, R0, RZ, 0x33, !PT ;  /* 0x00000000ff027212 */ /* 0x001fe400078e33ff */
[----:B------:R-:W-:Y:S01]  /*0160*/  LOP3.LUT R3, RZ, R7, RZ, 0x33, !PT ;  /* 0x00000007ff037212 */ /* 0x000fe200078e33ff */
[----:B------:R-:W0:Y:S01]  /*0170*/  LDCU UR6, c[0x0][0x398] ;  /* 0x00007300ff0677ac */ /* 0x000e220008000800 */
[----:B--2---:R-:W0:Y:S01]  /*0180*/  I2F.S16 R4, UR4 ;  /* 0x0000000400047d06 */ /* 0x004e220008101400 */
[----:B------:R-:W2:Y:S02]  /*0190*/  LDCU.64 UR4, c[0x0][0x390] ;  /* 0x00007200ff0477ac */ /* 0x000ea40008000a00 */
[----:B--2---:R-:W-:-:S04]  /*01a0*/  IADD3 R2, P0, PT, R2, UR4, RZ ;  /* 0x0000000402027c10 */ /* 0x004fc8000ff1e0ff */
[----:B------:R-:W-:-:S06]  /*01b0*/  IADD3.X R3, PT, PT, R3, UR5, RZ, P0, !PT ;  /* 0x0000000503037c10 */ /* 0x000fcc00087fe4ff */
[----:B------:R-:W0:Y:S02]  /*01c0*/  I2F.S64 R3, R2 ;  /* 0x0000000200037312 */ /* 0x000e240000301400 */
[----:B0-----:R-:W-:-:S04]  /*01d0*/  FFMA.FTZ R4, -R3, UR6, R4 ;  /* 0x0000000603047c23 */ /* 0x001fc80008010104 */
[----:B-1----:R2:W3:Y:S03]  /*01e0*/  F2I.FTZ.TRUNC.NTZ R5, R4 ;  /* 0x0000000400057305 */ /* 0x0024e6000021f100 */
.L_x_646:
[----:B------:R-:W-:Y:S05]  /*01f0*/  BSYNC.RECONVERGENT B0 ;  /* 0x0000000000007941 */ /* 0x000fea0003800200 */
.L_x_645:
[----:B------:R-:W0:Y:S01]  /*0200*/  LDCU.64 UR6, c[0x0][0x3b0] ;  /* 0x00007600ff0677ac */ /* 0x000e220008000a00 */
[----:B------:R-:W1:Y:S01]  /*0210*/  LDCU.64 UR4, c[0x0][0x358] ;  /* 0x00006b00ff0477ac */ /* 0x000e620008000a00 */
[----:B0-----:R-:W-:-:S04]  /*0220*/  LEA R2, P0, R0, UR6, 0x1 ;  /* 0x0000000600027c11 */ /* 0x001fc8000f8008ff */
[----:B------:R-:W-:-:S05]  /*0230*/  LEA.HI.X R3, R0, UR7, R7, 0x1, P0 ;  /* 0x0000000700037c11 */ /* 0x000fca00080f0c07 */
[----:B-1-3--:R-:W-:Y:S01]  /*0240*/  STG.E.U16 desc[UR4][R2.64], R5 ;  /* 0x0000000502007986 */ /* 0x00afe2000c101504 */
[----:B------:R-:W-:Y:S05]  /*0250*/  EXIT ;  /* 0x000000000000794d */ /* 0x000fea0003800000 */
.L_x_647:
        /* <DEDUP_REMOVED lines=10> */
.L_x_749:


//--------------------- .text._ZN50_GLOBAL__N__f31458b2_17_RangeFactories_cu_38772b0829elementwise_kernel_with_indexIlZZZN2at6native17linspace_cuda_outERKN3c106ScalarES6_lRNS1_6TensorEENKUlvE_clEvENKUlvE2_clEvEUllE_EEvT_T0_PN15function_traitsISD_E11result_typeE --------------------------
	.section	.text._ZN50_GLOBAL__N__f31458b2_17_RangeFactories_cu_38772b0829elementwise_kernel_with_indexIlZZZN2at6native17linspace_cuda_outERKN3c106ScalarES6_lRNS1_6TensorEENKUlvE_clEvENKUlvE2_clEvEUllE_EEvT_T0_PN15function_traitsISD_E11result_typeE,"ax",@progbits
	.align	128
.text._ZN50_GLOBAL__N__f31458b2_17_RangeFactories_cu_38772b0829elementwise_kernel_with_indexIlZZZN2at6native17linspace_cuda_outERKN3c106ScalarES6_lRNS1_6TensorEENKUlvE_clEvENKUlvE2_clEvEUllE_EEvT_T0_PN15function_traitsISD_E11result_typeE:
        .type           _ZN50_GLOBAL__N__f31458b2_17_RangeFactories_cu_38772b0829elementwise_kernel_with_indexIlZZZN2at6native17linspace_cuda_outERKN3c106ScalarES6_lRNS1_6TensorEENKUlvE_clEvENKUlvE2_clEvEUllE_EEvT_T0_PN15function_traitsISD_E11result_typeE,@function
        .size           _ZN50_GLOBAL__N__f31458b2_17_RangeFactories_cu_38772b0829elementwise_kernel_with_indexIlZZZN2at6native17linspace_cuda_outERKN3c106ScalarES6_lRNS1_6TensorEENKUlvE_clEvENKUlvE2_clEvEUllE_EEvT_T0_PN15function_traitsISD_E11result_typeE,(.L_x_750 - _ZN50_GLOBAL__N__f31458b2_17_RangeFactories_cu_38772b0829elementwise_kernel_with_indexIlZZZN2at6native17linspace_cuda_outERKN3c106ScalarES6_lRNS1_6TensorEENKUlvE_clEvENKUlvE2_clEvEUllE_EEvT_T0_PN15function_traitsISD_E11result_typeE)
        .other          _ZN50_GLOBAL__N__f31458b2_17_RangeFactories_cu_38772b0829elementwise_kernel_with_indexIlZZZN2at6native17linspace_cuda_outERKN3c106ScalarES6_lRNS1_6TensorEENKUlvE_clEvENKUlvE2_clEvEUllE_EEvT_T0_PN15function_traitsISD_E11result_typeE,@"STO_CUDA_ENTRY STV_DEFAULT"
_ZN50_GLOBAL__N__f31458b2_17_RangeFactories_cu_38772b0829elementwise_kernel_with_indexIlZZZN2at6native17linspace_cuda_outERKN3c106ScalarES6_lRNS1_6TensorEENKUlvE_clEvENKUlvE2_clEvEUllE_EEvT_T0_PN15function_traitsISD_E11result_typeE:
        /* <DEDUP_REMOVED lines=17> */
[----:B-1----:R-:W-:-:S15]  /*0110*/  @!P0 FFMA.FTZ R3, R3, R2, R4 ;  /* 0x0000000203038223 */ /* 0x002fde0000010004 */
[----:B------:R-:W-:-:S15]  /*0120*/  NOP ;  /* 0x0000000000007918 */ /* 0x000fde0000000000 */
[----:B------:R-:W-:-:S15]  /*0130*/  NOP ;  /* 0x0000000000007918 */ /* 0x000fde0000000000 */
[----:B------:R-:W-:-:S15]  /*0140*/  NOP ;  /* 0x0000000000007918 */ /* 0x000fde0000000000 */
[----:B------:R-:W-:-:S02]  /*0150*/  NOP ;  /* 0x0000000000007918 */ /* 0x000fc40000000000 */
[----:B------:R-:W0:Y:S02]  /*0160*/  @!P0 F2I.S64.TRUNC R2, R3 ;  /* 0x0000000300028311 */ /* 0x000e24000020d900 */
[----:B0-----:R-:W-:Y:S05]  /*0170*/  @!P0 BRA `(.L_x_649) ;  /* 0x0000000000448947 */ /* 0x001fea0003800000 */
        /* <DEDUP_REMOVED lines=11> */
[----:B0-----:R-:W-:-:S15]  /*0230*/  FFMA.FTZ R2, -R5, UR4, R2 ;  /* 0x0000000405027c23 */ /* 0x001fde0008010102 */
[----:B------:R-:W-:-:S15]  /*0240*/  NOP ;  /* 0x0000000000007918 */ /* 0x000fde0000000000 */
[----:B------:R-:W-:-:S15]  /*0250*/  NOP ;  /* 0x0000000000007918 */ /* 0x000fde0000000000 */
[----:B------:R-:W-:-:S15]  /*0260*/  NOP ;  /* 0x0000000000007918 */ /* 0x000fde0000000000 */
[----:B------:R-:W-:-:S02]  /*0270*/  NOP ;  /* 0x0000000000007918 */ /* 0x000fc40000000000 */
[----:B------:R-:W0:Y:S02]  /*0280*/  F2I.S64.TRUNC R2, R2 ;  /* 0x0000000200027311 */ /* 0x000e24000020d900 */
.L_x_649:
[----:B------:R-:W-:Y:S05]  /*0290*/  BSYNC.RECONVERGENT B0 ;  /* 0x0000000000007941 */ /* 0x000fea0003800200 */
.L_x_648:
[----:B------:R-:W1:Y:S01]  /*02a0*/  LDCU.64 UR6, c[0x0][0x3b8] ;  /* 0x00007700ff0677ac */ /* 0x000e620008000a00 */
[----:B------:R-:W0:Y:S01]  /*02b0*/  LDCU.64 UR4, c[0x0][0x358] ;  /* 0x00006b00ff0477ac */ /* 0x000e220008000a00 */
[----:B-1----:R-:W-:-:S04]  /*02c0*/  LEA R4, P0, R0, UR6, 0x3 ;  /* 0x0000000600047c11 */ /* 0x002fc8000f8018ff */
[----:B------:R-:W-:-:S05]  /*02d0*/  LEA.HI.X R5, R0, UR7, RZ, 0x3, P0 ;  /* 0x0000000700057c11 */ /* 0x000fca00080f1cff */
[----:B0-----:R-:W-:Y:S01]  /*02e0*/  STG.E.64 desc[UR4][R4.64], R2 ;  /* 0x0000000204007986 */ /* 0x001fe2000c101b04 */
[----:B------:R-:W-:Y:S05]  /*02f0*/  EXIT ;  /* 0x000000000000794d */ /* 0x000fea0003800000 */
.L_x_650:
        /* <DEDUP_REMOVED lines=16> */
.L_x_750:


//--------------------- .text._ZN50_GLOBAL__N__f31458b2_17_RangeFactories_cu_38772b0829elementwise_kernel_with_indexIiZZZN2at6native17linspace_cuda_outERKN3c106ScalarES6_lRNS1_6TensorEENKUlvE_clEvENKUlvE2_clEvEUllE_EEvT_T0_PN15function_traitsISD_E11result_typeE --------------------------
	.section	.text._ZN50_GLOBAL__N__f31458b2_17_RangeFactories_cu_38772b0829elementwise_kernel_with_indexIiZZZN2at6native17linspace_cuda_outERKN3c106ScalarES6_lRNS1_6TensorEENKUlvE_clEvENKUlvE2_clEvEUllE_EEvT_T0_PN15function_traitsISD_E11result_typeE,"ax",@progbits
	.align	128
.text._ZN50_GLOBAL__N__f31458b2_17_RangeFactories_cu_38772b0829elementwise_kernel_with_indexIiZZZN2at6native17linspace_cuda_outERKN3c106ScalarES6_lRNS1_6TensorEENKUlvE_clEvENKUlvE2_clEvEUllE_EEvT_T0_PN15function_traitsISD_E11result_typeE:
        .type           _ZN50_GLOBAL__N__f31458b2_17_RangeFactories_cu_38772b0829elementwise_kernel_with_indexIiZZZN2at6native17linspace_cuda_outERKN3c106ScalarES6_lRNS1_6TensorEENKUlvE_clEvENKUlvE2_clEvEUllE_EEvT_T0_PN15function_traitsISD_E11result_typeE,@function
        .size           _ZN50_GLOBAL__N__f31458b2_17_RangeFactories_cu_38772b0829elementwise_kernel_with_indexIiZZZN2at6native17linspace_cuda_outERKN3c106ScalarES6_lRNS1_6TensorEENKUlvE_clEvENKUlvE2_clEvEUllE_EEvT_T0_PN15function_traitsISD_E11result_typeE,(.L_x_751 - _ZN50_GLOBAL__N__f31458b2_17_RangeFactories_cu_38772b0829elementwise_kernel_with_indexIiZZZN2at6native17linspace_cuda_outERKN3c106ScalarES6_lRNS1_6TensorEENKUlvE_clEvENKUlvE2_clEvEUllE_EEvT_T0_PN15function_traitsISD_E11result_typeE)
        .other          _ZN50_GLOBAL__N__f31458b2_17_RangeFactories_cu_38772b0829elementwise_kernel_with_indexIiZZZN2at6native17linspace_cuda_outERKN3c106ScalarES6_lRNS1_6TensorEENKUlvE_clEvENKUlvE2_clEvEUllE_EEvT_T0_PN15function_traitsISD_E11result_typeE,@"STO_CUDA_ENTRY STV_DEFAULT"
_ZN50_GLOBAL__N__f31458b2_17_RangeFactories_cu_38772b0829elementwise_kernel_with_indexIiZZZN2at6native17linspace_cuda_outERKN3c106ScalarES6_lRNS1_6TensorEENKUlvE_clEvENKUlvE2_clEvEUllE_EEvT_T0_PN15function_traitsISD_E11result_typeE:
        /* <DEDUP_REMOVED lines=25> */
[----:B------:R-:W-:Y:S02]  /*0190*/  LOP3.LUT R4, RZ, R0, RZ, 0x33, !PT ;  /* 0x00000000ff047212 */ /* 0x000fe400078e33ff */
[----:B------:R-:W-:Y:S01]  /*01a0*/  LOP3.LUT R3, RZ, R7, RZ, 0x33, !PT ;  /* 0x00000007ff037212 */ /* 0x000fe200078e33ff */
[----:B0-----:R-:W-:Y:S01]  /*01b0*/  I2F.S64 R2, UR4 ;  /* 0x0000000400027d12 */ /* 0x001fe20008301400 */
[----:B------:R-:W0:Y:S02]  /*01c0*/  LDCU.64 UR4, c[0x0][0x398] ;  /* 0x00007300ff0477ac */ /* 0x000e240008000a00 */
[----:B0-----:R-:W-:Y:S01]  /*01d0*/  IADD3 R4, P0, PT, R4, UR4, RZ ;  /* 0x0000000404047c10 */ /* 0x001fe2000ff1e0ff */
[----:B------:R-:W0:Y:S03]  /*01e0*/  LDCU UR4, c[0x0][0x3a0] ;  /* 0x00007400ff0477ac */ /* 0x000e260008000800 */
[----:B------:R-:W-:-:S15]  /*01f0*/  IADD3.X R5, PT, PT, R3, UR5, RZ, P0, !PT ;  /* 0x0000000503057c10 */ /* 0x000fde00087fe4ff */
        /* <DEDUP_REMOVED lines=10> */
.L_x_652:
[----:B------:R-:W-:Y:S05]  /*02a0*/  BSYNC.RECONVERGENT B0 ;  /* 0x0000000000007941 */ /* 0x000fea0003800200 */
.L_x_651:
[----:B------:R-:W1:Y:S01]  /*02b0*/  LDCU.64 UR6, c[0x0][0x3b8] ;  /* 0x00007700ff0677ac */ /* 0x000e620008000a00 */
[----:B------:R-:W0:Y:S01]  /*02c0*/  LDCU.64 UR4, c[0x0][0x358] ;  /* 0x00006b00ff0477ac */ /* 0x000e220008000a00 */
[----:B-1----:R-:W-:-:S04]  /*02d0*/  LEA R4, P0, R0, UR6, 0x3 ;  /* 0x0000000600047c11 */ /* 0x002fc8000f8018ff */
[----:B------:R-:W-:-:S05]  /*02e0*/  LEA.HI.X R5, R0, UR7, R7, 0x3, P0 ;  /* 0x0000000700057c11 */ /* 0x000fca00080f1c07 */
[----:B0-----:R-:W-:Y:S01]  /*02f0*/  STG.E.64 desc[UR4][R4.64], R2 ;  /* 0x0000000204007986 */ /* 0x001fe2000c101b04 */
[----:B------:R-:W-:Y:S05]  /*0300*/  EXIT ;  /* 0x000000000000794d */ /* 0x000fea0003800000 */
.L_x_653:
        /* <DEDUP_REMOVED lines=15> */
.L_x_751:


//--------------------- .text._ZN50_GLOBAL__N__f31458b2_17_RangeFactories_cu_38772b0829elementwise_kernel_with_indexIlZZZN2at6native17linspace_cuda_outERKN3c106ScalarES6_lRNS1_6TensorEENKUlvE_clEvENKUlvE1_clEvEUllE_EEvT_T0_PN15function_traitsISD_E11result_typeE --------------------------
	.section	.text._ZN50_GLOBAL__N__f31458b2_17_RangeFactories_cu_38772b0829elementwise_kernel_with_indexIlZZZN2at6native17linspace_cuda_outERKN3c106ScalarES6_lRNS1_6TensorEENKUlvE_clEvENKUlvE1_clEvEUllE_EEvT_T0_PN15function_traitsISD_E11result_typeE,"ax",@progbits
	.align	128
.text._ZN50_GLOBAL__N__f31458b2_17_RangeFactories_cu_38772b0829elementwise_kernel_with_indexIlZZZN2at6native17linspace_cuda_outERKN3c106ScalarES6_lRNS1_6TensorEENKUlvE_clEvENKUlvE1_clEvEUllE_EEvT_T0_PN15function_traitsISD_E11result_typeE:
        .type           _ZN50_GLOBAL__N__f31458b2_17_RangeFactories_cu_38772b0829elementwise_kernel_with_indexIlZZZN2at6native17linspace_cuda_outERKN3c106ScalarES6_lRNS1_6TensorEENKUlvE_clEvENKUlvE1_clEvEUllE_EEvT_T0_PN15function_traitsISD_E11result_typeE,@function
        .size           _ZN50_GLOBAL__N__f31458b2_17_RangeFactories_cu_38772b0829elementwise_kernel_with_indexIlZZZN2at6native17linspace_cuda_outERKN3c106ScalarES6_lRNS1_6TensorEENKUlvE_clEvENKUlvE1_clEvEUllE_EEvT_T0_PN15function_traitsISD_E11result_typeE,(.L_x_752 - _ZN50_GLOBAL__N__f31458b2_17_RangeFactories_cu_38772b0829elementwise_kernel_with_indexIlZZZN2at6native17linspace_cuda_outERKN3c106ScalarES6_lRNS1_6TensorEENKUlvE_clEvENKUlvE1_clEvEUllE_EEvT_T0_PN15function_traitsISD_E11result_typeE)
        .other          _ZN50_GLOBAL__N__f31458b2_17_RangeFactories_cu_38772b0829elementwise_kernel_with_indexIlZZZN2at6native17linspace_cuda_outERKN3c106ScalarES6_lRNS1_6TensorEENKUlvE_clEvENKUlvE1_clEvEUllE_EEvT_T0_PN15function_traitsISD_E11result_typeE,@"STO_CUDA_ENTRY STV_DEFAULT"
_ZN50_GLOBAL__N__f31458b2_17_RangeFactories_cu_38772b0829elementwise_kernel_with_indexIlZZZN2at6native17linspace_cuda_outERKN3c106ScalarES6_lRNS1_6TensorEENKUlvE_clEvENKUlvE1_clEvEUllE_EEvT_T0_PN15function_traitsISD_E11result_typeE:
        /* <DEDUP_REMOVED lines=17> */
[----:B-1----:R-:W-:-:S04]  /*0110*/  @!P0 FFMA.FTZ R2, R3, R4, R2 ;  /* 0x0000000403028223 */ /* 0x002fc80000010002 */
[----:B------:R0:W1:Y:S01]  /*0120*/  @!P0 F2I.FTZ.TRUNC.NTZ R5, R2 ;  /* 0x0000000200058305 */ /* 0x000062000021f100 */
[----:B------:R-:W-:Y:S05]  /*0130*/  @!P0 BRA `(.L_x_655) ;  /* 0x0000000000288947 */ /* 0x000fea0003800000 */
[----:B-1----:R-:W0:Y:S01]  /*0140*/  LDC.64 R4, c[0x0][0x390] ;  /* 0x0000e400ff047b82 */ /* 0x002e220000000a00 */
[----:B------:R-:W1:Y:S01]  /*0150*/  LDCU UR4, c[0x0][0x38c] ;  /* 0x00007180ff0477ac */ /* 0x000e620008000800 */
[----:B------:R-:W-:Y:S01]  /*0160*/  LOP3.LUT R3, RZ, R0, RZ, 0x33, !PT ;  /* 0x00000000ff037212 */ /* 0x000fe200078e33ff */
[----:B------:R-:W2:Y:S03]  /*0170*/  LDCU UR5, c[0x0][0x398] ;  /* 0x00007300ff0577ac */ /* 0x000ea60008000800 */
[----:B0-----:R-:W-:Y:S02]  /*0180*/  IADD3 R2, P0, PT, R3, R4, RZ ;  /* 0x0000000403027210 */ /* 0x001fe40007f1e0ff */
[----:B-1----:R-:W-:Y:S02]  /*0190*/  I2FP.F32.S32 R4, UR4 ;  /* 0x0000000400047c45 */ /* 0x002fe40008201400 */
[----:B------:R-:W-:-:S06]  /*01a0*/  IADD3.X R3, PT, PT, R5, -0x1, RZ, P0, !PT ;  /* 0xffffffff05037810 */ /* 0x000fcc00007fe4ff */
[----:B------:R-:W2:Y:S02]  /*01b0*/  I2F.S64 R3, R2 ;  /* 0x0000000200037312 */ /* 0x000ea40000301400 */
[----:B--2---:R-:W-:-:S04]  /*01c0*/  FFMA.FTZ R4, -R3, UR5, R4 ;  /* 0x0000000503047c23 */ /* 0x004fc80008010104 */
[----:B------:R2:W3:Y:S03]  /*01d0*/  F2I.FTZ.TRUNC.NTZ R5, R4 ;  /* 0x0000000400057305 */ /* 0x0004e6000021f100 */
.L_x_655:
[----:B------:R-:W-:Y:S05]  /*01e0*/  BSYNC.RECONVERGENT B0 ;  /* 0x0000000000007941 */ /* 0x000fea0003800200 */
.L_x_654:
[----:B------:R-:W0:Y:S01]  /*01f0*/  LDCU.64 UR6, c[0x0][0x3b0] ;  /* 0x00007600ff0677ac */ /* 0x000e220008000a00 */
[----:B------:R-:W1:Y:S01]  /*0200*/  LDCU.64 UR4, c[0x0][0x358] ;  /* 0x00006b00ff0477ac */ /* 0x000e620008000a00 */
[----:B0-----:R-:W-:-:S04]  /*0210*/  LEA R2, P0, R0, UR6, 0x2 ;  /* 0x0000000600027c11 */ /* 0x001fc8000f8010ff */
[----:B------:R-:W-:-:S05]  /*0220*/  LEA.HI.X R3, R0, UR7, RZ, 0x2, P0 ;  /* 0x0000000700037c11 */ /* 0x000fca00080f14ff */
[----:B-1-3--:R-:W-:Y:S01]  /*0230*/  STG.E desc[UR4][R2.64], R5 ;  /* 0x0000000502007986 */ /* 0x00afe2000c101904 */
[----:B------:R-:W-:Y:S05]  /*0240*/  EXIT ;  /* 0x000000000000794d */ /* 0x000fea0003800000 */
.L_x_656:
        /* <DEDUP_REMOVED lines=11> */
.L_x_752:


//--------------------- .text._ZN50_GLOBAL__N__f31458b2_17_RangeFactories_cu_38772b0829elementwise_kernel_with_indexIiZZZN2at6native17linspace_cuda_outERKN3c106ScalarES6_lRNS1_6TensorEENKUlvE_clEvENKUlvE1_clEvEUllE_EEvT_T0_PN15function_traitsISD_E11result_typeE --------------------------
	.section	.text._ZN50_GLOBAL__N__f31458b2_17_RangeFactories_cu_38772b0829elementwise_kernel_with_indexIiZZZN2at6native17linspace_cuda_outERKN3c106ScalarES6_lRNS1_6TensorEENKUlvE_clEvENKUlvE1_clEvEUllE_EEvT_T0_PN15function_traitsISD_E11result_typeE,"ax",@progbits
	.align	128
.text._ZN50_GLOBAL__N__f31458b2_17_RangeFactories_cu_38772b0829elementwise_kernel_with_indexIiZZZN2at6native17linspace_cuda_outERKN3c106ScalarES6_lRNS1_6TensorEENKUlvE_clEvENKUlvE1_clEvEUllE_EEvT_T0_PN15function_traitsISD_E11result_typeE:
        .type           _ZN50_GLOBAL__N__f31458b2_17_RangeFactories_cu_38772b0829elementwise_kernel_with_indexIiZZZN2at6native17linspace_cuda_outERKN3c106ScalarES6_lRNS1_6TensorEENKUlvE_clEvENKUlvE1_clEvEUllE_EEvT_T0_PN15function_traitsISD_E11result_typeE,@function
        .size           _ZN50_GLOBAL__N__f31458b2_17_RangeFactories_cu_38772b0829elementwise_kernel_with_indexIiZZZN2at6native17linspace_cuda_outERKN3c106ScalarES6_lRNS1_6TensorEENKUlvE_clEvENKUlvE1_clEvEUllE_EEvT_T0_PN15function_traitsISD_E11result_typeE,(.L_x_753 - _ZN50_GLOBAL__N__f31458b2_17_RangeFactories_cu_38772b0829elementwise_kernel_with_indexIiZZZN2at6native17linspace_cuda_outERKN3c106ScalarES6_lRNS1_6TensorEENKUlvE_clEvENKUlvE1_clEvEUllE_EEvT_T0_PN15function_traitsISD_E11result_typeE)
        .other          _ZN50_GLOBAL__N__f31458b2_17_RangeFactories_cu_38772b0829elementwise_kernel_with_indexIiZZZN2at6native17linspace_cuda_outERKN3c106ScalarES6_lRNS1_6TensorEENKUlvE_clEvENKUlvE1_clEvEUllE_EEvT_T0_PN15function_traitsISD_E11result_typeE,@"STO_CUDA_ENTRY STV_DEFAULT"
_ZN50_GLOBAL__N__f31458b2_17_RangeFactories_cu_38772b0829elementwise_kernel_with_indexIiZZZN2at6native17linspace_cuda_outERKN3c106ScalarES6_lRNS1_6TensorEENKUlvE_clEvENKUlvE1_clEvEUllE_EEvT_T0_PN15function_traitsISD_E11result_typeE:
        /* <DEDUP_REMOVED lines=17> */
[----:B-1----:R-:W-:-:S04]  /*0110*/  @!P0 FFMA.FTZ R2, R3, R4, R2 ;  /* 0x0000000403028223 */ /* 0x002fc80000010002 */
[----:B------:R0:W1:Y:S01]  /*0120*/  @!P0 F2I.FTZ.TRUNC.NTZ R5, R2 ;  /* 0x0000000200058305 */ /* 0x000062000021f100 */
[----:B------:R-:W-:Y:S05]  /*0130*/  @!P0 BRA `(.L_x_658) ;  /* 0x00000000002c8947 */ /* 0x000fea0003800000 */
[----:B------:R-:W2:Y:S01]  /*0140*/  LDCU.64 UR6, c[0x0][0x390] ;  /* 0x00007200ff0677ac */ /* 0x000ea20008000a00 */
[----:B0-----:R-:W-:Y:S02]  /*0150*/  LOP3.LUT R2, RZ, R0, RZ, 0x33, !PT ;  /* 0x00000000ff027212 */ /* 0x001fe400078e33ff */
[----:B------:R-:W-:Y:S01]  /*0160*/  LOP3.LUT R3, RZ, R7, RZ, 0x33, !PT ;  /* 0x00000007ff037212 */ /* 0x000fe200078e33ff */
[----:B------:R-:W0:Y:S01]  /*0170*/  LDCU UR4, c[0x0][0x38c] ;  /* 0x00007180ff0477ac */ /* 0x000e220008000800 */
[----:B------:R-:W3:Y:S01]  /*0180*/  LDCU UR5, c[0x0][0x398] ;  /* 0x00007300ff0577ac */ /* 0x000ee20008000800 */
[----:B--2---:R-:W-:-:S04]  /*0190*/  IADD3 R2, P0, PT, R2, UR6, RZ ;  /* 0x0000000602027c10 */ /* 0x004fc8000ff1e0ff */
[----:B------:R-:W-:Y:S02]  /*01a0*/  IADD3.X R3, PT, PT, R3, UR7, RZ, P0, !PT ;  /* 0x0000000703037c10 */ /* 0x000fe400087fe4ff */
[----:B0-----:R-:W-:-:S04]  /*01b0*/  I2FP.F32.S32 R4, UR4 ;  /* 0x0000000400047c45 */ /* 0x001fc80008201400 */
[----:B------:R-:W3:Y:S02]  /*01c0*/  I2F.S64 R3, R2 ;  /* 0x0000000200037312 */ /* 0x000ee40000301400 */
[----:B---3--:R-:W-:-:S04]  /*01d0*/  FFMA.FTZ R4, -R3, UR5, R4 ;  /* 0x0000000503047c23 */ /* 0x008fc80008010104 */
[----:B-1----:R2:W3:Y:S03]  /*01e0*/  F2I.FTZ.TRUNC.NTZ R5, R4 ;  /* 0x0000000400057305 */ /* 0x0024e6000021f100 */
.L_x_658:
[----:B------:R-:W-:Y:S05]  /*01f0*/  BSYNC.RECONVERGENT B0 ;  /* 0x0000000000007941 */ /* 0x000fea0003800200 */
.L_x_657:
[----:B------:R-:W0:Y:S01]  /*0200*/  LDCU.64 UR6, c[0x0][0x3b0] ;  /* 0x00007600ff0677ac */ /* 0x000e220008000a00 */
[----:B------:R-:W1:Y:S01]  /*0210*/  LDCU.64 UR4, c[0x0][0x358] ;  /* 0x00006b00ff0477ac */ /* 0x000e620008000a00 */
[----:B0-----:R-:W-:-:S04]  /*0220*/  LEA R2, P0, R0, UR6, 0x2 ;  /* 0x0000000600027c11 */ /* 0x001fc8000f8010ff */
[----:B------:R-:W-:-:S05]  /*0230*/  LEA.HI.X R3, R0, UR7, R7, 0x2, P0 ;  /* 0x0000000700037c11 */ /* 0x000fca00080f1407 */
[----:B-1-3--:R-:W-:Y:S01]  /*0240*/  STG.E desc[UR4][R2.64], R5 ;  /* 0x0000000502007986 */ /* 0x00afe2000c101904 */
[----:B------:R-:W-:Y:S05]  /*0250*/  EXIT ;  /* 0x000000000000794d */ /* 0x000fea0003800000 */
.L_x_659:
        /* <DEDUP_REMOVED lines=10> */
.L_x_753:


//--------------------- .text._ZN50_GLOBAL__N__f31458b2_17_RangeFactories_cu_38772b0829elementwise_kernel_with_indexIlZZZN2at6native17linspace_cuda_outERKN3c106ScalarES6_lRNS1_6TensorEENKUlvE_clEvENKUlvE0_clEvEUllE_EEvT_T0_PN15function_traitsISD_E11result_typeE --------------------------
	.section	.text._ZN50_GLOBAL__N__f31458b2_17_RangeFactories_cu_38772b0829elementwise_kernel_with_indexIlZZZN2at6native17linspace_cuda_outERKN3c106ScalarES6_lRNS1_6TensorEENKUlvE_clEvENKUlvE0_clEvEUllE_EEvT_T0_PN15function_traitsISD_E11result_typeE,"ax",@progbits
	.align	128
.text._ZN50_GLOBAL__N__f31458b2_17_RangeFactories_cu_38772b0829elementwise_kernel_with_indexIlZZZN2at6native17linspace_cuda_outERKN3c106ScalarES6_lRNS1_6TensorEENKUlvE_clEvENKUlvE0_clEvEUllE_EEvT_T0_PN15function_traitsISD_E11result_typeE:
        .type           _ZN50_GLOBAL__N__f31458b2_17_RangeFactories_cu_38772b0829elementwise_kernel_with_indexIlZZZN2at6native17linspace_cuda_outERKN3c106ScalarES6_lRNS1_6TensorEENKUlvE_clEvENKUlvE0_clEvEUllE_EEvT_T0_PN15function_traitsISD_E11result_typeE,@function
        .size           _ZN50_GLOBAL__N__f31458b2_17_RangeFactories_cu_38772b0829elementwise_kernel_with_indexIlZZZN2at6native17linspace_cuda_outERKN3c106ScalarES6_lRNS1_6TensorEENKUlvE_clEvENKUlvE0_clEvEUllE_EEvT_T0_PN15function_traitsISD_E11result_typeE,(.L_x_754 - _ZN50_GLOBAL__N__f31458b2_17_RangeFactories_cu_38772b0829elementwise_kernel_with_indexIlZZZN2at6native17linspace_cuda_outERKN3c106ScalarES6_lRNS1_6TensorEENKUlvE_clEvENKUlvE0_clEvEUllE_EEvT_T0_PN15function_traitsISD_E11result_typeE)
        .other          _ZN50_GLOBAL__N__f31458b2_17_RangeFactories_cu_38772b0829elementwise_kernel_with_indexIlZZZN2at6native17linspace_cuda_outERKN3c106ScalarES6_lRNS1_6TensorEENKUlvE_clEvENKUlvE0_clEvEUllE_EEvT_T0_PN15function_traitsISD_E11result_typeE,@"STO_CUDA_ENTRY STV_DEFAULT"
_ZN50_GLOBAL__N__f31458b2_17_RangeFactories_cu_38772b0829elementwise_kernel_with_indexIlZZZN2at6native17linspace_cuda_outERKN3c106ScalarES6_lRNS1_6TensorEENKUlvE_clEvENKUlvE0_clEvEUllE_EEvT_T0_PN15function_traitsISD_E11result_typeE:
        /* <DEDUP_REMOVED lines=17> */
[----:B-1----:R-:W-:-:S04]  /*0110*/  @!P0 FFMA.FTZ R2, R3, R4, R2 ;  /* 0x0000000403028223 */ /* 0x002fc80000010002 */
[----:B------:R0:W1:Y:S01]  /*0120*/  @!P0 F2I.FTZ.TRUNC.NTZ R5, R2 ;  /* 0x0000000200058305 */ /* 0x000062000021f100 */
[----:B------:R-:W-:Y:S05]  /*0130*/  @!P0 BRA `(.L_x_661) ;  /* 0x0000000000288947 */ /* 0x000fea0003800000 */
[----:B------:R-:W2:Y:S01]  /*0140*/  LDCU.U8 UR4, c[0x0][0x389] ;  /* 0x00007120ff0477ac */ /* 0x000ea20008000000 */
[----:B------:R-:W0:Y:S01]  /*0150*/  LDC.64 R6, c[0x0][0x390] ;  /* 0x0000e400ff067b82 */ /* 0x000e220000000a00 */
[----:B------:R-:W-:Y:S01]  /*0160*/  LOP3.LUT R3, RZ, R0, RZ, 0x33, !PT ;  /* 0x00000000ff037212 */ /* 0x000fe200078e33ff */
[----:B--2---:R-:W2:Y:S01]  /*0170*/  I2F.S8 R4, UR4 ;  /* 0x0000000400047d06 */ /* 0x004ea20008001400 */
[----:B------:R-:W2:Y:S02]  /*0180*/  LDCU UR4, c[0x0][0x398] ;  /* 0x00007300ff0477ac */ /* 0x000ea40008000800 */
[----:B0-----:R-:W-:-:S04]  /*0190*/  IADD3 R2, P0, PT, R3, R6, RZ ;  /* 0x0000000603027210 */ /* 0x001fc80007f1e0ff */
[----:B------:R-:W-:-:S06]  /*01a0*/  IADD3.X R3, PT, PT, R7, -0x1, RZ, P0, !PT ;  /* 0xffffffff07037810 */ /* 0x000fcc00007fe4ff */
[----:B------:R-:W2:Y:S02]  /*01b0*/  I2F.S64 R3, R2 ;  /* 0x0000000200037312 */ /* 0x000ea40000301400 */
[----:B--2---:R-:W-:-:S04]  /*01c0*/  FFMA.FTZ R4, -R3, UR4, R4 ;  /* 0x0000000403047c23 */ /* 0x004fc80008010104 */
[----:B-1----:R2:W3:Y:S03]  /*01d0*/  F2I.FTZ.TRUNC.NTZ R5, R4 ;  /* 0x0000000400057305 */ /* 0x0024e6000021f100 */
.L_x_661:
[----:B------:R-:W-:Y:S05]  /*01e0*/  BSYNC.RECONVERGENT B0 ;  /* 0x0000000000007941 */ /* 0x000fea0003800200 */
.L_x_660:
[----:B------:R-:W0:Y:S01]  /*01f0*/  LDCU.64 UR6, c[0x0][0x3b0] ;  /* 0x00007600ff0677ac */ /* 0x000e220008000a00 */
[----:B------:R-:W1:Y:S01]  /*0200*/  LDCU.64 UR4, c[0x0][0x358] ;  /* 0x00006b00ff0477ac */ /* 0x000e620008000a00 */
[----:B0-----:R-:W-:-:S05]  /*0210*/  IADD3 R2, P0, PT, R0, UR6, RZ ;  /* 0x0000000600027c10 */ /* 0x001fca000ff1e0ff */
[----:B------:R-:W-:-:S05]  /*0220*/  IMAD.X R3, RZ, RZ, UR7, P0 ;  /* 0x00000007ff037e24 */ /* 0x000fca00080e06ff */
[----:B-1-3--:R-:W-:Y:S01]  /*0230*/  STG.E.U8 desc[UR4][R2.64], R5 ;  /* 0x0000000502007986 */ /* 0x00afe2000c101104 */
[----:B------:R-:W-:Y:S05]  /*0240*/  EXIT ;  /* 0x000000000000794d */ /* 0x000fea0003800000 */
.L_x_662:
        /* <DEDUP_REMOVED lines=11> */
.L_x_754:


//--------------------- .text._ZN50_GLOBAL__N__f31458b2_17_RangeFactories_cu_38772b0829elementwise_kernel_with_indexIiZZZN2at6native17linspace_cuda_outERKN3c106ScalarES6_lRNS1_6TensorEENKUlvE_clEvENKUlvE0_clEvEUllE_EEvT_T0_PN15function_traitsISD_E11result_typeE --------------------------
	.section	.text._ZN50_GLOBAL__N__f31458b2_17_RangeFactories_cu_38772b0829elementwise_kernel_with_indexIiZZZN2at6native17linspace_cuda_outERKN3c106ScalarES6_lRNS1_6TensorEENKUlvE_clEvENKUlvE0_clEvEUllE_EEvT_T0_PN15function_traitsISD_E11result_typeE,"ax",@progbits
	.align	128
.text._ZN50_GLOBAL__N__f31458b2_17_RangeFactories_cu_38772b0829elementwise_kernel_with_indexIiZZZN2at6native17linspace_cuda_outERKN3c106ScalarES6_lRNS1_6TensorEENKUlvE_clEvENKUlvE0_clEvEUllE_EEvT_T0_PN15function_traitsISD_E11result_typeE:
        .type           _ZN50_GLOBAL__N__f31458b2_17_RangeFactories_cu_38772b0829elementwise_kernel_with_indexIiZZZN2at6native17linspace_cuda_outERKN3c106ScalarES6_lRNS1_6TensorEENKUlvE_clEvENKUlvE0_clEvEUllE_EEvT_T0_PN15function_traitsISD_E11result_typeE,@function
        .size           _ZN50_GLOBAL__N__f31458b2_17_RangeFactories_cu_38772b0829elementwise_kernel_with_indexIiZZZN2at6native17linspace_cuda_outERKN3c106ScalarES6_lRNS1_6TensorEENKUlvE_clEvENKUlvE0_clEvEUllE_EEvT_T0_PN15function_traitsISD_E11result_typeE,(.L_x_755 - _ZN50_GLOBAL__N__f31458b2_17_RangeFactories_cu_38772b0829elementwise_kernel_with_indexIiZZZN2at6native17linspace_cuda_outERKN3c106ScalarES6_lRNS1_6TensorEENKUlvE_clEvENKUlvE0_clEvEUllE_EEvT_T0_PN15function_traitsISD_E11result_typeE)
        .other          _ZN50_GLOBAL__N__f31458b2_17_RangeFactories_cu_38772b0829elementwise_kernel_with_indexIiZZZN2at6native17linspace_cuda_outERKN3c106ScalarES6_lRNS1_6TensorEENKUlvE_clEvENKUlvE0_clEvEUllE_EEvT_T0_PN15function_traitsISD_E11result_typeE,@"STO_CUDA_ENTRY STV_DEFAULT"
_ZN50_GLOBAL__N__f31458b2_17_RangeFactories_cu_38772b0829elementwise_kernel_with_indexIiZZZN2at6native17linspace_cuda_outERKN3c106ScalarES6_lRNS1_6TensorEENKUlvE_clEvENKUlvE0_clEvEUllE_EEvT_T0_PN15function_traitsISD_E11result_typeE:
        /* <DEDUP_REMOVED lines=17> */
[----:B-1----:R-:W-:-:S04]  /*0110*/  @!P0 FFMA.FTZ R2, R3, R4, R2 ;  /* 0x0000000403028223 */ /* 0x002fc80000010002 */
[----:B------:R0:W1:Y:S01]  /*0120*/  @!P0 F2I.FTZ.TRUNC.NTZ R5, R2 ;  /* 0x0000000200058305 */ /* 0x000062000021f100 */
[----:B------:R-:W-:Y:S05]  /*0130*/  @!P0 BRA `(.L_x_664) ;  /* 0x00000000002c8947 */ /* 0x000fea0003800000 */
[----:B------:R-:W2:Y:S01]  /*0140*/  LDCU.U8 UR4, c[0x0][0x389] ;  /* 0x00007120ff0477ac */ /* 0x000ea20008000000 */
[----:B0-----:R-:W-:Y:S02]  /*0150*/  LOP3.LUT R2, RZ, R0, RZ, 0x33, !PT ;  /* 0x00000000ff027212 */ /* 0x001fe400078e33ff */
[----:B------:R-:W-:Y:S01]  /*0160*/  LOP3.LUT R3, RZ, R6, RZ, 0x33, !PT ;  /* 0x00000006ff037212 */ /* 0x000fe200078e33ff */
[----:B------:R-:W0:Y:S01]  /*0170*/  LDCU UR6, c[0x0][0x398] ;  /* 0x00007300ff0677ac */ /* 0x000e220008000800 */
[----:B--2---:R-:W0:Y:S01]  /*0180*/  I2F.S8 R4, UR4 ;  /* 0x0000000400047d06 */ /* 0x004e220008001400 */
[----:B------:R-:W2:Y:S02]  /*0190*/  LDCU.64 UR4, c[0x0][0x390] ;  /* 0x00007200ff0477ac */ /* 0x000ea40008000a00 */
[----:B--2---:R-:W-:-:S04]  /*01a0*/  IADD3 R2, P0, PT, R2, UR4, RZ ;  /* 0x0000000402027c10 */ /* 0x004fc8000ff1e0ff */
[----:B------:R-:W-:-:S06]  /*01b0*/  IADD3.X R3, PT, PT, R3, UR5, RZ, P0, !PT ;  /* 0x0000000503037c10 */ /* 0x000fcc00087fe4ff */
[----:B------:R-:W0:Y:S02]  /*01c0*/  I2F.S64 R3, R2 ;  /* 0x0000000200037312 */ /* 0x000e240000301400 */
[----:B0-----:R-:W-:-:S04]  /*01d0*/  FFMA.FTZ R4, -R3, UR6, R4 ;  /* 0x0000000603047c23 */ /* 0x001fc80008010104 */
[----:B-1----:R2:W3:Y:S03]  /*01e0*/  F2I.FTZ.TRUNC.NTZ R5, R4 ;  /* 0x0000000400057305 */ /* 0x0024e6000021f100 */
.L_x_664:
[----:B------:R-:W-:Y:S05]  /*01f0*/  BSYNC.RECONVERGENT B0 ;  /* 0x0000000000007941 */ /* 0x000fea0003800200 */
.L_x_663:
[----:B------:R-:W0:Y:S01]  /*0200*/  LDCU.64 UR6, c[0x0][0x3b0] ;  /* 0x00007600ff0677ac */ /* 0x000e220008000a00 */
[----:B------:R-:W1:Y:S01]  /*0210*/  LDCU.64 UR4, c[0x0][0x358] ;  /* 0x00006b00ff0477ac */ /* 0x000e620008000a00 */
[----:B0-----:R-:W-:-:S04]  /*0220*/  IADD3 R2, P0, PT, R0, UR6, RZ ;  /* 0x0000000600027c10 */ /* 0x001fc8000ff1e0ff */
[----:B------:R-:W-:-:S05]  /*0230*/  IADD3.X R3, PT, PT, R6, UR7, RZ, P0, !PT ;  /* 0x0000000706037c10 */ /* 0x000fca00087fe4ff */
[----:B-1-3--:R-:W-:Y:S01]  /*0240*/  STG.E.U8 desc[UR4][R2.64], R5 ;  /* 0x0000000502007986 */ /* 0x00afe2000c101104 */
[----:B------:R-:W-:Y:S05]  /*0250*/  EXIT ;  /* 0x000000000000794d */ /* 0x000fea0003800000 */
.L_x_665:
        /* <DEDUP_REMOVED lines=10> */
.L_x_755:


//--------------------- .text._ZN50_GLOBAL__N__f31458b2_17_RangeFactories_cu_38772b0829elementwise_kernel_with_indexIlZZZN2at6native17linspace_cuda_outERKN3c106ScalarES6_lRNS1_6TensorEENKUlvE_clEvENKUlvE_clEvEUllE_EEvT_T0_PN15function_traitsISD_E11result_typeE --------------------------
	.section	.text._ZN50_GLOBAL__N__f31458b2_17_RangeFactories_cu_38772b0829elementwise_kernel_with_indexIlZZZN2at6native17linspace_cuda_outERKN3c106ScalarES6_lRNS1_6TensorEENKUlvE_clEvENKUlvE_clEvEUllE_EEvT_T0_PN15function_traitsISD_E11result_typeE,"ax",@progbits
	.align	128
.text._ZN50_GLOBAL__N__f31458b2_17_RangeFactories_cu_38772b0829elementwise_kernel_with_indexIlZZZN2at6native17linspace_cuda_outERKN3c106ScalarES6_lRNS1_6TensorEENKUlvE_clEvENKUlvE_clEvEUllE_EEvT_T0_PN15function_traitsISD_E11result_typeE:
        .type           _ZN50_GLOBAL__N__f31458b2_17_RangeFactories_cu_38772b0829elementwise_kernel_with_indexIlZZZN2at6native17linspace_cuda_outERKN3c106ScalarES6_lRNS1_6TensorEENKUlvE_clEvENKUlvE_clEvEUllE_EEvT_T0_PN15function_traitsISD_E11result_typeE,@function
        .size           _ZN50_GLOBAL__N__f31458b2_17_RangeFactories_cu_38772b0829elementwise_kernel_with_indexIlZZZN2at6native17linspace_cuda_outERKN3c106ScalarES6_lRNS1_6TensorEENKUlvE_clEvENKUlvE_clEvEUllE_EEvT_T0_PN15function_traitsISD_E11result_typeE,(.L_x_756 - _ZN50_GLOBAL__N__f31458b2_17_RangeFactories_cu_38772b0829elementwise_kernel_with_indexIlZZZN2at6native17linspace_cuda_outERKN3c106ScalarES6_lRNS1_6TensorEENKUlvE_clEvENKUlvE_clEvEUllE_EEvT_T0_PN15function_traitsISD_E11result_typeE)
        .other          _ZN50_GLOBAL__N__f31458b2_17_RangeFactories_cu_38772b0829elementwise_kernel_with_indexIlZZZN2at6native17linspace_cuda_outERKN3c106ScalarES6_lRNS1_6TensorEENKUlvE_clEvENKUlvE_clEvEUllE_EEvT_T0_PN15function_traitsISD_E11result_typeE,@"STO_CUDA_ENTRY STV_DEFAULT"
_ZN50_GLOBAL__N__f31458b2_17_RangeFactories_cu_38772b0829elementwise_kernel_with_indexIlZZZN2at6native17linspace_cuda_outERKN3c106ScalarES6_lRNS1_6TensorEENKUlvE_clEvENKUlvE_clEvEUllE_EEvT_T0_PN15function_traitsISD_E11result_typeE:
        /* <DEDUP_REMOVED lines=17> */
[----:B-1----:R-:W-:-:S04]  /*0110*/  @!P0 FFMA.FTZ R2, R3, R4, R2 ;  /* 0x0000000403028223 */ /* 0x002fc80000010002 */
[----:B------:R0:W1:Y:S01]  /*0120*/  @!P0 F2I.FTZ.U32.TRUNC.NTZ R5, R2 ;  /* 0x0000000200058305 */ /* 0x000062000021f000 */
[----:B------:R-:W-:Y:S05]  /*0130*/  @!P0 BRA `(.L_x_667) ;  /* 0x0000000000288947 */ /* 0x000fea0003800000 */
[----:B-1----:R-:W0:Y:S01]  /*0140*/  LDC.64 R4, c[0x0][0x390] ;  /* 0x0000e400ff047b82 */ /* 0x002e220000000a00 */
[----:B------:R-:W1:Y:S01]  /*0150*/  LDCU.U8 UR4, c[0x0][0x389] ;  /* 0x00007120ff0477ac */ /* 0x000e620008000000 */
[----:B------:R-:W-:Y:S01]  /*0160*/  LOP3.LUT R3, RZ, R0, RZ, 0x33, !PT ;  /* 0x00000000ff037212 */ /* 0x000fe200078e33ff */
[----:B------:R-:W2:Y:S03]  /*0170*/  LDCU UR5, c[0x0][0x398] ;  /* 0x00007300ff0577ac */ /* 0x000ea60008000800 */
[----:B0-----:R-:W-:Y:S02]  /*0180*/  IADD3 R2, P0, PT, R3, R4, RZ ;  /* 0x0000000403027210 */ /* 0x001fe40007f1e0ff */
[----:B-1----:R-:W-:Y:S02]  /*0190*/  I2FP.F32.U32 R4, UR4 ;  /* 0x0000000400047c45 */ /* 0x002fe40008201000 */
[----:B------:R-:W-:-:S06]  /*01a0*/  IADD3.X R3, PT, PT, R5, -0x1, RZ, P0, !PT ;  /* 0xffffffff05037810 */ /* 0x000fcc00007fe4ff */
[----:B------:R-:W2:Y:S02]  /*01b0*/  I2F.S64 R3, R2 ;  /* 0x0000000200037312 */ /* 0x000ea40000301400 */
[----:B--2---:R-:W-:-:S04]  /*01c0*/  FFMA.FTZ R4, -R3, UR5, R4 ;  /* 0x0000000503047c23 */ /* 0x004fc80008010104 */
[----:B------:R2:W3:Y:S03]  /*01d0*/  F2I.FTZ.U32.TRUNC.NTZ R5, R4 ;  /* 0x0000000400057305 */ /* 0x0004e6000021f000 */
.L_x_667:
[----:B------:R-:W-:Y:S05]  /*01e0*/  BSYNC.RECONVERGENT B0 ;  /* 0x0000000000007941 */ /* 0x000fea0003800200 */
.L_x_666:
[----:B------:R-:W0:Y:S01]  /*01f0*/  LDCU.64 UR6, c[0x0][0x3b0] ;  /* 0x00007600ff0677ac */ /* 0x000e220008000a00 */
[----:B------:R-:W1:Y:S01]  /*0200*/  LDCU.64 UR4, c[0x0][0x358] ;  /* 0x00006b00ff0477ac */ /* 0x000e620008000a00 */
[----:B0-----:R-:W-:-:S05]  /*0210*/  IADD3 R2, P0, PT, R0, UR6, RZ ;  /* 0x0000000600027c10 */ /* 0x001fca000ff1e0ff */
[----:B------:R-:W-:-:S05]  /*0220*/  IMAD.X R3, RZ, RZ, UR7, P0 ;  /* 0x00000007ff037e24 */ /* 0x000fca00080e06ff */
[----:B-1-3--:R-:W-:Y:S01]  /*0230*/  STG.E.U8 desc[UR4][R2.64], R5 ;  /* 0x0000000502007986 */ /* 0x00afe2000c101104 */
[----:B------:R-:W-:Y:S05]  /*0240*/  EXIT ;  /* 0x000000000000794d */ /* 0x000fea0003800000 */
.L_x_668:
        /* <DEDUP_REMOVED lines=11> */
.L_x_756:


//--------------------- .text._ZN50_GLOBAL__N__f31458b2_17_RangeFactories_cu_38772b0829elementwise_kernel_with_indexIiZZZN2at6native17linspace_cuda_outERKN3c106ScalarES6_lRNS1_6TensorEENKUlvE_clEvENKUlvE_clEvEUllE_EEvT_T0_PN15function_traitsISD_E11result_typeE --------------------------
	.section	.text._ZN50_GLOBAL__N__f31458b2_17_RangeFactories_cu_38772b0829elementwise_kernel_with_indexIiZZZN2at6native17linspace_cuda_outERKN3c106ScalarES6_lRNS1_6TensorEENKUlvE_clEvENKUlvE_clEvEUllE_EEvT_T0_PN15function_traitsISD_E11result_typeE,"ax",@progbits
	.align	128
.text._ZN50_GLOBAL__N__f31458b2_17_RangeFactories_cu_38772b0829elementwise_kernel_with_indexIiZZZN2at6native17linspace_cuda_outERKN3c106ScalarES6_lRNS1_6TensorEENKUlvE_clEvENKUlvE_clEvEUllE_EEvT_T0_PN15function_traitsISD_E11result_typeE:
        .type           _ZN50_GLOBAL__N__f31458b2_17_RangeFactories_cu_38772b0829elementwise_kernel_with_indexIiZZZN2at6native17linspace_cuda_outERKN3c106ScalarES6_lRNS1_6TensorEENKUlvE_clEvENKUlvE_clEvEUllE_EEvT_T0_PN15function_traitsISD_E11result_typeE,@function
        .size           _ZN50_GLOBAL__N__f31458b2_17_RangeFactories_cu_38772b0829elementwise_kernel_with_indexIiZZZN2at6native17linspace_cuda_outERKN3c106ScalarES6_lRNS1_6TensorEENKUlvE_clEvENKUlvE_clEvEUllE_EEvT_T0_PN15function_traitsISD_E11result_typeE,(.L_x_757 - _ZN50_GLOBAL__N__f31458b2_17_RangeFactories_cu_38772b0829elementwise_kernel_with_indexIiZZZN2at6native17linspace_cuda_outERKN3c106ScalarES6_lRNS1_6TensorEENKUlvE_clEvENKUlvE_clEvEUllE_EEvT_T0_PN15function_traitsISD_E11result_typeE)
        .other          _ZN50_GLOBAL__N__f31458b2_17_RangeFactories_cu_38772b0829elementwise_kernel_with_indexIiZZZN2at6native17linspace_cuda_outERKN3c106ScalarES6_lRNS1_6TensorEENKUlvE_clEvENKUlvE_clEvEUllE_EEvT_T0_PN15function_traitsISD_E11result_typeE,@"STO_CUDA_ENTRY STV_DEFAULT"
_ZN50_GLOBAL__N__f31458b2_17_RangeFactories_cu_38772b0829elementwise_kernel_with_indexIiZZZN2at6native17linspace_cuda_outERKN3c106ScalarES6_lRNS1_6TensorEENKUlvE_clEvENKUlvE_clEvEUllE_EEvT_T0_PN15function_traitsISD_E11result_typeE:
        /* <DEDUP_REMOVED lines=17> */
[----:B-1----:R-:W-:-:S04]  /*0110*/  @!P0 FFMA.FTZ R2, R3, R4, R2 ;  /* 0x0000000403028223 */ /* 0x002fc80000010002 */
[----:B------:R0:W1:Y:S01]  /*0120*/  @!P0 F2I.FTZ.U32.TRUNC.NTZ R5, R2 ;  /* 0x0000000200058305 */ /* 0x000062000021f000 */
[----:B------:R-:W-:Y:S05]  /*0130*/  @!P0 BRA `(.L_x_670) ;  /* 0x00000000002c8947 */ /* 0x000fea0003800000 */
[----:B------:R-:W2:Y:S01]  /*0140*/  LDCU.64 UR6, c[0x0][0x390] ;  /* 0x00007200ff0677ac */ /* 0x000ea20008000a00 */
[----:B0-----:R-:W-:Y:S02]  /*0150*/  LOP3.LUT R2, RZ, R0, RZ, 0x33, !PT ;  /* 0x00000000ff027212 */ /* 0x001fe400078e33ff */
[----:B------:R-:W-:Y:S01]  /*0160*/  LOP3.LUT R3, RZ, R6, RZ, 0x33, !PT ;  /* 0x00000006ff037212 */ /* 0x000fe200078e33ff */
[----:B------:R-:W0:Y:S01]  /*0170*/  LDCU.U8 UR4, c[0x0][0x389] ;  /* 0x00007120ff0477ac */ /* 0x000e220008000000 */
[----:B------:R-:W3:Y:S01]  /*0180*/  LDCU UR5, c[0x0][0x398] ;  /* 0x00007300ff0577ac */ /* 0x000ee20008000800 */
[----:B--2---:R-:W-:-:S04]  /*0190*/  IADD3 R2, P0, PT, R2, UR6, RZ ;  /* 0x0000000602027c10 */ /* 0x004fc8000ff1e0ff */
[----:B------:R-:W-:Y:S02]  /*01a0*/  IADD3.X R3, PT, PT, R3, UR7, RZ, P0, !PT ;  /* 0x0000000703037c10 */ /* 0x000fe400087fe4ff */
[----:B0-----:R-:W-:-:S04]  /*01b0*/  I2FP.F32.U32 R4, UR4 ;  /* 0x0000000400047c45 */ /* 0x001fc80008201000 */
[----:B------:R-:W3:Y:S02]  /*01c0*/  I2F.S64 R3, R2 ;  /* 0x0000000200037312 */ /* 0x000ee40000301400 */
[----:B---3--:R-:W-:-:S04]  /*01d0*/  FFMA.FTZ R4, -R3, UR5, R4 ;  /* 0x0000000503047c23 */ /* 0x008fc80008010104 */
[----:B-1----:R2:W3:Y:S03]  /*01e0*/  F2I.FTZ.U32.TRUNC.NTZ R5, R4 ;  /* 0x0000000400057305 */ /* 0x0024e6000021f000 */
.L_x_670:
[----:B------:R-:W-:Y:S05]  /*01f0*/  BSYNC.RECONVERGENT B0 ;  /* 0x0000000000007941 */ /* 0x000fea0003800200 */
.L_x_669:
[----:B------:R-:W0:Y:S01]  /*0200*/  LDCU.64 UR6, c[0x0][0x3b0] ;  /* 0x00007600ff0677ac */ /* 0x000e220008000a00 */
[----:B------:R-:W1:Y:S01]  /*0210*/  LDCU.64 UR4, c[0x0][0x358] ;  /* 0x00006b00ff0477ac */ /* 0x000e620008000a00 */
[----:B0-----:R-:W-:-:S04]  /*0220*/  IADD3 R2, P0, PT, R0, UR6, RZ ;  /* 0x0000000600027c10 */ /* 0x001fc8000ff1e0ff */
[----:B------:R-:W-:-:S05]  /*0230*/  IADD3.X R3, PT, PT, R6, UR7, RZ, P0, !PT ;  /* 0x0000000706037c10 */ /* 0x000fca00087fe4ff */
[----:B-1-3--:R-:W-:Y:S01]  /*0240*/  STG.E.U8 desc[UR4][R2.64], R5 ;  /* 0x0000000502007986 */ /* 0x00afe2000c101104 */
[----:B------:R-:W-:Y:S05]  /*0250*/  EXIT ;  /* 0x000000000000794d */ /* 0x000fea0003800000 */
.L_x_671:
        /* <DEDUP_REMOVED lines=10> */
.L_x_757:


//--------------------- .nv.global.init           --------------------------
	.section	.nv.global.init,"aw",@progbits
	.align	16
.nv.global.init:
	.type		__cudart_sin_cos_coeffs,@object
	.size		__cudart_sin_cos_coeffs,(__cudart_i2opi_d - __cudart_sin_cos_coeffs)
__cudart_sin_cos_coeffs:
        /*0000*/ 	.byte	0x46, 0xd2, 0xb0, 0x2c, 0xf1, 0xe5, 0x5a, 0xbe, 0x92, 0xe3, 0xac, 0x69, 0xe3, 0x1d, 0xc7, 0x3e
        /*0010*/ 	.byte	0xa1, 0x62, 0xdb, 0x19, 0xa0, 0x01, 0x2a, 0xbf, 0x18, 0x08, 0x11, 0x11, 0x11, 0x11, 0x81, 0x3f
        /*0020*/ 	.byte	0x54, 0x55, 0x55, 0x55, 0x55, 0x55, 0xc5, 0xbf, 0x00, 0x00, 0x00, 0x00, 0x00, 0x00, 0x00, 0x00
        /*0030*/ 	.byte	0x00, 0x00, 0x00, 0x00, 0x00, 0x00, 0x00, 0x00, 0x64, 0x81, 0xfd, 0x20, 0x83, 0xff, 0xa8, 0xbd
        /*0040*/ 	.byte	0x28, 0x85, 0xef, 0xc1, 0xa7, 0xee, 0x21, 0x3e, 0xd9, 0xe6, 0x06, 0x8e, 0x4f, 0x7e, 0x92, 0xbe
        /*0050*/ 	.byte	0xe9, 0xbc, 0xdd, 0x19, 0xa0, 0x01, 0xfa, 0x3e, 0x47, 0x5d, 0xc1, 0x16, 0x6c, 0xc1, 0x56, 0xbf
        /*0060*/ 	.byte	0x51, 0x55, 0x55, 0x55, 0x55, 0x55, 0xa5, 0x3f, 0x00, 0x00, 0x00, 0x00, 0x00, 0x00, 0xe0, 0xbf
        /*0070*/ 	.byte	0x00, 0x00, 0x00, 0x00, 0x00, 0x00, 0xf0, 0x3f, 0x00, 0x00, 0x00, 0x00, 0x00, 0x00, 0x00, 0x00
	.type		__cudart_i2opi_d,@object
	.size		__cudart_i2opi_d,(.L_28 - __cudart_i2opi_d)
__cudart_i2opi_d:
        /* <DEDUP_REMOVED lines=9> */
.L_28:


//--------------------- .nv.shared.reserved.0     --------------------------
	.section	.nv.shared.reserved.0,"aw",@nobits
	.weak		__nv_reservedSMEM_offset_0_alias
	.size		__nv_reservedSMEM_offset_0_alias, 0, 64
	.other		__nv_reservedSMEM_offset_0_alias,@"STO_CUDA_RESERVED_SHARED STV_DEFAULT"
__nv_reservedSMEM_offset_0_alias:
	.zero		0
	.zero		64


//--------------------- .nv.global                --------------------------
	.section	.nv.global,"aw",@nobits
.nv.global:
	.type		_ZN48_INTERNAL_f31458b2_17_RangeFactories_cu_38772b084cuda3std3__48in_placeE,@object
	.size		_ZN48_INTERNAL_f31458b2_17_RangeFactories_cu_38772b084cuda3std3__48in_placeE,(_ZN48_INTERNAL_f31458b2_17_RangeFactories_cu_38772b084cuda3std6ranges3__45__cpo8distanceE - _ZN48_INTERNAL_f31458b2_17_RangeFactories_cu_38772b084cuda3std3__48in_placeE)
_ZN48_INTERNAL_f31458b2_17_RangeFactories_cu_38772b084cuda3std3__48in_placeE:
	.zero		1
	.type		_ZN48_INTERNAL_f31458b2_17_RangeFactories_cu_38772b084cuda3std6ranges3__45__cpo8distanceE,@object
	.size		_ZN48_INTERNAL_f31458b2_17_RangeFactories_cu_38772b084cuda3std6ranges3__45__cpo8distanceE,(_ZN48_INTERNAL_f31458b2_17_RangeFactories_cu_38772b084cuda3std3__45__cpo6cbeginE - _ZN48_INTERNAL_f31458b2_17_RangeFactories_cu_38772b084cuda3std6ranges3__45__cpo8distanceE)
_ZN48_INTERNAL_f31458b2_17_RangeFactories_cu_38772b084cuda3std6ranges3__45__cpo8distanceE:
	.zero		1
	.type		_ZN48_INTERNAL_f31458b2_17_RangeFactories_cu_38772b084cuda3std3__45__cpo6cbeginE,@object
	.size		_ZN48_INTERNAL_f31458b2_17_RangeFactories_cu_38772b084cuda3std3__45__cpo6cbeginE,(_ZN48_INTERNAL_f31458b2_17_RangeFactories_cu_38772b084cuda3std6ranges3__45__cpo7advanceE - _ZN48_INTERNAL_f31458b2_17_RangeFactories_cu_38772b084cuda3std3__45__cpo6cbeginE)
_ZN48_INTERNAL_f31458b2_17_RangeFactories_cu_38772b084cuda3std3__45__cpo6cbeginE:
	.zero		1
	.type		_ZN48_INTERNAL_f31458b2_17_RangeFactories_cu_38772b084cuda3std6ranges3__45__cpo7advanceE,@object
	.size		_ZN48_INTERNAL_f31458b2_17_RangeFactories_cu_38772b084cuda3std6ranges3__45__cpo7advanceE,(_ZN48_INTERNAL_f31458b2_17_RangeFactories_cu_38772b084cuda3std3__45__cpo7crbeginE - _ZN48_INTERNAL_f31458b2_17_RangeFactories_cu_38772b084cuda3std6ranges3__45__cpo7advanceE)
_ZN48_INTERNAL_f31458b2_17_RangeFactories_cu_38772b084cuda3std6ranges3__45__cpo7advanceE:
	.zero		1
	.type		_ZN48_INTERNAL_f31458b2_17_RangeFactories_cu_38772b084cuda3std3__45__cpo7crbeginE,@object
	.size		_ZN48_INTERNAL_f31458b2_17_RangeFactories_cu_38772b084cuda3std3__45__cpo7crbeginE,(_ZN48_INTERNAL_f31458b2_17_RangeFactories_cu_38772b084cuda3std6ranges3__45__cpo4dataE - _ZN48_INTERNAL_f31458b2_17_RangeFactories_cu_38772b084cuda3std3__45__cpo7crbeginE)
_ZN48_INTERNAL_f31458b2_17_RangeFactories_cu_38772b084cuda3std3__45__cpo7crbeginE:
	.zero		1
	.type		_ZN48_INTERNAL_f31458b2_17_RangeFactories_cu_38772b084cuda3std6ranges3__45__cpo4dataE,@object
	.size		_ZN48_INTERNAL_f31458b2_17_RangeFactories_cu_38772b084cuda3std6ranges3__45__cpo4dataE,(_ZN48_INTERNAL_f31458b2_17_RangeFactories_cu_38772b084cuda3std6ranges3__45__cpo5beginE - _ZN48_INTERNAL_f31458b2_17_RangeFactories_cu_38772b084cuda3std6ranges3__45__cpo4dataE)
_ZN48_INTERNAL_f31458b2_17_RangeFactories_cu_38772b084cuda3std6ranges3__45__cpo4dataE:
	.zero		1
	.type		_ZN48_INTERNAL_f31458b2_17_RangeFactories_cu_38772b084cuda3std6ranges3__45__cpo5beginE,@object
	.size		_ZN48_INTERNAL_f31458b2_17_RangeFactories_cu_38772b084cuda3std6ranges3__45__cpo5beginE,(_ZN48_INTERNAL_f31458b2_17_RangeFactories_cu_38772b084cuda3std3__450_GLOBAL__N__f31458b2_17_RangeFactories_cu_38772b086ignoreE - _ZN48_INTERNAL_f31458b2_17_RangeFactories_cu_38772b084cuda3std6ranges3__45__cpo5beginE)
_ZN48_INTERNAL_f31458b2_17_RangeFactories_cu_38772b084cuda3std6ranges3__45__cpo5beginE:
	.zero		1
	.type		_ZN48_INTERNAL_f31458b2_17_RangeFactories_cu_38772b084cuda3std3__450_GLOBAL__N__f31458b2_17_RangeFactories_cu_38772b086ignoreE,@object
	.size		_ZN48_INTERNAL_f31458b2_17_RangeFactories_cu_38772b084cuda3std3__450_GLOBAL__N__f31458b2_17_RangeFactories_cu_38772b086ignoreE,(_ZN48_INTERNAL_f31458b2_17_RangeFactories_cu_38772b084cuda3std6ranges3__45__cpo4sizeE - _ZN48_INTERNAL_f31458b2_17_RangeFactories_cu_38772b084cuda3std3__450_GLOBAL__N__f31458b2_17_RangeFactories_cu_38772b086ignoreE)
_ZN48_INTERNAL_f31458b2_17_RangeFactories_cu_38772b084cuda3std3__450_GLOBAL__N__f31458b2_17_RangeFactories_cu_38772b086ignoreE:
	.zero		1
	.type		_ZN48_INTERNAL_f31458b2_17_RangeFactories_cu_38772b084cuda3std6ranges3__45__cpo4sizeE,@object
	.size		_ZN48_INTERNAL_f31458b2_17_RangeFactories_cu_38772b084cuda3std6ranges3__45__cpo4sizeE,(_ZN48_INTERNAL_f31458b2_17_RangeFactories_cu_38772b084cuda3std3__45__cpo5beginE - _ZN48_INTERNAL_f31458b2_17_RangeFactories_cu_38772b084cuda3std6ranges3__45__cpo4sizeE)
_ZN48_INTERNAL_f31458b2_17_RangeFactories_cu_38772b084cuda3std6ranges3__45__cpo4sizeE:
	.zero		1
	.type		_ZN48_INTERNAL_f31458b2_17_RangeFactories_cu_38772b084cuda3std3__45__cpo5beginE,@object
	.size		_ZN48_INTERNAL_f31458b2_17_RangeFactories_cu_38772b084cuda3std3__45__cpo5beginE,(_ZN48_INTERNAL_f31458b2_17_RangeFactories_cu_38772b084cuda3std6ranges3__45__cpo6cbeginE - _ZN48_INTERNAL_f31458b2_17_RangeFactories_cu_38772b084cuda3std3__45__cpo5beginE)
_ZN48_INTERNAL_f31458b2_17_RangeFactories_cu_38772b084cuda3std3__45__cpo5beginE:
	.zero		1
	.type		_ZN48_INTERNAL_f31458b2_17_RangeFactories_cu_38772b084cuda3std6ranges3__45__cpo6cbeginE,@object
	.size		_ZN48_INTERNAL_f31458b2_17_RangeFactories_cu_38772b084cuda3std6ranges3__45__cpo6cbeginE,(_ZN48_INTERNAL_f31458b2_17_RangeFactories_cu_38772b084cuda3std3__45__cpo6rbeginE - _ZN48_INTERNAL_f31458b2_17_RangeFactories_cu_38772b084cuda3std6ranges3__45__cpo6cbeginE)
_ZN48_INTERNAL_f31458b2_17_RangeFactories_cu_38772b084cuda3std6ranges3__45__cpo6cbeginE:
	.zero		1
	.type		_ZN48_INTERNAL_f31458b2_17_RangeFactories_cu_38772b084cuda3std3__45__cpo6rbeginE,@object
	.size		_ZN48_INTERNAL_f31458b2_17_RangeFactories_cu_38772b084cuda3std3__45__cpo6rbeginE,(_ZN48_INTERNAL_f31458b2_17_RangeFactories_cu_38772b084cuda3std6ranges3__45__cpo4nextE - _ZN48_INTERNAL_f31458b2_17_RangeFactories_cu_38772b084cuda3std3__45__cpo6rbeginE)
_ZN48_INTERNAL_f31458b2_17_RangeFactories_cu_38772b084cuda3std3__45__cpo6rbeginE:
	.zero		1
	.type		_ZN48_INTERNAL_f31458b2_17_RangeFactories_cu_38772b084cuda3std6ranges3__45__cpo4nextE,@object
	.size		_ZN48_INTERNAL_f31458b2_17_RangeFactories_cu_38772b084cuda3std6ranges3__45__cpo4nextE,(_ZN48_INTERNAL_f31458b2_17_RangeFactories_cu_38772b084cuda3std6ranges3__45__cpo4swapE - _ZN48_INTERNAL_f31458b2_17_RangeFactories_cu_38772b084cuda3std6ranges3__45__cpo4nextE)
_ZN48_INTERNAL_f31458b2_17_RangeFactories_cu_38772b084cuda3std6ranges3__45__cpo4nextE:
	.zero		1
	.type		_ZN48_INTERNAL_f31458b2_17_RangeFactories_cu_38772b084cuda3std6ranges3__45__cpo4swapE,@object
	.size		_ZN48_INTERNAL_f31458b2_17_RangeFactories_cu_38772b084cuda3std6ranges3__45__cpo4swapE,(_ZN48_INTERNAL_f31458b2_17_RangeFactories_cu_38772b084cuda3std3__420unreachable_sentinelE - _ZN48_INTERNAL_f31458b2_17_RangeFactories_cu_38772b084cuda3std6ranges3__45__cpo4swapE)
_ZN48_INTERNAL_f31458b2_17_RangeFactories_cu_38772b084cuda3std6ranges3__45__cpo4swapE:
	.zero		1
	.type		_ZN48_INTERNAL_f31458b2_17_RangeFactories_cu_38772b084cuda3std3__420unreachable_sentinelE,@object
	.size		_ZN48_INTERNAL_f31458b2_17_RangeFactories_cu_38772b084cuda3std3__420unreachable_sentinelE,(_ZN48_INTERNAL_f31458b2_17_RangeFactories_cu_38772b086thrust24THRUST_300001_SM_1030_NS6system6detail10sequential3seqE - _ZN48_INTERNAL_f31458b2_17_RangeFactories_cu_38772b084cuda3std3__420unreachable_sentinelE)
_ZN48_INTERNAL_f31458b2_17_RangeFactories_cu_38772b084cuda3std3__420unreachable_sentinelE:
	.zero		1
	.type		_ZN48_INTERNAL_f31458b2_17_RangeFactories_cu_38772b086thrust24THRUST_300001_SM_1030_NS6system6detail10sequential3seqE,@object
	.size		_ZN48_INTERNAL_f31458b2_17_RangeFactories_cu_38772b086thrust24THRUST_300001_SM_1030_NS6system6detail10sequential3seqE,(_ZN48_INTERNAL_f31458b2_17_RangeFactories_cu_38772b084cuda3std3__45__cpo4cendE - _ZN48_INTERNAL_f31458b2_17_RangeFactories_cu_38772b086thrust24THRUST_300001_SM_1030_NS6system6detail10sequential3seqE)
_ZN48_INTERNAL_f31458b2_17_RangeFactories_cu_38772b086thrust24THRUST_300001_SM_1030_NS6system6detail10sequential3seqE:
	.zero		1
	.type		_ZN48_INTERNAL_f31458b2_17_RangeFactories_cu_38772b084cuda3std3__45__cpo4cendE,@object
	.size		_ZN48_INTERNAL_f31458b2_17_RangeFactories_cu_38772b084cuda3std3__45__cpo4cendE,(_ZN48_INTERNAL_f31458b2_17_RangeFactories_cu_38772b084cuda3std6ranges3__45__cpo9iter_swapE - _ZN48_INTERNAL_f31458b2_17_RangeFactories_cu_38772b084cuda3std3__45__cpo4cendE)
_ZN48_INTERNAL_f31458b2_17_RangeFactories_cu_38772b084cuda3std3__45__cpo4cendE:
	.zero		1
	.type		_ZN48_INTERNAL_f31458b2_17_RangeFactories_cu_38772b084cuda3std6ranges3__45__cpo9iter_swapE,@object
	.size		_ZN48_INTERNAL_f31458b2_17_RangeFactories_cu_38772b084cuda3std6ranges3__45__cpo9iter_swapE,(_ZN48_INTERNAL_f31458b2_17_RangeFactories_cu_38772b084cuda3std3__45__cpo5crendE - _ZN48_INTERNAL_f31458b2_17_RangeFactories_cu_38772b084cuda3std6ranges3__45__cpo9iter_swapE)
_ZN48_INTERNAL_f31458b2_17_RangeFactories_cu_38772b084cuda3std6ranges3__45__cpo9iter_swapE:
	.zero		1
	.type		_ZN48_INTERNAL_f31458b2_17_RangeFactories_cu_38772b084cuda3std3__45__cpo5crendE,@object
	.size		_ZN48_INTERNAL_f31458b2_17_RangeFactories_cu_38772b084cuda3std3__45__cpo5crendE,(_ZN48_INTERNAL_f31458b2_17_RangeFactories_cu_38772b084cuda3std6ranges3__45__cpo5cdataE - _ZN48_INTERNAL_f31458b2_17_RangeFactories_cu_38772b084cuda3std3__45__cpo5crendE)
_ZN48_INTERNAL_f31458b2_17_RangeFactories_cu_38772b084cuda3std3__45__cpo5crendE:
	.zero		1
	.type		_ZN48_INTERNAL_f31458b2_17_RangeFactories_cu_38772b084cuda3std6ranges3__45__cpo5cdataE,@object
	.size		_ZN48_INTERNAL_f31458b2_17_RangeFactories_cu_38772b084cuda3std6ranges3__45__cpo5cdataE,(_ZN48_INTERNAL_f31458b2_17_RangeFactories_cu_38772b084cuda3std6ranges3__45__cpo3endE - _ZN48_INTERNAL_f31458b2_17_RangeFactories_cu_38772b084cuda3std6ranges3__45__cpo5cdataE)
_ZN48_INTERNAL_f31458b2_17_RangeFactories_cu_38772b084cuda3std6ranges3__45__cpo5cdataE:
	.zero		1
	.type		_ZN48_INTERNAL_f31458b2_17_RangeFactories_cu_38772b084cuda3std6ranges3__45__cpo3endE,@object
	.size		_ZN48_INTERNAL_f31458b2_17_RangeFactories_cu_38772b084cuda3std6ranges3__45__cpo3endE,(_ZN48_INTERNAL_f31458b2_17_RangeFactories_cu_38772b084cuda3std3__419piecewise_constructE - _ZN48_INTERNAL_f31458b2_17_RangeFactories_cu_38772b084cuda3std6ranges3__45__cpo3endE)
_ZN48_INTERNAL_f31458b2_17_RangeFactories_cu_38772b084cuda3std6ranges3__45__cpo3endE:
	.zero		1
	.type		_ZN48_INTERNAL_f31458b2_17_RangeFactories_cu_38772b084cuda3std3__419piecewise_constructE,@object
	.size		_ZN48_INTERNAL_f31458b2_17_RangeFactories_cu_38772b084cuda3std3__419piecewise_constructE,(_ZN48_INTERNAL_f31458b2_17_RangeFactories_cu_38772b084cuda3std6ranges3__45__cpo5ssizeE - _ZN48_INTERNAL_f31458b2_17_RangeFactories_cu_38772b084cuda3std3__419piecewise_constructE)
_ZN48_INTERNAL_f31458b2_17_RangeFactories_cu_38772b084cuda3std3__419piecewise_constructE:
	.zero		1
	.type		_ZN48_INTERNAL_f31458b2_17_RangeFactories_cu_38772b084cuda3std6ranges3__45__cpo5ssizeE,@object
	.size		_ZN48_INTERNAL_f31458b2_17_RangeFactories_cu_38772b084cuda3std6ranges3__45__cpo5ssizeE,(_ZN48_INTERNAL_f31458b2_17_RangeFactories_cu_38772b084cuda3std3__45__cpo3endE - _ZN48_INTERNAL_f31458b2_17_RangeFactories_cu_38772b084cuda3std6ranges3__45__cpo5ssizeE)
_ZN48_INTERNAL_f31458b2_17_RangeFactories_cu_38772b084cuda3std6ranges3__45__cpo5ssizeE:
	.zero		1
	.type		_ZN48_INTERNAL_f31458b2_17_RangeFactories_cu_38772b084cuda3std3__45__cpo3endE,@object
	.size		_ZN48_INTERNAL_f31458b2_17_RangeFactories_cu_38772b084cuda3std3__45__cpo3endE,(_ZN48_INTERNAL_f31458b2_17_RangeFactories_cu_38772b084cuda3std6ranges3__45__cpo4cendE - _ZN48_INTERNAL_f31458b2_17_RangeFactories_cu_38772b084cuda3std3__45__cpo3endE)
_ZN48_INTERNAL_f31458b2_17_RangeFactories_cu_38772b084cuda3std3__45__cpo3endE:
	.zero		1
	.type		_ZN48_INTERNAL_f31458b2_17_RangeFactories_cu_38772b084cuda3std6ranges3__45__cpo4cendE,@object
	.size		_ZN48_INTERNAL_f31458b2_17_RangeFactories_cu_38772b084cuda3std6ranges3__45__cpo4cendE,(_ZN48_INTERNAL_f31458b2_17_RangeFactories_cu_38772b084cuda3std3__45__cpo4rendE - _ZN48_INTERNAL_f31458b2_17_RangeFactories_cu_38772b084cuda3std6ranges3__45__cpo4cendE)
_ZN48_INTERNAL_f31458b2_17_RangeFactories_cu_38772b084cuda3std6ranges3__45__cpo4cendE:
	.zero		1
	.type		_ZN48_INTERNAL_f31458b2_17_RangeFactories_cu_38772b084cuda3std3__45__cpo4rendE,@object
	.size		_ZN48_INTERNAL_f31458b2_17_RangeFactories_cu_38772b084cuda3std3__45__cpo4rendE,(_ZN48_INTERNAL_f31458b2_17_RangeFactories_cu_38772b084cuda3std6ranges3__45__cpo4prevE - _ZN48_INTERNAL_f31458b2_17_RangeFactories_cu_38772b084cuda3std3__45__cpo4rendE)
_ZN48_INTERNAL_f31458b2_17_RangeFactories_cu_38772b084cuda3std3__45__cpo4rendE:
	.zero		1
	.type		_ZN48_INTERNAL_f31458b2_17_RangeFactories_cu_38772b084cuda3std6ranges3__45__cpo4prevE,@object
	.size		_ZN48_INTERNAL_f31458b2_17_RangeFactories_cu_38772b084cuda3std6ranges3__45__cpo4prevE,(_ZN48_INTERNAL_f31458b2_17_RangeFactories_cu_38772b084cuda3std6ranges3__45__cpo9iter_moveE - _ZN48_INTERNAL_f31458b2_17_RangeFactories_cu_38772b084cuda3std6ranges3__45__cpo4prevE)
_ZN48_INTERNAL_f31458b2_17_RangeFactories_cu_38772b084cuda3std6ranges3__45__cpo4prevE:
	.zero		1
	.type		_ZN48_INTERNAL_f31458b2_17_RangeFactories_cu_38772b084cuda3std6ranges3__45__cpo9iter_moveE,@object
	.size		_ZN48_INTERNAL_f31458b2_17_RangeFactories_cu_38772b084cuda3std6ranges3__45__cpo9iter_moveE,(.L_13 - _ZN48_INTERNAL_f31458b2_17_RangeFactories_cu_38772b084cuda3std6ranges3__45__cpo9iter_moveE)
_ZN48_INTERNAL_f31458b2_17_RangeFactories_cu_38772b084cuda3std6ranges3__45__cpo9iter_moveE:
	.zero		1
.L_13:


//--------------------- .nv.constant0._ZN50_GLOBAL__N__f31458b2_17_RangeFactories_cu_38772b0829elementwise_kernel_with_indexIlZZZN2at6native15arange_cuda_outERKN3c106ScalarES6_S6_RNS1_6TensorEENKUlvE_clEvENKUlvE7_clEvEUllE_EEvT_T0_PN15function_traitsISD_E11result_typeE --------------------------
	.section	.nv.constant0._ZN50_GLOBAL__N__f31458b2_17_RangeFactories_cu_38772b0829elementwise_kernel_with_indexIlZZZN2at6native15arange_cuda_outERKN3c106ScalarES6_S6_RNS1_6TensorEENKUlvE_clEvENKUlvE7_clEvEUllE_EEvT_T0_PN15function_traitsISD_E11result_typeE,"a",@progbits
	.sectionflags	@""
	.align	4
.nv.constant0._ZN50_GLOBAL__N__f31458b2_17_RangeFactories_cu_38772b0829elementwise_kernel_with_indexIlZZZN2at6native15arange_cuda_outERKN3c106ScalarES6_S6_RNS1_6TensorEENKUlvE_clEvENKUlvE7_clEvEUllE_EEvT_T0_PN15function_traitsISD_E11result_typeE:
	.zero		928


//--------------------- .nv.constant0._ZN50_GLOBAL__N__f31458b2_17_RangeFactories_cu_38772b0829elementwise_kernel_with_indexIiZZZN2at6native15arange_cuda_outERKN3c106ScalarES6_S6_RNS1_6TensorEENKUlvE_clEvENKUlvE7_clEvEUllE_EEvT_T0_PN15function_traitsISD_E11result_typeE --------------------------
	.section	.nv.constant0._ZN50_GLOBAL__N__f31458b2_17_RangeFactories_cu_38772b0829elementwise_kernel_with_indexIiZZZN2at6native15arange_cuda_outERKN3c106ScalarES6_S6_RNS1_6TensorEENKUlvE_clEvENKUlvE7_clEvEUllE_EEvT_T0_PN15function_traitsISD_E11result_typeE,"a",@progbits
	.sectionflags	@""
	.align	4
.nv.constant0._ZN50_GLOBAL__N__f31458b2_17_RangeFactories_cu_38772b0829elementwise_kernel_with_indexIiZZZN2at6native15arange_cuda_outERKN3c106ScalarES6_S6_RNS1_6TensorEENKUlvE_clEvENKUlvE7_clEvEUllE_EEvT_T0_PN15function_traitsISD_E11result_typeE:
	.zero		928


//--------------------- .nv.constant0._ZN50_GLOBAL__N__f31458b2_17_RangeFactories_cu_38772b0829elementwise_kernel_with_indexIlZZZN2at6native15arange_cuda_outERKN3c106ScalarES6_S6_RNS1_6TensorEENKUlvE_clEvENKUlvE6_clEvEUllE_EEvT_T0_PN15function_traitsISD_E11result_typeE --------------------------
	.section	.nv.constant0._ZN50_GLOBAL__N__f31458b2_17_RangeFactories_cu_38772b0829elementwise_kernel_with_indexIlZZZN2at6native15arange_cuda_outERKN3c106ScalarES6_S6_RNS1_6TensorEENKUlvE_clEvENKUlvE6_clEvEUllE_EEvT_T0_PN15function_traitsISD_E11result_typeE,"a",@progbits
	.sectionflags	@""
	.align	4
.nv.constant0._ZN50_GLOBAL__N__f31458b2_17_RangeFactories_cu_38772b0829elementwise_kernel_with_indexIlZZZN2at6native15arange_cuda_outERKN3c106ScalarES6_S6_RNS1_6TensorEENKUlvE_clEvENKUlvE6_clEvEUllE_EEvT_T0_PN15function_traitsISD_E11result_typeE:
	.zero		928


//--------------------- .nv.constant0._ZN50_GLOBAL__N__f31458b2_17_RangeFactories_cu_38772b0829elementwise_kernel_with_indexIiZZZN2at6native15arange_cuda_outERKN3c106ScalarES6_S6_RNS1_6TensorEENKUlvE_clEvENKUlvE6_clEvEUllE_EEvT_T0_PN15function_traitsISD_E11result_typeE --------------------------
	.section	.nv.constant0._ZN50_GLOBAL__N__f31458b2_17_RangeFactories_cu_38772b0829elementwise_kernel_with_indexIiZZZN2at6native15arange_cuda_outERKN3c106ScalarES6_S6_RNS1_6TensorEENKUlvE_clEvENKUlvE6_clEvEUllE_EEvT_T0_PN15function_traitsISD_E11result_typeE,"a",@progbits
	.sectionflags	@""
	.align	4
.nv.constant0._ZN50_GLOBAL__N__f31458b2_17_RangeFactories_cu_38772b0829elementwise_kernel_with_indexIiZZZN2at6native15arange_cuda_outERKN3c106ScalarES6_S6_RNS1_6TensorEENKUlvE_clEvENKUlvE6_clEvEUllE_EEvT_T0_PN15function_traitsISD_E11result_typeE:
	.zero		928


//--------------------- .nv.constant0._ZN50_GLOBAL__N__f31458b2_17_RangeFactories_cu_38772b0829elementwise_kernel_with_indexIlZZZN2at6native15arange_cuda_outERKN3c106ScalarES6_S6_RNS1_6TensorEENKUlvE_clEvENKUlvE5_clEvEUllE_EEvT_T0_PN15function_traitsISD_E11result_typeE --------------------------
	.section	.nv.constant0._ZN50_GLOBAL__N__f31458b2_17_RangeFactories_cu_38772b0829elementwise_kernel_with_indexIlZZZN2at6native15arange_cuda_outERKN3c106ScalarES6_S6_RNS1_6TensorEENKUlvE_clEvENKUlvE5_clEvEUllE_EEvT_T0_PN15function_traitsISD_E11result_typeE,"a",@progbits
	.sectionflags	@""
	.align	4
.nv.constant0._ZN50_GLOBAL__N__f31458b2_17_RangeFactories_cu_38772b0829elementwise_kernel_with_indexIlZZZN2at6native15arange_cuda_outERKN3c106ScalarES6_S6_RNS1_6TensorEENKUlvE_clEvENKUlvE5_clEvEUllE_EEvT_T0_PN15function_traitsISD_E11result_typeE:
	.zero		928


//--------------------- .nv.constant0._ZN50_GLOBAL__N__f31458b2_17_RangeFactories_cu_38772b0829elementwise_kernel_with_indexIiZZZN2at6native15arange_cuda_outERKN3c106ScalarES6_S6_RNS1_6TensorEENKUlvE_clEvENKUlvE5_clEvEUllE_EEvT_T0_PN15function_traitsISD_E11result_typeE --------------------------
	.section	.nv.constant0._ZN50_GLOBAL__N__f31458b2_17_RangeFactories_cu_38772b0829elementwise_kernel_with_indexIiZZZN2at6native15arange_cuda_outERKN3c106ScalarES6_S6_RNS1_6TensorEENKUlvE_clEvENKUlvE5_clEvEUllE_EEvT_T0_PN15function_traitsISD_E11result_typeE,"a",@progbits
	.sectionflags	@""
	.align	4
.nv.constant0._ZN50_GLOBAL__N__f31458b2_17_RangeFactories_cu_38772b0829elementwise_kernel_with_indexIiZZZN2at6native15arange_cuda_outERKN3c106ScalarES6_S6_RNS1_6TensorEENKUlvE_clEvENKUlvE5_clEvEUllE_EEvT_T0_PN15function_traitsISD_E11result_typeE:
	.zero		928


//--------------------- .nv.constant0._ZN50_GLOBAL__N__f31458b2_17_RangeFactories_cu_38772b0829elementwise_kernel_with_indexIlZZZN2at6native15arange_cuda_outERKN3c106ScalarES6_S6_RNS1_6TensorEENKUlvE_clEvENKUlvE4_clEvEUllE_EEvT_T0_PN15function_traitsISD_E11result_typeE --------------------------
	.section	.nv.constant0._ZN50_GLOBAL__N__f31458b2_17_RangeFactories_cu_38772b0829elementwise_kernel_with_indexIlZZZN2at6native15arange_cuda_outERKN3c106ScalarES6_S6_RNS1_6TensorEENKUlvE_clEvENKUlvE4_clEvEUllE_EEvT_T0_PN15function_traitsISD_E11result_typeE,"a",@progbits
	.sectionflags	@""
	.align	4
.nv.constant0._ZN50_GLOBAL__N__f31458b2_17_RangeFactories_cu_38772b0829elementwise_kernel_with_indexIlZZZN2at6native15arange_cuda_outERKN3c106ScalarES6_S6_RNS1_6TensorEENKUlvE_clEvENKUlvE4_clEvEUllE_EEvT_T0_PN15function_traitsISD_E11result_typeE:
	.zero		936


//--------------------- .nv.constant0._ZN50_GLOBAL__N__f31458b2_17_RangeFactories_cu_38772b0829elementwise_kernel_with_indexIiZZZN2at6native15arange_cuda_outERKN3c106ScalarES6_S6_RNS1_6TensorEENKUlvE_clEvENKUlvE4_clEvEUllE_EEvT_T0_PN15function_traitsISD_E11result_typeE --------------------------
	.section	.nv.constant0._ZN50_GLOBAL__N__f31458b2_17_RangeFactories_cu_38772b0829elementwise_kernel_with_indexIiZZZN2at6native15arange_cuda_outERKN3c106ScalarES6_S6_RNS1_6TensorEENKUlvE_clEvENKUlvE4_clEvEUllE_EEvT_T0_PN15function_traitsISD_E11result_typeE,"a",@progbits
	.sectionflags	@""
	.align	4
.nv.constant0._ZN50_GLOBAL__N__f31458b2_17_RangeFactories_cu_38772b0829elementwise_kernel_with_indexIiZZZN2at6native15arange_cuda_outERKN3c106ScalarES6_S6_RNS1_6TensorEENKUlvE_clEvENKUlvE4_clEvEUllE_EEvT_T0_PN15function_traitsISD_E11result_typeE:
	.zero		936


//--------------------- .nv.constant0._ZN50_GLOBAL__N__f31458b2_17_RangeFactories_cu_38772b0829elementwise_kernel_with_indexIlZZZN2at6native15arange_cuda_outERKN3c106ScalarES6_S6_RNS1_6TensorEENKUlvE_clEvENKUlvE3_clEvEUllE_EEvT_T0_PN15function_traitsISD_E11result_typeE --------------------------
	.section	.nv.constant0._ZN50_GLOBAL__N__f31458b2_17_RangeFactories_cu_38772b0829elementwise_kernel_with_indexIlZZZN2at6native15arange_cuda_outERKN3c106ScalarES6_S6_RNS1_6TensorEENKUlvE_clEvENKUlvE3_clEvEUllE_EEvT_T0_PN15function_traitsISD_E11result_typeE,"a",@progbits
	.sectionflags	@""
	.align	4
.nv.constant0._ZN50_GLOBAL__N__f31458b2_17_RangeFactories_cu_38772b0829elementwise_kernel_with_indexIlZZZN2at6native15arange_cuda_outERKN3c106ScalarES6_S6_RNS1_6TensorEENKUlvE_clEvENKUlvE3_clEvEUllE_EEvT_T0_PN15function_traitsISD_E11result_typeE:
	.zero		936


//--------------------- .nv.constant0._ZN50_GLOBAL__N__f31458b2_17_RangeFactories_cu_38772b0829elementwise_kernel_with_indexIiZZZN2at6native15arange_cuda_outERKN3c106ScalarES6_S6_RNS1_6TensorEENKUlvE_clEvENKUlvE3_clEvEUllE_EEvT_T0_PN15function_traitsISD_E11result_typeE --------------------------
	.section	.nv.constant0._ZN50_GLOBAL__N__f31458b2_17_RangeFactories_cu_38772b0829elementwise_kernel_with_indexIiZZZN2at6native15arange_cuda_outERKN3c106ScalarES6_S6_RNS1_6TensorEENKUlvE_clEvENKUlvE3_clEvEUllE_EEvT_T0_PN15function_traitsISD_E11result_typeE,"a",@progbits
	.sectionflags	@""
	.align	4
.nv.constant0._ZN50_GLOBAL__N__f31458b2_17_RangeFactories_cu_38772b0829elementwise_kernel_with_indexIiZZZN2at6native15arange_cuda_outERKN3c106ScalarES6_S6_RNS1_6TensorEENKUlvE_clEvENKUlvE3_clEvEUllE_EEvT_T0_PN15function_traitsISD_E11result_typeE:
	.zero		936


//--------------------- .nv.constant0._ZN50_GLOBAL__N__f31458b2_17_RangeFactories_cu_38772b0829elementwise_kernel_with_indexIlZZZN2at6native15arange_cuda_outERKN3c106ScalarES6_S6_RNS1_6TensorEENKUlvE_clEvENKUlvE2_clEvEUllE_EEvT_T0_PN15function_traitsISD_E11result_typeE --------------------------
	.section	.nv.constant0._ZN50_GLOBAL__N__f31458b2_17_RangeFactories_cu_38772b0829elementwise_kernel_with_indexIlZZZN2at6native15arange_cuda_outERKN3c106ScalarES6_S6_RNS1_6TensorEENKUlvE_clEvENKUlvE2_clEvEUllE_EEvT_T0_PN15function_traitsISD_E11result_typeE,"a",@progbits
	.sectionflags	@""
	.align	4
.nv.constant0._ZN50_GLOBAL__N__f31458b2_17_RangeFactories_cu_38772b0829elementwise_kernel_with_indexIlZZZN2at6native15arange_cuda_outERKN3c106ScalarES6_S6_RNS1_6TensorEENKUlvE_clEvENKUlvE2_clEvEUllE_EEvT_T0_PN15function_traitsISD_E11result_typeE:
	.zero		936


//--------------------- .nv.constant0._ZN50_GLOBAL__N__f31458b2_17_RangeFactories_cu_38772b0829elementwise_kernel_with_indexIiZZZN2at6native15arange_cuda_outERKN3c106ScalarES6_S6_RNS1_6TensorEENKUlvE_clEvENKUlvE2_clEvEUllE_EEvT_T0_PN15function_traitsISD_E11result_typeE --------------------------
	.section	.nv.constant0._ZN50_GLOBAL__N__f31458b2_17_RangeFactories_cu_38772b0829elementwise_kernel_with_indexIiZZZN2at6native15arange_cuda_outERKN3c106ScalarES6_S6_RNS1_6TensorEENKUlvE_clEvENKUlvE2_clEvEUllE_EEvT_T0_PN15function_traitsISD_E11result_typeE,"a",@progbits
	.sectionflags	@""
	.align	4
.nv.constant0._ZN50_GLOBAL__N__f31458b2_17_RangeFactories_cu_38772b0829elementwise_kernel_with_indexIiZZZN2at6native15arange_cuda_outERKN3c106ScalarES6_S6_RNS1_6TensorEENKUlvE_clEvENKUlvE2_clEvEUllE_EEvT_T0_PN15function_traitsISD_E11result_typeE:
	.zero		936


//--------------------- .nv.constant0._ZN50_GLOBAL__N__f31458b2_17_RangeFactories_cu_38772b0829elementwise_kernel_with_indexIlZZZN2at6native15arange_cuda_outERKN3c106ScalarES6_S6_RNS1_6TensorEENKUlvE_clEvENKUlvE1_clEvEUllE_EEvT_T0_PN15function_traitsISD_E11result_typeE --------------------------
	.section	.nv.constant0._ZN50_GLOBAL__N__f31458b2_17_RangeFactories_cu_38772b0829elementwise_kernel_with_indexIlZZZN2at6native15arange_cuda_outERKN3c106ScalarES6_S6_RNS1_6TensorEENKUlvE_clEvENKUlvE1_clEvEUllE_EEvT_T0_PN15function_traitsISD_E11result_typeE,"a",@progbits
	.sectionflags	@""
	.align	4
.nv.constant0._ZN50_GLOBAL__N__f31458b2_17_RangeFactories_cu_38772b0829elementwise_kernel_with_indexIlZZZN2at6native15arange_cuda_outERKN3c106ScalarES6_S6_RNS1_6TensorEENKUlvE_clEvENKUlvE1_clEvEUllE_EEvT_T0_PN15function_traitsISD_E11result_typeE:
	.zero		936


//--------------------- .nv.constant0._ZN50_GLOBAL__N__f31458b2_17_RangeFactories_cu_38772b0829elementwise_kernel_with_indexIiZZZN2at6native15arange_cuda_outERKN3c106ScalarES6_S6_RNS1_6TensorEENKUlvE_clEvENKUlvE1_clEvEUllE_EEvT_T0_PN15function_traitsISD_E11result_typeE --------------------------
	.section	.nv.constant0._ZN50_GLOBAL__N__f31458b2_17_RangeFactories_cu_38772b0829elementwise_kernel_with_indexIiZZZN2at6native15arange_cuda_outERKN3c106ScalarES6_S6_RNS1_6TensorEENKUlvE_clEvENKUlvE1_clEvEUllE_EEvT_T0_PN15function_traitsISD_E11result_typeE,"a",@progbits
	.sectionflags	@""
	.align	4
.nv.constant0._ZN50_GLOBAL__N__f31458b2_17_RangeFactories_cu_38772b0829elementwise_kernel_with_indexIiZZZN2at6native15arange_cuda_outERKN3c106ScalarES6_S6_RNS1_6TensorEENKUlvE_clEvENKUlvE1_clEvEUllE_EEvT_T0_PN15function_traitsISD_E11result_typeE:
	.zero		936


//--------------------- .nv.constant0._ZN50_GLOBAL__N__f31458b2_17_RangeFactories_cu_38772b0829elementwise_kernel_with_indexIlZZZN2at6native15arange_cuda_outERKN3c106ScalarES6_S6_RNS1_6TensorEENKUlvE_clEvENKUlvE0_clEvEUllE_EEvT_T0_PN15function_traitsISD_E11result_typeE --------------------------
	.section	.nv.constant0._ZN50_GLOBAL__N__f31458b2_17_RangeFactories_cu_38772b0829elementwise_kernel_with_indexIlZZZN2at6native15arange_cuda_outERKN3c106ScalarES6_S6_RNS1_6TensorEENKUlvE_clEvENKUlvE0_clEvEUllE_EEvT_T0_PN15function_traitsISD_E11result_typeE,"a",@progbits
	.sectionflags	@""
	.align	4
.nv.constant0._ZN50_GLOBAL__N__f31458b2_17_RangeFactories_cu_38772b0829elementwise_kernel_with_indexIlZZZN2at6native15arange_cuda_outERKN3c106ScalarES6_S6_RNS1_6TensorEENKUlvE_clEvENKUlvE0_clEvEUllE_EEvT_T0_PN15function_traitsISD_E11result_typeE:
	.zero		936


//--------------------- .nv.constant0._ZN50_GLOBAL__N__f31458b2_17_RangeFactories_cu_38772b0829elementwise_kernel_with_indexIiZZZN2at6native15arange_cuda_outERKN3c106ScalarES6_S6_RNS1_6TensorEENKUlvE_clEvENKUlvE0_clEvEUllE_EEvT_T0_PN15function_traitsISD_E11result_typeE --------------------------
	.section	.nv.constant0._ZN50_GLOBAL__N__f31458b2_17_RangeFactories_cu_38772b0829elementwise_kernel_with_indexIiZZZN2at6native15arange_cuda_outERKN3c106ScalarES6_S6_RNS1_6TensorEENKUlvE_clEvENKUlvE0_clEvEUllE_EEvT_T0_PN15function_traitsISD_E11result_typeE,"a",@progbits
	.sectionflags	@""
	.align	4
.nv.constant0._ZN50_GLOBAL__N__f31458b2_17_RangeFactories_cu_38772b0829elementwise_kernel_with_indexIiZZZN2at6native15arange_cuda_outERKN3c106ScalarES6_S6_RNS1_6TensorEENKUlvE_clEvENKUlvE0_clEvEUllE_EEvT_T0_PN15function_traitsISD_E11result_typeE:
	.zero		936


//--------------------- .nv.constant0._ZN50_GLOBAL__N__f31458b2_17_RangeFactories_cu_38772b0829elementwise_kernel_with_indexIlZZZN2at6native15arange_cuda_outERKN3c106ScalarES6_S6_RNS1_6TensorEENKUlvE_clEvENKUlvE_clEvEUllE_EEvT_T0_PN15function_traitsISD_E11result_typeE --------------------------
	.section	.nv.constant0._ZN50_GLOBAL__N__f31458b2_17_RangeFactories_cu_38772b0829elementwise_kernel_with_indexIlZZZN2at6native15arange_cuda_outERKN3c106ScalarES6_S6_RNS1_6TensorEENKUlvE_clEvENKUlvE_clEvEUllE_EEvT_T0_PN15function_traitsISD_E11result_typeE,"a",@progbits
	.sectionflags	@""
	.align	4
.nv.constant0._ZN50_GLOBAL__N__f31458b2_17_RangeFactories_cu_38772b0829elementwise_kernel_with_indexIlZZZN2at6native15arange_cuda_outERKN3c106ScalarES6_S6_RNS1_6TensorEENKUlvE_clEvENKUlvE_clEvEUllE_EEvT_T0_PN15function_traitsISD_E11result_typeE:
	.zero		936


//--------------------- .nv.constant0._ZN50_GLOBAL__N__f31458b2_17_RangeFactories_cu_38772b0829elementwise_kernel_with_indexIiZZZN2at6native15arange_cuda_outERKN3c106ScalarES6_S6_RNS1_6TensorEENKUlvE_clEvENKUlvE_clEvEUllE_EEvT_T0_PN15function_traitsISD_E11result_typeE --------------------------
	.section	.nv.constant0._ZN50_GLOBAL__N__f31458b2_17_RangeFactories_cu_38772b0829elementwise_kernel_with_indexIiZZZN2at6native15arange_cuda_outERKN3c106ScalarES6_S6_RNS1_6TensorEENKUlvE_clEvENKUlvE_clEvEUllE_EEvT_T0_PN15function_traitsISD_E11result_typeE,"a",@progbits
	.sectionflags	@""
	.align	4
.nv.constant0._ZN50_GLOBAL__N__f31458b2_17_RangeFactories_cu_38772b0829elementwise_kernel_with_indexIiZZZN2at6native15arange_cuda_outERKN3c106ScalarES6_S6_RNS1_6TensorEENKUlvE_clEvENKUlvE_clEvEUllE_EEvT_T0_PN15function_traitsISD_E11result_typeE:
	.zero		936


//--------------------- .nv.constant0._ZN50_GLOBAL__N__f31458b2_17_RangeFactories_cu_38772b0829elementwise_kernel_with_indexIlZZZN2at6native14range_cuda_outERKN3c106ScalarES6_S6_RNS1_6TensorEENKUlvE_clEvENKUlvE6_clEvEUllE_EEvT_T0_PN15function_traitsISD_E11result_typeE --------------------------
	.section	.nv.constant0._ZN50_GLOBAL__N__f31458b2_17_RangeFactories_cu_38772b0829elementwise_kernel_with_indexIlZZZN2at6native14range_cuda_outERKN3c106ScalarES6_S6_RNS1_6TensorEENKUlvE_clEvENKUlvE6_clEvEUllE_EEvT_T0_PN15function_traitsISD_E11result_typeE,"a",@progbits
	.sectionflags	@""
	.align	4
.nv.constant0._ZN50_GLOBAL__N__f31458b2_17_RangeFactories_cu_38772b0829elementwise_kernel_with_indexIlZZZN2at6native14range_cuda_outERKN3c106ScalarES6_S6_RNS1_6TensorEENKUlvE_clEvENKUlvE6_clEvEUllE_EEvT_T0_PN15function_traitsISD_E11result_typeE:
	.zero		928


//--------------------- .nv.constant0._ZN50_GLOBAL__N__f31458b2_17_RangeFactories_cu_38772b0829elementwise_kernel_with_indexIiZZZN2at6native14range_cuda_outERKN3c106ScalarES6_S6_RNS1_6TensorEENKUlvE_clEvENKUlvE6_clEvEUllE_EEvT_T0_PN15function_traitsISD_E11result_typeE --------------------------
	.section	.nv.constant0._ZN50_GLOBAL__N__f31458b2_17_RangeFactories_cu_38772b0829elementwise_kernel_with_indexIiZZZN2at6native14range_cuda_outERKN3c106ScalarES6_S6_RNS1_6TensorEENKUlvE_clEvENKUlvE6_clEvEUllE_EEvT_T0_PN15function_traitsISD_E11result_typeE,"a",@progbits
	.sectionflags	@""
	.align	4
.nv.constant0._ZN50_GLOBAL__N__f31458b2_17_RangeFactories_cu_38772b0829elementwise_kernel_with_indexIiZZZN2at6native14range_cuda_outERKN3c106ScalarES6_S6_RNS1_6TensorEENKUlvE_clEvENKUlvE6_clEvEUllE_EEvT_T0_PN15function_traitsISD_E11result_typeE:
	.zero		928


//--------------------- .nv.constant0._ZN50_GLOBAL__N__f31458b2_17_RangeFactories_cu_38772b0829elementwise_kernel_with_indexIlZZZN2at6native14range_cuda_outERKN3c106ScalarES6_S6_RNS1_6TensorEENKUlvE_clEvENKUlvE5_clEvEUllE_EEvT_T0_PN15function_traitsISD_E11result_typeE --------------------------
	.section	.nv.constant0._ZN50_GLOBAL__N__f31458b2_17_RangeFactories_cu_38772b0829elementwise_kernel_with_indexIlZZZN2at6native14range_cuda_outERKN3c106ScalarES6_S6_RNS1_6TensorEENKUlvE_clEvENKUlvE5_clEvEUllE_EEvT_T0_PN15function_traitsISD_E11result_typeE,"a",@progbits
	.sectionflags	@""
	.align	4
.nv.constant0._ZN50_GLOBAL__N__f31458b2_17_RangeFactories_cu_38772b0829elementwise_kernel_with_indexIlZZZN2at6native14range_cuda_outERKN3c106ScalarES6_S6_RNS1_6TensorEENKUlvE_clEvENKUlvE5_clEvEUllE_EEvT_T0_PN15function_traitsISD_E11result_typeE:
	.zero		928


//--------------------- .nv.constant0._ZN50_GLOBAL__N__f31458b2_17_RangeFactories_cu_38772b0829elementwise_kernel_with_indexIiZZZN2at6native14range_cuda_outERKN3c106ScalarES6_S6_RNS1_6TensorEENKUlvE_clEvENKUlvE5_clEvEUllE_EEvT_T0_PN15function_traitsISD_E11result_typeE --------------------------
	.section	.nv.constant0._ZN50_GLOBAL__N__f31458b2_17_RangeFactories_cu_38772b0829elementwise_kernel_with_indexIiZZZN2at6native14range_cuda_outERKN3c106ScalarES6_S6_RNS1_6TensorEENKUlvE_clEvENKUlvE5_clEvEUllE_EEvT_T0_PN15function_traitsISD_E11result_typeE,"a",@progbits
	.sectionflags	@""
	.align	4
.nv.constant0._ZN50_GLOBAL__N__f31458b2_17_RangeFactories_cu_38772b0829elementwise_kernel_with_indexIiZZZN2at6native14range_cuda_outERKN3c106ScalarES6_S6_RNS1_6TensorEENKUlvE_clEvENKUlvE5_clEvEUllE_EEvT_T0_PN15function_traitsISD_E11result_typeE:
	.zero		928


//--------------------- .nv.constant0._ZN50_GLOBAL__N__f31458b2_17_RangeFactories_cu_38772b0829elementwise_kernel_with_indexIlZZZN2at6native14range_cuda_outERKN3c106ScalarES6_S6_RNS1_6TensorEENKUlvE_clEvENKUlvE4_clEvEUllE_EEvT_T0_PN15function_traitsISD_E11result_typeE --------------------------
	.section	.nv.constant0._ZN50_GLOBAL__N__f31458b2_17_RangeFactories_cu_38772b0829elementwise_kernel_with_indexIlZZZN2at6native14range_cuda_outERKN3c106ScalarES6_S6_RNS1_6TensorEENKUlvE_clEvENKUlvE4_clEvEUllE_EEvT_T0_PN15function_traitsISD_E11result_typeE,"a",@progbits
	.sectionflags	@""
	.align	4
.nv.constant0._ZN50_GLOBAL__N__f31458b2_17_RangeFactories_cu_38772b0829elementwise_kernel_with_indexIlZZZN2at6native14range_cuda_outERKN3c106ScalarES6_S6_RNS1_6TensorEENKUlvE_clEvENKUlvE4_clEvEUllE_EEvT_T0_PN15function_traitsISD_E11result_typeE:
	.zero		936


//--------------------- .nv.constant0._ZN50_GLOBAL__N__f31458b2_17_RangeFactories_cu_38772b0829elementwise_kernel_with_indexIiZZZN2at6native14range_cuda_outERKN3c106ScalarES6_S6_RNS1_6TensorEENKUlvE_clEvENKUlvE4_clEvEUllE_EEvT_T0_PN15function_traitsISD_E11result_typeE --------------------------
	.section	.nv.constant0._ZN50_GLOBAL__N__f31458b2_17_RangeFactories_cu_38772b0829elementwise_kernel_with_indexIiZZZN2at6native14range_cuda_outERKN3c106ScalarES6_S6_RNS1_6TensorEENKUlvE_clEvENKUlvE4_clEvEUllE_EEvT_T0_PN15function_traitsISD_E11result_typeE,"a",@progbits
	.sectionflags	@""
	.align	4
.nv.constant0._ZN50_GLOBAL__N__f31458b2_17_RangeFactories_cu_38772b0829elementwise_kernel_with_indexIiZZZN2at6native14range_cuda_outERKN3c106ScalarES6_S6_RNS1_6TensorEENKUlvE_clEvENKUlvE4_clEvEUllE_EEvT_T0_PN15function_traitsISD_E11result_typeE:
	.zero		936


//--------------------- .nv.constant0._ZN50_GLOBAL__N__f31458b2_17_RangeFactories_cu_38772b0829elementwise_kernel_with_indexIlZZZN2at6native14range_cuda_outERKN3c106ScalarES6_S6_RNS1_6TensorEENKUlvE_clEvENKUlvE3_clEvEUllE_EEvT_T0_PN15function_traitsISD_E11result_typeE --------------------------
	.section	.nv.constant0._ZN50_GLOBAL__N__f31458b2_17_RangeFactories_cu_38772b0829elementwise_kernel_with_indexIlZZZN2at6native14range_cuda_outERKN3c106ScalarES6_S6_RNS1_6TensorEENKUlvE_clEvENKUlvE3_clEvEUllE_EEvT_T0_PN15function_traitsISD_E11result_typeE,"a",@progbits
	.sectionflags	@""
	.align	4
.nv.constant0._ZN50_GLOBAL__N__f31458b2_17_RangeFactories_cu_38772b0829elementwise_kernel_with_indexIlZZZN2at6native14range_cuda_outERKN3c106ScalarES6_S6_RNS1_6TensorEENKUlvE_clEvENKUlvE3_clEvEUllE_EEvT_T0_PN15function_traitsISD_E11result_typeE:
	.zero		936


//--------------------- .nv.constant0._ZN50_GLOBAL__N__f31458b2_17_RangeFactories_cu_38772b0829elementwise_kernel_with_indexIiZZZN2at6native14range_cuda_outERKN3c106ScalarES6_S6_RNS1_6TensorEENKUlvE_clEvENKUlvE3_clEvEUllE_EEvT_T0_PN15function_traitsISD_E11result_typeE --------------------------
	.section	.nv.constant0._ZN50_GLOBAL__N__f31458b2_17_RangeFactories_cu_38772b0829elementwise_kernel_with_indexIiZZZN2at6native14range_cuda_outERKN3c106ScalarES6_S6_RNS1_6TensorEENKUlvE_clEvENKUlvE3_clEvEUllE_EEvT_T0_PN15function_traitsISD_E11result_typeE,"a",@progbits
	.sectionflags	@""
	.align	4
.nv.constant0._ZN50_GLOBAL__N__f31458b2_17_RangeFactories_cu_38772b0829elementwise_kernel_with_indexIiZZZN2at6native14range_cuda_outERKN3c106ScalarES6_S6_RNS1_6TensorEENKUlvE_clEvENKUlvE3_clEvEUllE_EEvT_T0_PN15function_traitsISD_E11result_typeE:
	.zero		936


//--------------------- .nv.constant0._ZN50_GLOBAL__N__f31458b2_17_RangeFactories_cu_38772b0829elementwise_kernel_with_indexIlZZZN2at6native14range_cuda_outERKN3c106ScalarES6_S6_RNS1_6TensorEENKUlvE_clEvENKUlvE2_clEvEUllE_EEvT_T0_PN15function_traitsISD_E11result_typeE --------------------------
	.section	.nv.constant0._ZN50_GLOBAL__N__f31458b2_17_RangeFactories_cu_38772b0829elementwise_kernel_with_indexIlZZZN2at6native14range_cuda_outERKN3c106ScalarES6_S6_RNS1_6TensorEENKUlvE_clEvENKUlvE2_clEvEUllE_EEvT_T0_PN15function_traitsISD_E11result_typeE,"a",@progbits
	.sectionflags	@""
	.align	4
.nv.constant0._ZN50_GLOBAL__N__f31458b2_17_RangeFactories_cu_38772b0829elementwise_kernel_with_indexIlZZZN2at6native14range_cuda_outERKN3c106ScalarES6_S6_RNS1_6TensorEENKUlvE_clEvENKUlvE2_clEvEUllE_EEvT_T0_PN15function_traitsISD_E11result_typeE:
	.zero		936


//--------------------- .nv.constant0._ZN50_GLOBAL__N__f31458b2_17_RangeFactories_cu_38772b0829elementwise_kernel_with_indexIiZZZN2at6native14range_cuda_outERKN3c106ScalarES6_S6_RNS1_6TensorEENKUlvE_clEvENKUlvE2_clEvEUllE_EEvT_T0_PN15function_traitsISD_E11result_typeE --------------------------
	.section	.nv.constant0._ZN50_GLOBAL__N__f31458b2_17_RangeFactories_cu_38772b0829elementwise_kernel_with_indexIiZZZN2at6native14range_cuda_outERKN3c106ScalarES6_S6_RNS1_6TensorEENKUlvE_clEvENKUlvE2_clEvEUllE_EEvT_T0_PN15function_traitsISD_E11result_typeE,"a",@progbits
	.sectionflags	@""
	.align	4
.nv.constant0._ZN50_GLOBAL__N__f31458b2_17_RangeFactories_cu_38772b0829elementwise_kernel_with_indexIiZZZN2at6native14range_cuda_outERKN3c106ScalarES6_S6_RNS1_6TensorEENKUlvE_clEvENKUlvE2_clEvEUllE_EEvT_T0_PN15function_traitsISD_E11result_typeE:
	.zero		936


//--------------------- .nv.constant0._ZN50_GLOBAL__N__f31458b2_17_RangeFactories_cu_38772b0829elementwise_kernel_with_indexIlZZZN2at6native14range_cuda_outERKN3c106ScalarES6_S6_RNS1_6TensorEENKUlvE_clEvENKUlvE1_clEvEUllE_EEvT_T0_PN15function_traitsISD_E11result_typeE --------------------------
	.section	.nv.constant0._ZN50_GLOBAL__N__f31458b2_17_RangeFactories_cu_38772b0829elementwise_kernel_with_indexIlZZZN2at6native14range_cuda_outERKN3c106ScalarES6_S6_RNS1_6TensorEENKUlvE_clEvENKUlvE1_clEvEUllE_EEvT_T0_PN15function_traitsISD_E11result_typeE,"a",@progbits
	.sectionflags	@""
	.align	4
.nv.constant0._ZN50_GLOBAL__N__f31458b2_17_RangeFactories_cu_38772b0829elementwise_kernel_with_indexIlZZZN2at6native14range_cuda_outERKN3c106ScalarES6_S6_RNS1_6TensorEENKUlvE_clEvENKUlvE1_clEvEUllE_EEvT_T0_PN15function_traitsISD_E11result_typeE:
	.zero		936


//--------------------- .nv.constant0._ZN50_GLOBAL__N__f31458b2_17_RangeFactories_cu_38772b0829elementwise_kernel_with_indexIiZZZN2at6native14range_cuda_outERKN3c106ScalarES6_S6_RNS1_6TensorEENKUlvE_clEvENKUlvE1_clEvEUllE_EEvT_T0_PN15function_traitsISD_E11result_typeE --------------------------
	.section	.nv.constant0._ZN50_GLOBAL__N__f31458b2_17_RangeFactories_cu_38772b0829elementwise_kernel_with_indexIiZZZN2at6native14range_cuda_outERKN3c106ScalarES6_S6_RNS1_6TensorEENKUlvE_clEvENKUlvE1_clEvEUllE_EEvT_T0_PN15function_traitsISD_E11result_typeE,"a",@progbits
	.sectionflags	@""
	.align	4
.nv.constant0._ZN50_GLOBAL__N__f31458b2_17_RangeFactories_cu_38772b0829elementwise_kernel_with_indexIiZZZN2at6native14range_cuda_outERKN3c106ScalarES6_S6_RNS1_6TensorEENKUlvE_clEvENKUlvE1_clEvEUllE_EEvT_T0_PN15function_traitsISD_E11result_typeE:
	.zero		936


//--------------------- .nv.constant0._ZN50_GLOBAL__N__f31458b2_17_RangeFactories_cu_38772b0829elementwise_kernel_with_indexIlZZZN2at6native14range_cuda_outERKN3c106ScalarES6_S6_RNS1_6TensorEENKUlvE_clEvENKUlvE0_clEvEUllE_EEvT_T0_PN15function_traitsISD_E11result_typeE --------------------------
	.section	.nv.constant0._ZN50_GLOBAL__N__f31458b2_17_RangeFactories_cu_38772b0829elementwise_kernel_with_indexIlZZZN2at6native14range_cuda_outERKN3c106ScalarES6_S6_RNS1_6TensorEENKUlvE_clEvENKUlvE0_clEvEUllE_EEvT_T0_PN15function_traitsISD_E11result_typeE,"a",@progbits
	.sectionflags	@""
	.align	4
.nv.constant0._ZN50_GLOBAL__N__f31458b2_17_RangeFactories_cu_38772b0829elementwise_kernel_with_indexIlZZZN2at6native14range_cuda_outERKN3c106ScalarES6_S6_RNS1_6TensorEENKUlvE_clEvENKUlvE0_clEvEUllE_EEvT_T0_PN15function_traitsISD_E11result_typeE:
	.zero		936


//--------------------- .nv.constant0._ZN50_GLOBAL__N__f31458b2_17_RangeFactories_cu_38772b0829elementwise_kernel_with_indexIiZZZN2at6native14range_cuda_outERKN3c106ScalarES6_S6_RNS1_6TensorEENKUlvE_clEvENKUlvE0_clEvEUllE_EEvT_T0_PN15function_traitsISD_E11result_typeE --------------------------
	.section	.nv.constant0._ZN50_GLOBAL__N__f31458b2_17_RangeFactories_cu_38772b0829elementwise_kernel_with_indexIiZZZN2at6native14range_cuda_outERKN3c106ScalarES6_S6_RNS1_6TensorEENKUlvE_clEvENKUlvE0_clEvEUllE_EEvT_T0_PN15function_traitsISD_E11result_typeE,"a",@progbits
	.sectionflags	@""
	.align	4
.nv.constant0._ZN50_GLOBAL__N__f31458b2_17_RangeFactories_cu_38772b0829elementwise_kernel_with_indexIiZZZN2at6native14range_cuda_outERKN3c106ScalarES6_S6_RNS1_6TensorEENKUlvE_clEvENKUlvE0_clEvEUllE_EEvT_T0_PN15function_traitsISD_E11result_typeE:
	.zero		936


//--------------------- .nv.constant0._ZN50_GLOBAL__N__f31458b2_17_RangeFactories_cu_38772b0829elementwise_kernel_with_indexIlZZZN2at6native14range_cuda_outERKN3c106ScalarES6_S6_RNS1_6TensorEENKUlvE_clEvENKUlvE_clEvEUllE_EEvT_T0_PN15function_traitsISD_E11result_typeE --------------------------
	.section	.nv.constant0._ZN50_GLOBAL__N__f31458b2_17_RangeFactories_cu_38772b0829elementwise_kernel_with_indexIlZZZN2at6native14range_cuda_outERKN3c106ScalarES6_S6_RNS1_6TensorEENKUlvE_clEvENKUlvE_clEvEUllE_EEvT_T0_PN15function_traitsISD_E11result_typeE,"a",@progbits
	.sectionflags	@""
	.align	4
.nv.constant0._ZN50_GLOBAL__N__f31458b2_17_RangeFactories_cu_38772b0829elementwise_kernel_with_indexIlZZZN2at6native14range_cuda_outERKN3c106ScalarES6_S6_RNS1_6TensorEENKUlvE_clEvENKUlvE_clEvEUllE_EEvT_T0_PN15function_traitsISD_E11result_typeE:
	.zero		936


//--------------------- .nv.constant0._ZN50_GLOBAL__N__f31458b2_17_RangeFactories_cu_38772b0829elementwise_kernel_with_indexIiZZZN2at6native14range_cuda_outERKN3c106ScalarES6_S6_RNS1_6TensorEENKUlvE_clEvENKUlvE_clEvEUllE_EEvT_T0_PN15function_traitsISD_E11result_typeE --------------------------
	.section	.nv.constant0._ZN50_GLOBAL__N__f31458b2_17_RangeFactories_cu_38772b0829elementwise_kernel_with_indexIiZZZN2at6native14range_cuda_outERKN3c106ScalarES6_S6_RNS1_6TensorEENKUlvE_clEvENKUlvE_clEvEUllE_EEvT_T0_PN15function_traitsISD_E11result_typeE,"a",@progbits
	.sectionflags	@""
	.align	4
.nv.constant0._ZN50_GLOBAL__N__f31458b2_17_RangeFactories_cu_38772b0829elementwise_kernel_with_indexIiZZZN2at6native14range_cuda_outERKN3c106ScalarES6_S6_RNS1_6TensorEENKUlvE_clEvENKUlvE_clEvEUllE_EEvT_T0_PN15function_traitsISD_E11result_typeE:
	.zero		936


//--------------------- .nv.constant0._ZN50_GLOBAL__N__f31458b2_17_RangeFactories_cu_38772b0829elementwise_kernel_with_indexIlZZZN2at6native17logspace_cuda_outERKN3c106ScalarES6_ldRNS1_6TensorEENKUlvE0_clEvENKUlvE4_clEvEUllE_EEvT_T0_PN15function_traitsISD_E11result_typeE --------------------------
	.section	.nv.constant0._ZN50_GLOBAL__N__f31458b2_17_RangeFactories_cu_38772b0829elementwise_kernel_with_indexIlZZZN2at6native17logspace_cuda_outERKN3c106ScalarES6_ldRNS1_6TensorEENKUlvE0_clEvENKUlvE4_clEvEUllE_EEvT_T0_PN15function_traitsISD_E11result_typeE,"a",@progbits
	.sectionflags	@""
	.align	4
.nv.constant0._ZN50_GLOBAL__N__f31458b2_17_RangeFactories_cu_38772b0829elementwise_kernel_with_indexIlZZZN2at6native17logspace_cuda_outERKN3c106ScalarES6_ldRNS1_6TensorEENKUlvE0_clEvENKUlvE4_clEvEUllE_EEvT_T0_PN15function_traitsISD_E11result_typeE:
	.zero		952


//--------------------- .nv.constant0._ZN50_GLOBAL__N__f31458b2_17_RangeFactories_cu_38772b0829elementwise_kernel_with_indexIiZZZN2at6native17logspace_cuda_outERKN3c106ScalarES6_ldRNS1_6TensorEENKUlvE0_clEvENKUlvE4_clEvEUllE_EEvT_T0_PN15function_traitsISD_E11result_typeE --------------------------
	.section	.nv.constant0._ZN50_GLOBAL__N__f31458b2_17_RangeFactories_cu_38772b0829elementwise_kernel_with_indexIiZZZN2at6native17logspace_cuda_outERKN3c106ScalarES6_ldRNS1_6TensorEENKUlvE0_clEvENKUlvE4_clEvEUllE_EEvT_T0_PN15function_traitsISD_E11result_typeE,"a",@progbits
	.sectionflags	@""
	.align	4
.nv.constant0._ZN50_GLOBAL__N__f31458b2_17_RangeFactories_cu_38772b0829elementwise_kernel_with_indexIiZZZN2at6native17logspace_cuda_outERKN3c106ScalarES6_ldRNS1_6TensorEENKUlvE0_clEvENKUlvE4_clEvEUllE_EEvT_T0_PN15function_traitsISD_E11result_typeE:
	.zero		952


//--------------------- .nv.constant0._ZN50_GLOBAL__N__f31458b2_17_RangeFactories_cu_38772b0829elementwise_kernel_with_indexIlZZZN2at6native17logspace_cuda_outERKN3c106ScalarES6_ldRNS1_6TensorEENKUlvE0_clEvENKUlvE3_clEvEUllE_EEvT_T0_PN15function_traitsISD_E11result_typeE --------------------------
	.section	.nv.constant0._ZN50_GLOBAL__N__f31458b2_17_RangeFactories_cu_38772b0829elementwise_kernel_with_indexIlZZZN2at6native17logspace_cuda_outERKN3c106ScalarES6_ldRNS1_6TensorEENKUlvE0_clEvENKUlvE3_clEvEUllE_EEvT_T0_PN15function_traitsISD_E11result_typeE,"a",@progbits
	.sectionflags	@""
	.align	4
.nv.constant0._ZN50_GLOBAL__N__f31458b2_17_RangeFactories_cu_38772b0829elementwise_kernel_with_indexIlZZZN2at6native17logspace_cuda_outERKN3c106ScalarES6_ldRNS1_6TensorEENKUlvE0_clEvENKUlvE3_clEvEUllE_EEvT_T0_PN15function_traitsISD_E11result_typeE:
	.zero		952


//--------------------- .nv.constant0._ZN50_GLOBAL__N__f31458b2_17_RangeFactories_cu_38772b0829elementwise_kernel_with_indexIiZZZN2at6native17logspace_cuda_outERKN3c106ScalarES6_ldRNS1_6TensorEENKUlvE0_clEvENKUlvE3_clEvEUllE_EEvT_T0_PN15function_traitsISD_E11result_typeE --------------------------
	.section	.nv.constant0._ZN50_GLOBAL__N__f31458b2_17_RangeFactories_cu_38772b0829elementwise_kernel_with_indexIiZZZN2at6native17logspace_cuda_outERKN3c106ScalarES6_ldRNS1_6TensorEENKUlvE0_clEvENKUlvE3_clEvEUllE_EEvT_T0_PN15function_traitsISD_E11result_typeE,"a",@progbits
	.sectionflags	@""
	.align	4
.nv.constant0._ZN50_GLOBAL__N__f31458b2_17_RangeFactories_cu_38772b0829elementwise_kernel_with_indexIiZZZN2at6native17logspace_cuda_outERKN3c106ScalarES6_ldRNS1_6TensorEENKUlvE0_clEvENKUlvE3_clEvEUllE_EEvT_T0_PN15function_traitsISD_E11result_typeE:
	.zero		952


//--------------------- .nv.constant0._ZN50_GLOBAL__N__f31458b2_17_RangeFactories_cu_38772b0829elementwise_kernel_with_indexIlZZZN2at6native17logspace_cuda_outERKN3c106ScalarES6_ldRNS1_6TensorEENKUlvE0_clEvENKUlvE2_clEvEUllE_EEvT_T0_PN15function_traitsISD_E11result_typeE --------------------------
	.section	.nv.constant0._ZN50_GLOBAL__N__f31458b2_17_RangeFactories_cu_38772b0829elementwise_kernel_with_indexIlZZZN2at6native17logspace_cuda_outERKN3c106ScalarES6_ldRNS1_6TensorEENKUlvE0_clEvENKUlvE2_clEvEUllE_EEvT_T0_PN15function_traitsISD_E11result_typeE,"a",@progbits
	.sectionflags	@""
	.align	4
.nv.constant0._ZN50_GLOBAL__N__f31458b2_17_RangeFactories_cu_38772b0829elementwise_kernel_with_indexIlZZZN2at6native17logspace_cuda_outERKN3c106ScalarES6_ldRNS1_6TensorEENKUlvE0_clEvENKUlvE2_clEvEUllE_EEvT_T0_PN15function_traitsISD_E11result_typeE:
	.zero		968


//--------------------- .nv.constant0._ZN50_GLOBAL__N__f31458b2_17_RangeFactories_cu_38772b0829elementwise_kernel_with_indexIiZZZN2at6native17logspace_cuda_outERKN3c106ScalarES6_ldRNS1_6TensorEENKUlvE0_clEvENKUlvE2_clEvEUllE_EEvT_T0_PN15function_traitsISD_E11result_typeE --------------------------
	.section	.nv.constant0._ZN50_GLOBAL__N__f31458b2_17_RangeFactories_cu_38772b0829elementwise_kernel_with_indexIiZZZN2at6native17logspace_cuda_outERKN3c106ScalarES6_ldRNS1_6TensorEENKUlvE0_clEvENKUlvE2_clEvEUllE_EEvT_T0_PN15function_traitsISD_E11result_typeE,"a",@progbits
	.sectionflags	@""
	.align	4
.nv.constant0._ZN50_GLOBAL__N__f31458b2_17_RangeFactories_cu_38772b0829elementwise_kernel_with_indexIiZZZN2at6native17logspace_cuda_outERKN3c106ScalarES6_ldRNS1_6TensorEENKUlvE0_clEvENKUlvE2_clEvEUllE_EEvT_T0_PN15function_traitsISD_E11result_typeE:
	.zero		968


//--------------------- .nv.constant0._ZN50_GLOBAL__N__f31458b2_17_RangeFactories_cu_38772b0829elementwise_kernel_with_indexIlZZZN2at6native17logspace_cuda_outERKN3c106ScalarES6_ldRNS1_6TensorEENKUlvE0_clEvENKUlvE1_clEvEUllE_EEvT_T0_PN15function_traitsISD_E11result_typeE --------------------------
	.section	.nv.constant0._ZN50_GLOBAL__N__f31458b2_17_RangeFactories_cu_38772b0829elementwise_kernel_with_indexIlZZZN2at6native17logspace_cuda_outERKN3c106ScalarES6_ldRNS1_6TensorEENKUlvE0_clEvENKUlvE1_clEvEUllE_EEvT_T0_PN15function_traitsISD_E11result_typeE,"a",@progbits
	.sectionflags	@""
	.align	4
.nv.constant0._ZN50_GLOBAL__N__f31458b2_17_RangeFactories_cu_38772b0829elementwise_kernel_with_indexIlZZZN2at6native17logspace_cuda_outERKN3c106ScalarES6_ldRNS1_6TensorEENKUlvE0_clEvENKUlvE1_clEvEUllE_EEvT_T0_PN15function_traitsISD_E11result_typeE:
	.zero		1016


//--------------------- .nv.constant0._ZN50_GLOBAL__N__f31458b2_17_RangeFactories_cu_38772b0829elementwise_kernel_with_indexIiZZZN2at6native17logspace_cuda_outERKN3c106ScalarES6_ldRNS1_6TensorEENKUlvE0_clEvENKUlvE1_clEvEUllE_EEvT_T0_PN15function_traitsISD_E11result_typeE --------------------------
	.section	.nv.constant0._ZN50_GLOBAL__N__f31458b2_17_RangeFactories_cu_38772b0829elementwise_kernel_with_indexIiZZZN2at6native17logspace_cuda_outERKN3c106ScalarES6_ldRNS1_6TensorEENKUlvE0_clEvENKUlvE1_clEvEUllE_EEvT_T0_PN15function_traitsISD_E11result_typeE,"a",@progbits
	.sectionflags	@""
	.align	4
.nv.constant0._ZN50_GLOBAL__N__f31458b2_17_RangeFactories_cu_38772b0829elementwise_kernel_with_indexIiZZZN2at6native17logspace_cuda_outERKN3c106ScalarES6_ldRNS1_6TensorEENKUlvE0_clEvENKUlvE1_clEvEUllE_EEvT_T0_PN15function_traitsISD_E11result_typeE:
	.zero		1016


//--------------------- .nv.constant0._ZN50_GLOBAL__N__f31458b2_17_RangeFactories_cu_38772b0829elementwise_kernel_with_indexIlZZZN2at6native17logspace_cuda_outERKN3c106ScalarES6_ldRNS1_6TensorEENKUlvE0_clEvENKUlvE0_clEvEUllE_EEvT_T0_PN15function_traitsISD_E11result_typeE --------------------------
	.section	.nv.constant0._ZN50_GLOBAL__N__f31458b2_17_RangeFactories_cu_38772b0829elementwise_kernel_with_indexIlZZZN2at6native17logspace_cuda_outERKN3c106ScalarES6_ldRNS1_6TensorEENKUlvE0_clEvENKUlvE0_clEvEUllE_EEvT_T0_PN15function_traitsISD_E11result_typeE,"a",@progbits
	.sectionflags	@""
	.align	4
.nv.constant0._ZN50_GLOBAL__N__f31458b2_17_RangeFactories_cu_38772b0829elementwise_kernel_with_indexIlZZZN2at6native17logspace_cuda_outERKN3c106ScalarES6_ldRNS1_6TensorEENKUlvE0_clEvENKUlvE0_clEvEUllE_EEvT_T0_PN15function_traitsISD_E11result_typeE:
	.zero		960


//--------------------- .nv.constant0._ZN50_GLOBAL__N__f31458b2_17_RangeFactories_cu_38772b0829elementwise_kernel_with_indexIiZZZN2at6native17logspace_cuda_outERKN3c106ScalarES6_ldRNS1_6TensorEENKUlvE0_clEvENKUlvE0_clEvEUllE_EEvT_T0_PN15function_traitsISD_E11result_typeE --------------------------
	.section	.nv.constant0._ZN50_GLOBAL__N__f31458b2_17_RangeFactories_cu_38772b0829elementwise_kernel_with_indexIiZZZN2at6native17logspace_cuda_outERKN3c106ScalarES6_ldRNS1_6TensorEENKUlvE0_clEvENKUlvE0_clEvEUllE_EEvT_T0_PN15function_traitsISD_E11result_typeE,"a",@progbits
	.sectionflags	@""
	.align	4
.nv.constant0._ZN50_GLOBAL__N__f31458b2_17_RangeFactories_cu_38772b0829elementwise_kernel_with_indexIiZZZN2at6native17logspace_cuda_outERKN3c106ScalarES6_ldRNS1_6TensorEENKUlvE0_clEvENKUlvE0_clEvEUllE_EEvT_T0_PN15function_traitsISD_E11result_typeE:
	.zero		960


//--------------------- .nv.constant0._ZN50_GLOBAL__N__f31458b2_17_RangeFactories_cu_38772b0829elementwise_kernel_with_indexIlZZZN2at6native17logspace_cuda_outERKN3c106ScalarES6_ldRNS1_6TensorEENKUlvE0_clEvENKUlvE_clEvEUllE_EEvT_T0_PN15function_traitsISD_E11result_typeE --------------------------
	.section	.nv.constant0._ZN50_GLOBAL__N__f31458b2_17_RangeFactories_cu_38772b0829elementwise_kernel_with_indexIlZZZN2at6native17logspace_cuda_outERKN3c106ScalarES6_ldRNS1_6TensorEENKUlvE0_clEvENKUlvE_clEvEUllE_EEvT_T0_PN15function_traitsISD_E11result_typeE,"a",@progbits
	.sectionflags	@""
	.align	4
.nv.constant0._ZN50_GLOBAL__N__f31458b2_17_RangeFactories_cu_38772b0829elementwise_kernel_with_indexIlZZZN2at6native17logspace_cuda_outERKN3c106ScalarES6_ldRNS1_6TensorEENKUlvE0_clEvENKUlvE_clEvEUllE_EEvT_T0_PN15function_traitsISD_E11result_typeE:
	.zero		968


//--------------------- .nv.constant0._ZN50_GLOBAL__N__f31458b2_17_RangeFactories_cu_38772b0829elementwise_kernel_with_indexIiZZZN2at6native17logspace_cuda_outERKN3c106ScalarES6_ldRNS1_6TensorEENKUlvE0_clEvENKUlvE_clEvEUllE_EEvT_T0_PN15function_traitsISD_E11result_typeE --------------------------
	.section	.nv.constant0._ZN50_GLOBAL__N__f31458b2_17_RangeFactories_cu_38772b0829elementwise_kernel_with_indexIiZZZN2at6native17logspace_cuda_outERKN3c106ScalarES6_ldRNS1_6TensorEENKUlvE0_clEvENKUlvE_clEvEUllE_EEvT_T0_PN15function_traitsISD_E11result_typeE,"a",@progbits
	.sectionflags	@""
	.align	4
.nv.constant0._ZN50_GLOBAL__N__f31458b2_17_RangeFactories_cu_38772b0829elementwise_kernel_with_indexIiZZZN2at6native17logspace_cuda_outERKN3c106ScalarES6_ldRNS1_6TensorEENKUlvE0_clEvENKUlvE_clEvEUllE_EEvT_T0_PN15function_traitsISD_E11result_typeE:
	.zero		968


//--------------------- .nv.constant0._ZN50_GLOBAL__N__f31458b2_17_RangeFactories_cu_38772b0829elementwise_kernel_with_indexIlZZZN2at6native17logspace_cuda_outERKN3c106ScalarES6_ldRNS1_6TensorEENKUlvE_clEvENKUlvE3_clEvEUllE_EEvT_T0_PN15function_traitsISD_E11result_typeE --------------------------
	.section	.nv.constant0._ZN50_GLOBAL__N__f31458b2_17_RangeFactories_cu_38772b0829elementwise_kernel_with_indexIlZZZN2at6native17logspace_cuda_outERKN3c106ScalarES6_ldRNS1_6TensorEENKUlvE_clEvENKUlvE3_clEvEUllE_EEvT_T0_PN15function_traitsISD_E11result_typeE,"a",@progbits
	.sectionflags	@""
	.align	4
.nv.constant0._ZN50_GLOBAL__N__f31458b2_17_RangeFactories_cu_38772b0829elementwise_kernel_with_indexIlZZZN2at6native17logspace_cuda_outERKN3c106ScalarES6_ldRNS1_6TensorEENKUlvE_clEvENKUlvE3_clEvEUllE_EEvT_T0_PN15function_traitsISD_E11result_typeE:
	.zero		952


//--------------------- .nv.constant0._ZN50_GLOBAL__N__f31458b2_17_RangeFactories_cu_38772b0829elementwise_kernel_with_indexIiZZZN2at6native17logspace_cuda_outERKN3c106ScalarES6_ldRNS1_6TensorEENKUlvE_clEvENKUlvE3_clEvEUllE_EEvT_T0_PN15function_traitsISD_E11result_typeE --------------------------
	.section	.nv.constant0._ZN50_GLOBAL__N__f31458b2_17_RangeFactories_cu_38772b0829elementwise_kernel_with_indexIiZZZN2at6native17logspace_cuda_outERKN3c106ScalarES6_ldRNS1_6TensorEENKUlvE_clEvENKUlvE3_clEvEUllE_EEvT_T0_PN15function_traitsISD_E11result_typeE,"a",@progbits
	.sectionflags	@""
	.align	4
.nv.constant0._ZN50_GLOBAL__N__f31458b2_17_RangeFactories_cu_38772b0829elementwise_kernel_with_indexIiZZZN2at6native17logspace_cuda_outERKN3c106ScalarES6_ldRNS1_6TensorEENKUlvE_clEvENKUlvE3_clEvEUllE_EEvT_T0_PN15function_traitsISD_E11result_typeE:
	.zero		952


//--------------------- .nv.constant0._ZN50_GLOBAL__N__f31458b2_17_RangeFactories_cu_38772b0829elementwise_kernel_with_indexIlZZZN2at6native17logspace_cuda_outERKN3c106ScalarES6_ldRNS1_6TensorEENKUlvE_clEvENKUlvE2_clEvEUllE_EEvT_T0_PN15function_traitsISD_E11result_typeE --------------------------
	.section	.nv.constant0._ZN50_GLOBAL__N__f31458b2_17_RangeFactories_cu_38772b0829elementwise_kernel_with_indexIlZZZN2at6native17logspace_cuda_outERKN3c106ScalarES6_ldRNS1_6TensorEENKUlvE_clEvENKUlvE2_clEvEUllE_EEvT_T0_PN15function_traitsISD_E11result_typeE,"a",@progbits
	.sectionflags	@""
	.align	4
.nv.constant0._ZN50_GLOBAL__N__f31458b2_17_RangeFactories_cu_38772b0829elementwise_kernel_with_indexIlZZZN2at6native17logspace_cuda_outERKN3c106ScalarES6_ldRNS1_6TensorEENKUlvE_clEvENKUlvE2_clEvEUllE_EEvT_T0_PN15function_traitsISD_E11result_typeE:
	.zero		968


//--------------------- .nv.constant0._ZN50_GLOBAL__N__f31458b2_17_RangeFactories_cu_38772b0829elementwise_kernel_with_indexIiZZZN2at6native17logspace_cuda_outERKN3c106ScalarES6_ldRNS1_6TensorEENKUlvE_clEvENKUlvE2_clEvEUllE_EEvT_T0_PN15function_traitsISD_E11result_typeE --------------------------
	.section	.nv.constant0._ZN50_GLOBAL__N__f31458b2_17_RangeFactories_cu_38772b0829elementwise_kernel_with_indexIiZZZN2at6native17logspace_cuda_outERKN3c106ScalarES6_ldRNS1_6TensorEENKUlvE_clEvENKUlvE2_clEvEUllE_EEvT_T0_PN15function_traitsISD_E11result_typeE,"a",@progbits
	.sectionflags	@""
	.align	4
.nv.constant0._ZN50_GLOBAL__N__f31458b2_17_RangeFactories_cu_38772b0829elementwise_kernel_with_indexIiZZZN2at6native17logspace_cuda_outERKN3c106ScalarES6_ldRNS1_6TensorEENKUlvE_clEvENKUlvE2_clEvEUllE_EEvT_T0_PN15function_traitsISD_E11result_typeE:
	.zero		968


//--------------------- .nv.constant0._ZN50_GLOBAL__N__f31458b2_17_RangeFactories_cu_38772b0829elementwise_kernel_with_indexIlZZZN2at6native17logspace_cuda_outERKN3c106ScalarES6_ldRNS1_6TensorEENKUlvE_clEvENKUlvE1_clEvEUllE_EEvT_T0_PN15function_traitsISD_E11result_typeE --------------------------
	.section	.nv.constant0._ZN50_GLOBAL__N__f31458b2_17_RangeFactories_cu_38772b0829elementwise_kernel_with_indexIlZZZN2at6native17logspace_cuda_outERKN3c106ScalarES6_ldRNS1_6TensorEENKUlvE_clEvENKUlvE1_clEvEUllE_EEvT_T0_PN15function_traitsISD_E11result_typeE,"a",@progbits
	.sectionflags	@""
	.align	4
.nv.constant0._ZN50_GLOBAL__N__f31458b2_17_RangeFactories_cu_38772b0829elementwise_kernel_with_indexIlZZZN2at6native17logspace_cuda_outERKN3c106ScalarES6_ldRNS1_6TensorEENKUlvE_clEvENKUlvE1_clEvEUllE_EEvT_T0_PN15function_traitsISD_E11result_typeE:
	.zero		960


//--------------------- .nv.constant0._ZN50_GLOBAL__N__f31458b2_17_RangeFactories_cu_38772b0829elementwise_kernel_with_indexIiZZZN2at6native17logspace_cuda_outERKN3c106ScalarES6_ldRNS1_6TensorEENKUlvE_clEvENKUlvE1_clEvEUllE_EEvT_T0_PN15function_traitsISD_E11result_typeE --------------------------
	.section	.nv.constant0._ZN50_GLOBAL__N__f31458b2_17_RangeFactories_cu_38772b0829elementwise_kernel_with_indexIiZZZN2at6native17logspace_cuda_outERKN3c106ScalarES6_ldRNS1_6TensorEENKUlvE_clEvENKUlvE1_clEvEUllE_EEvT_T0_PN15function_traitsISD_E11result_typeE,"a",@progbits
	.sectionflags	@""
	.align	4
.nv.constant0._ZN50_GLOBAL__N__f31458b2_17_RangeFactories_cu_38772b0829elementwise_kernel_with_indexIiZZZN2at6native17logspace_cuda_outERKN3c106ScalarES6_ldRNS1_6TensorEENKUlvE_clEvENKUlvE1_clEvEUllE_EEvT_T0_PN15function_traitsISD_E11result_typeE:
	.zero		960


//--------------------- .nv.constant0._ZN50_GLOBAL__N__f31458b2_17_RangeFactories_cu_38772b0829elementwise_kernel_with_indexIlZZZN2at6native17logspace_cuda_outERKN3c106ScalarES6_ldRNS1_6TensorEENKUlvE_clEvENKUlvE0_clEvEUllE_EEvT_T0_PN15function_traitsISD_E11result_typeE --------------------------
	.section	.nv.constant0._ZN50_GLOBAL__N__f31458b2_17_RangeFactories_cu_38772b0829elementwise_kernel_with_indexIlZZZN2at6native17logspace_cuda_outERKN3c106ScalarES6_ldRNS1_6TensorEENKUlvE_clEvENKUlvE0_clEvEUllE_EEvT_T0_PN15function_traitsISD_E11result_typeE,"a",@progbits
	.sectionflags	@""
	.align	4
.nv.constant0._ZN50_GLOBAL__N__f31458b2_17_RangeFactories_cu_38772b0829elementwise_kernel_with_indexIlZZZN2at6native17logspace_cuda_outERKN3c106ScalarES6_ldRNS1_6TensorEENKUlvE_clEvENKUlvE0_clEvEUllE_EEvT_T0_PN15function_traitsISD_E11result_typeE:
	.zero		952


//--------------------- .nv.constant0._ZN50_GLOBAL__N__f31458b2_17_RangeFactories_cu_38772b0829elementwise_kernel_with_indexIiZZZN2at6native17logspace_cuda_outERKN3c106ScalarES6_ldRNS1_6TensorEENKUlvE_clEvENKUlvE0_clEvEUllE_EEvT_T0_PN15function_traitsISD_E11result_typeE --------------------------
	.section	.nv.constant0._ZN50_GLOBAL__N__f31458b2_17_RangeFactories_cu_38772b0829elementwise_kernel_with_indexIiZZZN2at6native17logspace_cuda_outERKN3c106ScalarES6_ldRNS1_6TensorEENKUlvE_clEvENKUlvE0_clEvEUllE_EEvT_T0_PN15function_traitsISD_E11result_typeE,"a",@progbits
	.sectionflags	@""
	.align	4
.nv.constant0._ZN50_GLOBAL__N__f31458b2_17_RangeFactories_cu_38772b0829elementwise_kernel_with_indexIiZZZN2at6native17logspace_cuda_outERKN3c106ScalarES6_ldRNS1_6TensorEENKUlvE_clEvENKUlvE0_clEvEUllE_EEvT_T0_PN15function_traitsISD_E11result_typeE:
	.zero		952


//--------------------- .nv.constant0._ZN50_GLOBAL__N__f31458b2_17_RangeFactories_cu_38772b0829elementwise_kernel_with_indexIlZZZN2at6native17logspace_cuda_outERKN3c106ScalarES6_ldRNS1_6TensorEENKUlvE_clEvENKUlvE_clEvEUllE_EEvT_T0_PN15function_traitsISD_E11result_typeE --------------------------
	.section	.nv.constant0._ZN50_GLOBAL__N__f31458b2_17_RangeFactories_cu_38772b0829elementwise_kernel_with_indexIlZZZN2at6native17logspace_cuda_outERKN3c106ScalarES6_ldRNS1_6TensorEENKUlvE_clEvENKUlvE_clEvEUllE_EEvT_T0_PN15function_traitsISD_E11result_typeE,"a",@progbits
	.sectionflags	@""
	.align	4
.nv.constant0._ZN50_GLOBAL__N__f31458b2_17_RangeFactories_cu_38772b0829elementwise_kernel_with_indexIlZZZN2at6native17logspace_cuda_outERKN3c106ScalarES6_ldRNS1_6TensorEENKUlvE_clEvENKUlvE_clEvEUllE_EEvT_T0_PN15function_traitsISD_E11result_typeE:
	.zero		952


//--------------------- .nv.constant0._ZN50_GLOBAL__N__f31458b2_17_RangeFactories_cu_38772b0829elementwise_kernel_with_indexIiZZZN2at6native17logspace_cuda_outERKN3c106ScalarES6_ldRNS1_6TensorEENKUlvE_clEvENKUlvE_clEvEUllE_EEvT_T0_PN15function_traitsISD_E11result_typeE --------------------------
	.section	.nv.constant0._ZN50_GLOBAL__N__f31458b2_17_RangeFactories_cu_38772b0829elementwise_kernel_with_indexIiZZZN2at6native17logspace_cuda_outERKN3c106ScalarES6_ldRNS1_6TensorEENKUlvE_clEvENKUlvE_clEvEUllE_EEvT_T0_PN15function_traitsISD_E11result_typeE,"a",@progbits
	.sectionflags	@""
	.align	4
.nv.constant0._ZN50_GLOBAL__N__f31458b2_17_RangeFactories_cu_38772b0829elementwise_kernel_with_indexIiZZZN2at6native17logspace_cuda_outERKN3c106ScalarES6_ldRNS1_6TensorEENKUlvE_clEvENKUlvE_clEvEUllE_EEvT_T0_PN15function_traitsISD_E11result_typeE:
	.zero		952


//--------------------- .nv.constant0._ZN50_GLOBAL__N__f31458b2_17_RangeFactories_cu_38772b0829elementwise_kernel_with_indexIlZZZN2at6native17linspace_cuda_outERKN3c106ScalarES6_lRNS1_6TensorEENKUlvE0_clEvENKUlvE4_clEvEUllE_EEvT_T0_PN15function_traitsISD_E11result_typeE --------------------------
	.section	.nv.constant0._ZN50_GLOBAL__N__f31458b2_17_RangeFactories_cu_38772b0829elementwise_kernel_with_indexIlZZZN2at6native17linspace_cuda_outERKN3c106ScalarES6_lRNS1_6TensorEENKUlvE0_clEvENKUlvE4_clEvEUllE_EEvT_T0_PN15function_traitsISD_E11result_typeE,"a",@progbits
	.sectionflags	@""
	.align	4
.nv.constant0._ZN50_GLOBAL__N__f31458b2_17_RangeFactories_cu_38772b0829elementwise_kernel_with_indexIlZZZN2at6native17linspace_cuda_outERKN3c106ScalarES6_lRNS1_6TensorEENKUlvE0_clEvENKUlvE4_clEvEUllE_EEvT_T0_PN15function_traitsISD_E11result_typeE:
	.zero		952


//--------------------- .nv.constant0._ZN50_GLOBAL__N__f31458b2_17_RangeFactories_cu_38772b0829elementwise_kernel_with_indexIiZZZN2at6native17linspace_cuda_outERKN3c106ScalarES6_lRNS1_6TensorEENKUlvE0_clEvENKUlvE4_clEvEUllE_EEvT_T0_PN15function_traitsISD_E11result_typeE --------------------------
	.section	.nv.constant0._ZN50_GLOBAL__N__f31458b2_17_RangeFactories_cu_38772b0829elementwise_kernel_with_indexIiZZZN2at6native17linspace_cuda_outERKN3c106ScalarES6_lRNS1_6TensorEENKUlvE0_clEvENKUlvE4_clEvEUllE_EEvT_T0_PN15function_traitsISD_E11result_typeE,"a",@progbits
	.sectionflags	@""
	.align	4
.nv.constant0._ZN50_GLOBAL__N__f31458b2_17_RangeFactories_cu_38772b0829elementwise_kernel_with_indexIiZZZN2at6native17linspace_cuda_outERKN3c106ScalarES6_lRNS1_6TensorEENKUlvE0_clEvENKUlvE4_clEvEUllE_EEvT_T0_PN15function_traitsISD_E11result_typeE:
	.zero		952


//--------------------- .nv.constant0._ZN50_GLOBAL__N__f31458b2_17_RangeFactories_cu_38772b0829elementwise_kernel_with_indexIlZZZN2at6native17linspace_cuda_outERKN3c106ScalarES6_lRNS1_6TensorEENKUlvE0_clEvENKUlvE3_clEvEUllE_EEvT_T0_PN15function_traitsISD_E11result_typeE --------------------------
	.section	.nv.constant0._ZN50_GLOBAL__N__f31458b2_17_RangeFactories_cu_38772b0829elementwise_kernel_with_indexIlZZZN2at6native17linspace_cuda_outERKN3c106ScalarES6_lRNS1_6TensorEENKUlvE0_clEvENKUlvE3_clEvEUllE_EEvT_T0_PN15function_traitsISD_E11result_typeE,"a",@progbits
	.sectionflags	@""
	.align	4
.nv.constant0._ZN50_GLOBAL__N__f31458b2_17_RangeFactories_cu_38772b0829elementwise_kernel_with_indexIlZZZN2at6native17linspace_cuda_outERKN3c106ScalarES6_lRNS1_6TensorEENKUlvE0_clEvENKUlvE3_clEvEUllE_EEvT_T0_PN15function_traitsISD_E11result_typeE:
	.zero		952


//--------------------- .nv.constant0._ZN50_GLOBAL__N__f31458b2_17_RangeFactories_cu_38772b0829elementwise_kernel_with_indexIiZZZN2at6native17linspace_cuda_outERKN3c106ScalarES6_lRNS1_6TensorEENKUlvE0_clEvENKUlvE3_clEvEUllE_EEvT_T0_PN15function_traitsISD_E11result_typeE --------------------------
	.section	.nv.constant0._ZN50_GLOBAL__N__f31458b2_17_RangeFactories_cu_38772b0829elementwise_kernel_with_indexIiZZZN2at6native17linspace_cuda_outERKN3c106ScalarES6_lRNS1_6TensorEENKUlvE0_clEvENKUlvE3_clEvEUllE_EEvT_T0_PN15function_traitsISD_E11result_typeE,"a",@progbits
	.sectionflags	@""
	.align	4
.nv.constant0._ZN50_GLOBAL__N__f31458b2_17_RangeFactories_cu_38772b0829elementwise_kernel_with_indexIiZZZN2at6native17linspace_cuda_outERKN3c106ScalarES6_lRNS1_6TensorEENKUlvE0_clEvENKUlvE3_clEvEUllE_EEvT_T0_PN15function_traitsISD_E11result_typeE:
	.zero		952


//--------------------- .nv.constant0._ZN50_GLOBAL__N__f31458b2_17_RangeFactories_cu_38772b0829elementwise_kernel_with_indexIlZZZN2at6native17linspace_cuda_outERKN3c106ScalarES6_lRNS1_6TensorEENKUlvE0_clEvENKUlvE2_clEvEUllE_EEvT_T0_PN15function_traitsISD_E11result_typeE --------------------------
	.section	.nv.constant0._ZN50_GLOBAL__N__f31458b2_17_RangeFactories_cu_38772b0829elementwise_kernel_with_indexIlZZZN2at6native17linspace_cuda_outERKN3c106ScalarES6_lRNS1_6TensorEENKUlvE0_clEvENKUlvE2_clEvEUllE_EEvT_T0_PN15function_traitsISD_E11result_typeE,"a",@progbits
	.sectionflags	@""
	.align	4
.nv.constant0._ZN50_GLOBAL__N__f31458b2_17_RangeFactories_cu_38772b0829elementwise_kernel_with_indexIlZZZN2at6native17linspace_cuda_outERKN3c106ScalarES6_lRNS1_6TensorEENKUlvE0_clEvENKUlvE2_clEvEUllE_EEvT_T0_PN15function_traitsISD_E11result_typeE:
	.zero		960


//--------------------- .nv.constant0._ZN50_GLOBAL__N__f31458b2_17_RangeFactories_cu_38772b0829elementwise_kernel_with_indexIiZZZN2at6native17linspace_cuda_outERKN3c106ScalarES6_lRNS1_6TensorEENKUlvE0_clEvENKUlvE2_clEvEUllE_EEvT_T0_PN15function_traitsISD_E11result_typeE --------------------------
	.section	.nv.constant0._ZN50_GLOBAL__N__f31458b2_17_RangeFactories_cu_38772b0829elementwise_kernel_with_indexIiZZZN2at6native17linspace_cuda_outERKN3c106ScalarES6_lRNS1_6TensorEENKUlvE0_clEvENKUlvE2_clEvEUllE_EEvT_T0_PN15function_traitsISD_E11result_typeE,"a",@progbits
	.sectionflags	@""
	.align	4
.nv.constant0._ZN50_GLOBAL__N__f31458b2_17_RangeFactories_cu_38772b0829elementwise_kernel_with_indexIiZZZN2at6native17linspace_cuda_outERKN3c106ScalarES6_lRNS1_6TensorEENKUlvE0_clEvENKUlvE2_clEvEUllE_EEvT_T0_PN15function_traitsISD_E11result_typeE:
	.zero		960


//--------------------- .nv.constant0._ZN50_GLOBAL__N__f31458b2_17_RangeFactories_cu_38772b0829elementwise_kernel_with_indexIlZZZN2at6native17linspace_cuda_outERKN3c106ScalarES6_lRNS1_6TensorEENKUlvE0_clEvENKUlvE1_clEvEUllE_EEvT_T0_PN15function_traitsISD_E11result_typeE --------------------------
	.section	.nv.constant0._ZN50_GLOBAL__N__f31458b2_17_RangeFactories_cu_38772b0829elementwise_kernel_with_indexIlZZZN2at6native17linspace_cuda_outERKN3c106ScalarES6_lRNS1_6TensorEENKUlvE0_clEvENKUlvE1_clEvEUllE_EEvT_T0_PN15function_traitsISD_E11result_typeE,"a",@progbits
	.sectionflags	@""
	.align	4
.nv.constant0._ZN50_GLOBAL__N__f31458b2_17_RangeFactories_cu_38772b0829elementwise_kernel_with_indexIlZZZN2at6native17linspace_cuda_outERKN3c106ScalarES6_lRNS1_6TensorEENKUlvE0_clEvENKUlvE1_clEvEUllE_EEvT_T0_PN15function_traitsISD_E11result_typeE:
	.zero		1000


//--------------------- .nv.constant0._ZN50_GLOBAL__N__f31458b2_17_RangeFactories_cu_38772b0829elementwise_kernel_with_indexIiZZZN2at6native17linspace_cuda_outERKN3c106ScalarES6_lRNS1_6TensorEENKUlvE0_clEvENKUlvE1_clEvEUllE_EEvT_T0_PN15function_traitsISD_E11result_typeE --------------------------
	.section	.nv.constant0._ZN50_GLOBAL__N__f31458b2_17_RangeFactories_cu_38772b0829elementwise_kernel_with_indexIiZZZN2at6native17linspace_cuda_outERKN3c106ScalarES6_lRNS1_6TensorEENKUlvE0_clEvENKUlvE1_clEvEUllE_EEvT_T0_PN15function_traitsISD_E11result_typeE,"a",@progbits
	.sectionflags	@""
	.align	4
.nv.constant0._ZN50_GLOBAL__N__f31458b2_17_RangeFactories_cu_38772b0829elementwise_kernel_with_indexIiZZZN2at6native17linspace_cuda_outERKN3c106ScalarES6_lRNS1_6TensorEENKUlvE0_clEvENKUlvE1_clEvEUllE_EEvT_T0_PN15function_traitsISD_E11result_typeE:
	.zero		1000


//--------------------- .nv.constant0._ZN50_GLOBAL__N__f31458b2_17_RangeFactories_cu_38772b0829elementwise_kernel_with_indexIlZZZN2at6native17linspace_cuda_outERKN3c106ScalarES6_lRNS1_6TensorEENKUlvE0_clEvENKUlvE0_clEvEUllE_EEvT_T0_PN15function_traitsISD_E11result_typeE --------------------------
	.section	.nv.constant0._ZN50_GLOBAL__N__f31458b2_17_RangeFactories_cu_38772b0829elementwise_kernel_with_indexIlZZZN2at6native17linspace_cuda_outERKN3c106ScalarES6_lRNS1_6TensorEENKUlvE0_clEvENKUlvE0_clEvEUllE_EEvT_T0_PN15function_traitsISD_E11result_typeE,"a",@progbits
	.sectionflags	@""
	.align	4
.nv.constant0._ZN50_GLOBAL__N__f31458b2_17_RangeFactories_cu_38772b0829elementwise_kernel_with_indexIlZZZN2at6native17linspace_cuda_outERKN3c106ScalarES6_lRNS1_6TensorEENKUlvE0_clEvENKUlvE0_clEvEUllE_EEvT_T0_PN15function_traitsISD_E11result_typeE:
	.zero		952


//--------------------- .nv.constant0._ZN50_GLOBAL__N__f31458b2_17_RangeFactories_cu_38772b0829elementwise_kernel_with_indexIiZZZN2at6native17linspace_cuda_outERKN3c106ScalarES6_lRNS1_6TensorEENKUlvE0_clEvENKUlvE0_clEvEUllE_EEvT_T0_PN15function_traitsISD_E11result_typeE --------------------------
	.section	.nv.constant0._ZN50_GLOBAL__N__f31458b2_17_RangeFactories_cu_38772b0829elementwise_kernel_with_indexIiZZZN2at6native17linspace_cuda_outERKN3c106ScalarES6_lRNS1_6TensorEENKUlvE0_clEvENKUlvE0_clEvEUllE_EEvT_T0_PN15function_traitsISD_E11result_typeE,"a",@progbits
	.sectionflags	@""
	.align	4
.nv.constant0._ZN50_GLOBAL__N__f31458b2_17_RangeFactories_cu_38772b0829elementwise_kernel_with_indexIiZZZN2at6native17linspace_cuda_outERKN3c106ScalarES6_lRNS1_6TensorEENKUlvE0_clEvENKUlvE0_clEvEUllE_EEvT_T0_PN15function_traitsISD_E11result_typeE:
	.zero		952


//--------------------- .nv.constant0._ZN50_GLOBAL__N__f31458b2_17_RangeFactories_cu_38772b0829elementwise_kernel_with_indexIlZZZN2at6native17linspace_cuda_outERKN3c106ScalarES6_lRNS1_6TensorEENKUlvE0_clEvENKUlvE_clEvEUllE_EEvT_T0_PN15function_traitsISD_E11result_typeE --------------------------
	.section	.nv.constant0._ZN50_GLOBAL__N__f31458b2_17_RangeFactories_cu_38772b0829elementwise_kernel_with_indexIlZZZN2at6native17linspace_cuda_outERKN3c106ScalarES6_lRNS1_6TensorEENKUlvE0_clEvENKUlvE_clEvEUllE_EEvT_T0_PN15function_traitsISD_E11result_typeE,"a",@progbits
	.sectionflags	@""
	.align	4
.nv.constant0._ZN50_GLOBAL__N__f31458b2_17_RangeFactories_cu_38772b0829elementwise_kernel_with_indexIlZZZN2at6native17linspace_cuda_outERKN3c106ScalarES6_lRNS1_6TensorEENKUlvE0_clEvENKUlvE_clEvEUllE_EEvT_T0_PN15function_traitsISD_E11result_typeE:
	.zero		960


//--------------------- .nv.constant0._ZN50_GLOBAL__N__f31458b2_17_RangeFactories_cu_38772b0829elementwise_kernel_with_indexIiZZZN2at6native17linspace_cuda_outERKN3c106ScalarES6_lRNS1_6TensorEENKUlvE0_clEvENKUlvE_clEvEUllE_EEvT_T0_PN15function_traitsISD_E11result_typeE --------------------------
	.section	.nv.constant0._ZN50_GLOBAL__N__f31458b2_17_RangeFactories_cu_38772b0829elementwise_kernel_with_indexIiZZZN2at6native17linspace_cuda_outERKN3c106ScalarES6_lRNS1_6TensorEENKUlvE0_clEvENKUlvE_clEvEUllE_EEvT_T0_PN15function_traitsISD_E11result_typeE,"a",@progbits
	.sectionflags	@""
	.align	4
.nv.constant0._ZN50_GLOBAL__N__f31458b2_17_RangeFactories_cu_38772b0829elementwise_kernel_with_indexIiZZZN2at6native17linspace_cuda_outERKN3c106ScalarES6_lRNS1_6TensorEENKUlvE0_clEvENKUlvE_clEvEUllE_EEvT_T0_PN15function_traitsISD_E11result_typeE:
	.zero		960


//--------------------- .nv.constant0._ZN50_GLOBAL__N__f31458b2_17_RangeFactories_cu_38772b0829elementwise_kernel_with_indexIlZZZN2at6native17linspace_cuda_outERKN3c106ScalarES6_lRNS1_6TensorEENKUlvE_clEvENKUlvE3_clEvEUllE_EEvT_T0_PN15function_traitsISD_E11result_typeE --------------------------
	.section	.nv.constant0._ZN50_GLOBAL__N__f31458b2_17_RangeFactories_cu_38772b0829elementwise_kernel_with_indexIlZZZN2at6native17linspace_cuda_outERKN3c106ScalarES6_lRNS1_6TensorEENKUlvE_clEvENKUlvE3_clEvEUllE_EEvT_T0_PN15function_traitsISD_E11result_typeE,"a",@progbits
	.sectionflags	@""
	.align	4
.nv.constant0._ZN50_GLOBAL__N__f31458b2_17_RangeFactories_cu_38772b0829elementwise_kernel_with_indexIlZZZN2at6native17linspace_cuda_outERKN3c106ScalarES6_lRNS1_6TensorEENKUlvE_clEvENKUlvE3_clEvEUllE_EEvT_T0_PN15function_traitsISD_E11result_typeE:
	.zero		952


//--------------------- .nv.constant0._ZN50_GLOBAL__N__f31458b2_17_RangeFactories_cu_38772b0829elementwise_kernel_with_indexIiZZZN2at6native17linspace_cuda_outERKN3c106ScalarES6_lRNS1_6TensorEENKUlvE_clEvENKUlvE3_clEvEUllE_EEvT_T0_PN15function_traitsISD_E11result_typeE --------------------------
	.section	.nv.constant0._ZN50_GLOBAL__N__f31458b2_17_RangeFactories_cu_38772b0829elementwise_kernel_with_indexIiZZZN2at6native17linspace_cuda_outERKN3c106ScalarES6_lRNS1_6TensorEENKUlvE_clEvENKUlvE3_clEvEUllE_EEvT_T0_PN15function_traitsISD_E11result_typeE,"a",@progbits
	.sectionflags	@""
	.align	4
.nv.constant0._ZN50_GLOBAL__N__f31458b2_17_RangeFactories_cu_38772b0829elementwise_kernel_with_indexIiZZZN2at6native17linspace_cuda_outERKN3c106ScalarES6_lRNS1_6TensorEENKUlvE_clEvENKUlvE3_clEvEUllE_EEvT_T0_PN15function_traitsISD_E11result_typeE:
	.zero		952


//--------------------- .nv.constant0._ZN50_GLOBAL__N__f31458b2_17_RangeFactories_cu_38772b0829elementwise_kernel_with_indexIlZZZN2at6native17linspace_cuda_outERKN3c106ScalarES6_lRNS1_6TensorEENKUlvE_clEvENKUlvE2_clEvEUllE_EEvT_T0_PN15function_traitsISD_E11result_typeE --------------------------
	.section	.nv.constant0._ZN50_GLOBAL__N__f31458b2_17_RangeFactories_cu_38772b0829elementwise_kernel_with_indexIlZZZN2at6native17linspace_cuda_outERKN3c106ScalarES6_lRNS1_6TensorEENKUlvE_clEvENKUlvE2_clEvEUllE_EEvT_T0_PN15function_traitsISD_E11result_typeE,"a",@progbits
	.sectionflags	@""
	.align	4
.nv.constant0._ZN50_GLOBAL__N__f31458b2_17_RangeFactories_cu_38772b0829elementwise_kernel_with_indexIlZZZN2at6native17linspace_cuda_outERKN3c106ScalarES6_lRNS1_6TensorEENKUlvE_clEvENKUlvE2_clEvEUllE_EEvT_T0_PN15function_traitsISD_E11result_typeE:
	.zero		960


//--------------------- .nv.constant0._ZN50_GLOBAL__N__f31458b2_17_RangeFactories_cu_38772b0829elementwise_kernel_with_indexIiZZZN2at6native17linspace_cuda_outERKN3c106ScalarES6_lRNS1_6TensorEENKUlvE_clEvENKUlvE2_clEvEUllE_EEvT_T0_PN15function_traitsISD_E11result_typeE --------------------------
	.section	.nv.constant0._ZN50_GLOBAL__N__f31458b2_17_RangeFactories_cu_38772b0829elementwise_kernel_with_indexIiZZZN2at6native17linspace_cuda_outERKN3c106ScalarES6_lRNS1_6TensorEENKUlvE_clEvENKUlvE2_clEvEUllE_EEvT_T0_PN15function_traitsISD_E11result_typeE,"a",@progbits
	.sectionflags	@""
	.align	4
.nv.constant0._ZN50_GLOBAL__N__f31458b2_17_RangeFactories_cu_38772b0829elementwise_kernel_with_indexIiZZZN2at6native17linspace_cuda_outERKN3c106ScalarES6_lRNS1_6TensorEENKUlvE_clEvENKUlvE2_clEvEUllE_EEvT_T0_PN15function_traitsISD_E11result_typeE:
	.zero		960


//--------------------- .nv.constant0._ZN50_GLOBAL__N__f31458b2_17_RangeFactories_cu_38772b0829elementwise_kernel_with_indexIlZZZN2at6native17linspace_cuda_outERKN3c106ScalarES6_lRNS1_6TensorEENKUlvE_clEvENKUlvE1_clEvEUllE_EEvT_T0_PN15function_traitsISD_E11result_typeE --------------------------
	.section	.nv.constant0._ZN50_GLOBAL__N__f31458b2_17_RangeFactories_cu_38772b0829elementwise_kernel_with_indexIlZZZN2at6native17linspace_cuda_outERKN3c106ScalarES6_lRNS1_6TensorEENKUlvE_clEvENKUlvE1_clEvEUllE_EEvT_T0_PN15function_traitsISD_E11result_typeE,"a",@progbits
	.sectionflags	@""
	.align	4
.nv.constant0._ZN50_GLOBAL__N__f31458b2_17_RangeFactories_cu_38772b0829elementwise_kernel_with_indexIlZZZN2at6native17linspace_cuda_outERKN3c106ScalarES6_lRNS1_6TensorEENKUlvE_clEvENKUlvE1_clEvEUllE_EEvT_T0_PN15function_traitsISD_E11result_typeE:
	.zero		952


//--------------------- .nv.constant0._ZN50_GLOBAL__N__f31458b2_17_RangeFactories_cu_38772b0829elementwise_kernel_with_indexIiZZZN2at6native17linspace_cuda_outERKN3c106ScalarES6_lRNS1_6TensorEENKUlvE_clEvENKUlvE1_clEvEUllE_EEvT_T0_PN15function_traitsISD_E11result_typeE --------------------------
	.section	.nv.constant0._ZN50_GLOBAL__N__f31458b2_17_RangeFactories_cu_38772b0829elementwise_kernel_with_indexIiZZZN2at6native17linspace_cuda_outERKN3c106ScalarES6_lRNS1_6TensorEENKUlvE_clEvENKUlvE1_clEvEUllE_EEvT_T0_PN15function_traitsISD_E11result_typeE,"a",@progbits
	.sectionflags	@""
	.align	4
.nv.constant0._ZN50_GLOBAL__N__f31458b2_17_RangeFactories_cu_38772b0829elementwise_kernel_with_indexIiZZZN2at6native17linspace_cuda_outERKN3c106ScalarES6_lRNS1_6TensorEENKUlvE_clEvENKUlvE1_clEvEUllE_EEvT_T0_PN15function_traitsISD_E11result_typeE:
	.zero		952


//--------------------- .nv.constant0._ZN50_GLOBAL__N__f31458b2_17_RangeFactories_cu_38772b0829elementwise_kernel_with_indexIlZZZN2at6native17linspace_cuda_outERKN3c106ScalarES6_lRNS1_6TensorEENKUlvE_clEvENKUlvE0_clEvEUllE_EEvT_T0_PN15function_traitsISD_E11result_typeE --------------------------
	.section	.nv.constant0._ZN50_GLOBAL__N__f31458b2_17_RangeFactories_cu_38772b0829elementwise_kernel_with_indexIlZZZN2at6native17linspace_cuda_outERKN3c106ScalarES6_lRNS1_6TensorEENKUlvE_clEvENKUlvE0_clEvEUllE_EEvT_T0_PN15function_traitsISD_E11result_typeE,"a",@progbits
	.sectionflags	@""
	.align	4
.nv.constant0._ZN50_GLOBAL__N__f31458b2_17_RangeFactories_cu_38772b0829elementwise_kernel_with_indexIlZZZN2at6native17linspace_cuda_outERKN3c106ScalarES6_lRNS1_6TensorEENKUlvE_clEvENKUlvE0_clEvEUllE_EEvT_T0_PN15function_traitsISD_E11result_typeE:
	.zero		952


//--------------------- .nv.constant0._ZN50_GLOBAL__N__f31458b2_17_RangeFactories_cu_38772b0829elementwise_kernel_with_indexIiZZZN2at6native17linspace_cuda_outERKN3c106ScalarES6_lRNS1_6TensorEENKUlvE_clEvENKUlvE0_clEvEUllE_EEvT_T0_PN15function_traitsISD_E11result_typeE --------------------------
	.section	.nv.constant0._ZN50_GLOBAL__N__f31458b2_17_RangeFactories_cu_38772b0829elementwise_kernel_with_indexIiZZZN2at6native17linspace_cuda_outERKN3c106ScalarES6_lRNS1_6TensorEENKUlvE_clEvENKUlvE0_clEvEUllE_EEvT_T0_PN15function_traitsISD_E11result_typeE,"a",@progbits
	.sectionflags	@""
	.align	4
.nv.constant0._ZN50_GLOBAL__N__f31458b2_17_RangeFactories_cu_38772b0829elementwise_kernel_with_indexIiZZZN2at6native17linspace_cuda_outERKN3c106ScalarES6_lRNS1_6TensorEENKUlvE_clEvENKUlvE0_clEvEUllE_EEvT_T0_PN15function_traitsISD_E11result_typeE:
	.zero		952


//--------------------- .nv.constant0._ZN50_GLOBAL__N__f31458b2_17_RangeFactories_cu_38772b0829elementwise_kernel_with_indexIlZZZN2at6native17linspace_cuda_outERKN3c106ScalarES6_lRNS1_6TensorEENKUlvE_clEvENKUlvE_clEvEUllE_EEvT_T0_PN15function_traitsISD_E11result_typeE --------------------------
	.section	.nv.constant0._ZN50_GLOBAL__N__f31458b2_17_RangeFactories_cu_38772b0829elementwise_kernel_with_indexIlZZZN2at6native17linspace_cuda_outERKN3c106ScalarES6_lRNS1_6TensorEENKUlvE_clEvENKUlvE_clEvEUllE_EEvT_T0_PN15function_traitsISD_E11result_typeE,"a",@progbits
	.sectionflags	@""
	.align	4
.nv.constant0._ZN50_GLOBAL__N__f31458b2_17_RangeFactories_cu_38772b0829elementwise_kernel_with_indexIlZZZN2at6native17linspace_cuda_outERKN3c106ScalarES6_lRNS1_6TensorEENKUlvE_clEvENKUlvE_clEvEUllE_EEvT_T0_PN15function_traitsISD_E11result_typeE:
	.zero		952


//--------------------- .nv.constant0._ZN50_GLOBAL__N__f31458b2_17_RangeFactories_cu_38772b0829elementwise_kernel_with_indexIiZZZN2at6native17linspace_cuda_outERKN3c106ScalarES6_lRNS1_6TensorEENKUlvE_clEvENKUlvE_clEvEUllE_EEvT_T0_PN15function_traitsISD_E11result_typeE --------------------------
	.section	.nv.constant0._ZN50_GLOBAL__N__f31458b2_17_RangeFactories_cu_38772b0829elementwise_kernel_with_indexIiZZZN2at6native17linspace_cuda_outERKN3c106ScalarES6_lRNS1_6TensorEENKUlvE_clEvENKUlvE_clEvEUllE_EEvT_T0_PN15function_traitsISD_E11result_typeE,"a",@progbits
	.sectionflags	@""
	.align	4
.nv.constant0._ZN50_GLOBAL__N__f31458b2_17_RangeFactories_cu_38772b0829elementwise_kernel_with_indexIiZZZN2at6native17linspace_cuda_outERKN3c106ScalarES6_lRNS1_6TensorEENKUlvE_clEvENKUlvE_clEvEUllE_EEvT_T0_PN15function_traitsISD_E11result_typeE:
	.zero		952


//--------------------- SYMBOLS --------------------------

	.type		.nv.reservedSmem.offset0,@object
	.size		.nv.reservedSmem.offset0,0x4
